def matmul_kernel(
    a_ptr,
    b_ptr,
    c_ptr,
    M,
    N,
    K,
    stride_am,
    stride_ak,
    stride_bk,
    stride_bn,
    stride_cm,
    stride_cn,
    BLOCK_M: tl.constexpr,
    BLOCK_N: tl.constexpr,
    BLOCK_K: tl.constexpr,
    GROUP_M: tl.constexpr,
):
    pid = tl.program_id(axis=0)
    num_pid_m = tl.cdiv(M, BLOCK_M)
    num_pid_n = tl.cdiv(N, BLOCK_N)
    num_pid_in_group = GROUP_M * num_pid_n
    group_id = pid // num_pid_in_group
    first_pid_m = group_id * GROUP_M
    group_size_m = min(num_pid_m - first_pid_m, GROUP_M)
    pid_m = first_pid_m + ((pid % num_pid_in_group) % group_size_m)
    pid_n = (pid % num_pid_in_group) // group_size_m

    offs_am = (pid_m * BLOCK_M + tl.arange(0, BLOCK_M)) % M
    offs_bn = (pid_n * BLOCK_N + tl.arange(0, BLOCK_N)) % N
    offs_k = tl.arange(0, BLOCK_K)
    a_ptrs = a_ptr + offs_am[:, None] * stride_am + offs_k[None, :] * stride_ak
    b_ptrs = b_ptr + offs_k[:, None] * stride_bk + offs_bn[None, :] * stride_bn

    acc = tl.zeros((BLOCK_M, BLOCK_N), dtype=tl.float32)
    for kk in range(0, tl.cdiv(K, BLOCK_K)):
        a = tl.load(a_ptrs, mask=offs_k[None, :] < K - kk * BLOCK_K, other=0.0)
        b = tl.load(b_ptrs, mask=offs_k[:, None] < K - kk * BLOCK_K, other=0.0)
        acc = tl.dot(a, b, acc)
        a_ptrs += BLOCK_K * stride_ak
        b_ptrs += BLOCK_K * stride_bk

    c = acc.to(c_ptr.dtype.element_ty)
    offs_cm = pid_m * BLOCK_M + tl.arange(0, BLOCK_M)
    offs_cn = pid_n * BLOCK_N + tl.arange(0, BLOCK_N)
    c_ptrs = c_ptr + offs_cm[:, None] * stride_cm + offs_cn[None, :] * stride_cn
    mask = (offs_cm[:, None] < M) & (offs_cn[None, :] < N)
    tl.store(c_ptrs, c, mask=mask)

# config = {"BLOCK_K": 128, "BLOCK_M": 256, "BLOCK_N": 256, "GROUP_M": 4, "arch": "sm_90", "dtype": "fp8e5m2", "num_ctas": 1, "num_stages": 3, "num_warps": 4}
# arch = sm_90


// ===== COMPILED SASS (sm_90a) =====

	.target	sm_90a

	.elftype	@"ET_EXEC"


//--------------------- .note.nv.tkinfo           --------------------------
	.section	.note.nv.tkinfo,"",@"SHT_NOTE"
	.sectionflags	@"SHF_NOTE_NV_TKINFO"
	.tkinfo
        /*0018*/ 	.word	0x00000002
        /*0030*/ 	.string	""
        /*0030*/ 	.string	"ptxas"
        /*0030*/ 	.string	"Cuda compilation tools, release 13.0, V13.0.88"
        /*0030*/ 	.string	"Build cuda_13.0.r13.0/compiler.36424714_0"
        /*0030*/ 	.string	"-v  -suppress-debug-info  -lineinfo  -arch sm_90a "



//--------------------- .note.nv.cuinfo           --------------------------
	.section	.note.nv.cuinfo,"",@"SHT_NOTE"
	.sectionflags	@"SHF_NOTE_NV_CUINFO"
        /*0018*/ 	.short	0x0002
        /*001a*/ 	.short	0x005a
        /*001c*/ 	.short	0x0082
	.zero		2


//--------------------- .nv.info                  --------------------------
	.section	.nv.info,"",@"SHT_CUDA_INFO"
	.align	4


	//----- nvinfo : EIATTR_REGCOUNT
	.align		4
        /*0000*/ 	.byte	0x04, 0x2f
        /*0002*/ 	.short	(.L_1 - .L_0)
	.align		4
.L_0:
        /*0004*/ 	.word	index@(matmul_kernel)
        /*0008*/ 	.word	0x000000ff


	//----- nvinfo : EIATTR_FRAME_SIZE
	.align		4
.L_1:
        /*000c*/ 	.byte	0x04, 0x11
        /*000e*/ 	.short	(.L_3 - .L_2)
	.align		4
.L_2:
        /*0010*/ 	.word	index@(matmul_kernel)
        /*0014*/ 	.word	0x00001fd0


	//----- nvinfo : EIATTR_MIN_STACK_SIZE
	.align		4
.L_3:
        /*0018*/ 	.byte	0x04, 0x12
        /*001a*/ 	.short	(.L_5 - .L_4)
	.align		4
.L_4:
        /*001c*/ 	.word	index@(matmul_kernel)
        /*0020*/ 	.word	0x00001fd0
.L_5:


//--------------------- .nv.compat                --------------------------
	.section	.nv.compat,"",@"SHT_CUDA_COMPAT_INFO"
	.align	4
        /*0000*/ 	.byte	0x02, 0x09, 0x01, 0x00, 0x02, 0x02, 0x04, 0x00, 0x02, 0x05, 0x05, 0x00, 0x03, 0x07, 0x01, 0x01
        /*0010*/ 	.byte	0x02, 0x03, 0x00, 0x00, 0x02, 0x06, 0x01, 0x00, 0x04, 0x0b, 0x08, 0x00, 0x00, 0x00, 0x00, 0x00
        /*0020*/ 	.byte	0x00, 0x00, 0x00, 0x00


//--------------------- .nv.info.matmul_kernel    --------------------------
	.section	.nv.info.matmul_kernel,"",@"SHT_CUDA_INFO"
	.sectionflags	@""
	.align	4


	//----- nvinfo : EIATTR_CUDA_API_VERSION
	.align		4
        /*0000*/ 	.byte	0x04, 0x37
        /*0002*/ 	.short	(.L_7 - .L_6)
.L_6:
        /*0004*/ 	.word	0x00000082


	//----- nvinfo : EIATTR_KPARAM_INFO
	.align		4
.L_7:
        /*0008*/ 	.byte	0x04, 0x17
        /*000a*/ 	.short	(.L_9 - .L_8)
.L_8:
        /*000c*/ 	.word	0x00000000
        /*0010*/ 	.short	0x000d
        /*0012*/ 	.short	0x0048
        /*0014*/ 	.byte	0x00, 0xf4, 0x21, 0x00


	//----- nvinfo : EIATTR_KPARAM_INFO
	.align		4
.L_9:
        /*0018*/ 	.byte	0x04, 0x17
        /*001a*/ 	.short	(.L_11 - .L_10)
.L_10:
        /*001c*/ 	.word	0x00000000
        /*0020*/ 	.short	0x000c
        /*0022*/ 	.short	0x0040
        /*0024*/ 	.byte	0x00, 0xf4, 0x21, 0x00


	//----- nvinfo : EIATTR_KPARAM_INFO
	.align		4
.L_11:
        /*0028*/ 	.byte	0x04, 0x17
        /*002a*/ 	.short	(.L_13 - .L_12)
.L_12:
        /*002c*/ 	.word	0x00000000
        /*0030*/ 	.short	0x000b
        /*0032*/ 	.short	0x0038
        /*0034*/ 	.byte	0x00, 0xf0, 0x11, 0x00


	//----- nvinfo : EIATTR_KPARAM_INFO
	.align		4
.L_13:
        /*0038*/ 	.byte	0x04, 0x17
        /*003a*/ 	.short	(.L_15 - .L_14)
.L_14:
        /*003c*/ 	.word	0x00000000
        /*0040*/ 	.short	0x000a
        /*0042*/ 	.short	0x0034
        /*0044*/ 	.byte	0x00, 0xf0, 0x11, 0x00


	//----- nvinfo : EIATTR_KPARAM_INFO
	.align		4
.L_15:
        /*0048*/ 	.byte	0x04, 0x17
        /*004a*/ 	.short	(.L_17 - .L_16)
.L_16:
        /*004c*/ 	.word	0x00000000
        /*0050*/ 	.short	0x0009
        /*0052*/ 	.short	0x0030
        /*0054*/ 	.byte	0x00, 0xf0, 0x11, 0x00


	//----- nvinfo : EIATTR_KPARAM_INFO
	.align		4
.L_17:
        /*0058*/ 	.byte	0x04, 0x17
        /*005a*/ 	.short	(.L_19 - .L_18)
.L_18:
        /*005c*/ 	.word	0x00000000
        /*0060*/ 	.short	0x0008
        /*0062*/ 	.short	0x002c
        /*0064*/ 	.byte	0x00, 0xf0, 0x11, 0x00


	//----- nvinfo : EIATTR_KPARAM_INFO
	.align		4
.L_19:
        /*0068*/ 	.byte	0x04, 0x17
        /*006a*/ 	.short	(.L_21 - .L_20)
.L_20:
        /*006c*/ 	.word	0x00000000
        /*0070*/ 	.short	0x0007
        /*0072*/ 	.short	0x0028
        /*0074*/ 	.byte	0x00, 0xf0, 0x11, 0x00


	//----- nvinfo : EIATTR_KPARAM_INFO
	.align		4
.L_21:
        /*0078*/ 	.byte	0x04, 0x17
        /*007a*/ 	.short	(.L_23 - .L_22)
.L_22:
        /*007c*/ 	.word	0x00000000
        /*0080*/ 	.short	0x0006
        /*0082*/ 	.short	0x0024
        /*0084*/ 	.byte	0x00, 0xf0, 0x11, 0x00


	//----- nvinfo : EIATTR_KPARAM_INFO
	.align		4
.L_23:
        /*0088*/ 	.byte	0x04, 0x17
        /*008a*/ 	.short	(.L_25 - .L_24)
.L_24:
        /*008c*/ 	.word	0x00000000
        /*0090*/ 	.short	0x0005
        /*0092*/ 	.short	0x0020
        /*0094*/ 	.byte	0x00, 0xf0, 0x11, 0x00


	//----- nvinfo : EIATTR_KPARAM_INFO
	.align		4
.L_25:
        /*0098*/ 	.byte	0x04, 0x17
        /*009a*/ 	.short	(.L_27 - .L_26)
.L_26:
        /*009c*/ 	.word	0x00000000
        /*00a0*/ 	.short	0x0004
        /*00a2*/ 	.short	0x001c
        /*00a4*/ 	.byte	0x00, 0xf0, 0x11, 0x00


	//----- nvinfo : EIATTR_KPARAM_INFO
	.align		4
.L_27:
        /*00a8*/ 	.byte	0x04, 0x17
        /*00aa*/ 	.short	(.L_29 - .L_28)
.L_28:
        /*00ac*/ 	.word	0x00000000
        /*00b0*/ 	.short	0x0003
        /*00b2*/ 	.short	0x0018
        /*00b4*/ 	.byte	0x00, 0xf0, 0x11, 0x00


	//----- nvinfo : EIATTR_KPARAM_INFO
	.align		4
.L_29:
        /*00b8*/ 	.byte	0x04, 0x17
        /*00ba*/ 	.short	(.L_31 - .L_30)
.L_30:
        /*00bc*/ 	.word	0x00000000
        /*00c0*/ 	.short	0x0002
        /*00c2*/ 	.short	0x0010
        /*00c4*/ 	.byte	0x00, 0xf4, 0x21, 0x00


	//----- nvinfo : EIATTR_KPARAM_INFO
	.align		4
.L_31:
        /*00c8*/ 	.byte	0x04, 0x17
        /*00ca*/ 	.short	(.L_33 - .L_32)
.L_32:
        /*00cc*/ 	.word	0x00000000
        /*00d0*/ 	.short	0x0001
        /*00d2*/ 	.short	0x0008
        /*00d4*/ 	.byte	0x00, 0xf4, 0x21, 0x00


	//----- nvinfo : EIATTR_KPARAM_INFO
	.align		4
.L_33:
        /*00d8*/ 	.byte	0x04, 0x17
        /*00da*/ 	.short	(.L_35 - .L_34)
.L_34:
        /*00dc*/ 	.word	0x00000000
        /*00e0*/ 	.short	0x0000
        /*00e2*/ 	.short	0x0000
        /*00e4*/ 	.byte	0x00, 0xf4, 0x21, 0x00


	//----- nvinfo : EIATTR_SPARSE_MMA_MASK
	.align		4
.L_35:
        /*00e8*/ 	.byte	0x03, 0x50
        /*00ea*/ 	.short	0x0000


	//----- nvinfo : EIATTR_MAXREG_COUNT
	.align		4
        /*00ec*/ 	.byte	0x03, 0x1b
        /*00ee*/ 	.short	0x00ff


	//----- nvinfo : EIATTR_NUM_BARRIERS
	.align		4
        /*00f0*/ 	.byte	0x02, 0x4c
        /*00f2*/ 	.byte	0x01
	.zero		1


	//----- nvinfo : EIATTR_ANNOTATIONS
	.align		4
        /*00f4*/ 	.byte	0x04, 0x55
        /*00f6*/ 	.short	(.L_37 - .L_36)


	//   ....[0]....
.L_36:
        /*00f8*/ 	.word	0x00000001
        /*00fc*/ 	.byte	0x50, 0x05, 0x00, 0x00, 0x01, 0x00, 0x00, 0x00, 0x80, 0x05, 0x00, 0x00, 0x01, 0x00, 0x00, 0x00
        /* <DEDUP_REMOVED lines=8> */
        /*018c*/ 	.byte	0x60, 0x16, 0x00, 0x00


	//----- nvinfo : EIATTR_MERCURY_ISA_VERSION
	.align		4
.L_37:
        /*0190*/ 	.byte	0x03, 0x5f
        /*0192*/ 	.short	0x0101


	//----- nvinfo : EIATTR_EXIT_INSTR_OFFSETS
	.align		4
        /*0194*/ 	.byte	0x04, 0x1c
        /*0196*/ 	.short	(.L_39 - .L_38)


	//   ....[0]....
.L_38:
        /*0198*/ 	.word	0x000647a0


	//   ....[1]....
        /*019c*/ 	.word	0x000647d0


	//----- nvinfo : EIATTR_REQNTID
	.align		4
.L_39:
        /*01a0*/ 	.byte	0x04, 0x10
        /*01a2*/ 	.short	(.L_41 - .L_40)
.L_40:
        /*01a4*/ 	.word	0x00000080
        /*01a8*/ 	.word	0x00000001
        /*01ac*/ 	.word	0x00000001


	//----- nvinfo : EIATTR_CBANK_PARAM_SIZE
	.align		4
.L_41:
        /*01b0*/ 	.byte	0x03, 0x19
        /*01b2*/ 	.short	0x0050


	//----- nvinfo : EIATTR_PARAM_CBANK
	.align		4
        /*01b4*/ 	.byte	0x04, 0x0a
        /*01b6*/ 	.short	(.L_43 - .L_42)
	.align		4
.L_42:
        /*01b8*/ 	.word	index@(.nv.constant0.matmul_kernel)
        /*01bc*/ 	.short	0x0210
        /*01be*/ 	.short	0x0050


	//----- nvinfo : EIATTR_SW_WAR
	.align		4
.L_43:
        /*01c0*/ 	.byte	0x04, 0x36
        /*01c2*/ 	.short	(.L_45 - .L_44)
.L_44:
        /*01c4*/ 	.word	0x00000008
.L_45:


//--------------------- .nv.callgraph             --------------------------
	.section	.nv.callgraph,"",@"SHT_CUDA_CALLGRAPH"
	.align	4
	.sectionentsize	8
	.align		4
        /*0000*/ 	.word	0x00000000
	.align		4
        /*0004*/ 	.word	0xffffffff
	.align		4
        /*0008*/ 	.word	0x00000000
	.align		4
        /*000c*/ 	.word	0xfffffffe
	.align		4
        /*0010*/ 	.word	0x00000000
	.align		4
        /*0014*/ 	.word	0xfffffffd
	.align		4
        /*0018*/ 	.word	0x00000000
	.align		4
        /*001c*/ 	.word	0xfffffffc


//--------------------- .text.matmul_kernel       --------------------------
	.section	.text.matmul_kernel,"ax",@progbits
	.align	128
        .global         matmul_kernel
        .type           matmul_kernel,@function
        .size           matmul_kernel,(.L_x_4 - matmul_kernel)
        .other          matmul_kernel,@"STO_CUDA_ENTRY STV_DEFAULT"
matmul_kernel:
.text.matmul_kernel:
[----:B------:R-:W0:Y:S08]  /*0000*/  LDC R1, c[0x0][0x28] ;  /* 0x00000a00ff017b82 */ /* 0x000e300000000800 */
[----:B------:R-:W1:Y:S01]  /*0010*/  LDC.64 R126, c[0x0][0x228] ;  /* 0x00008a00ff7e7b82 */ /* 0x000e620000000a00 */
[----:B------:R-:W2:Y:S01]  /*0020*/  S2R R5, SR_CTAID.X ;  /* 0x0000000000057919 */ /* 0x000ea20000002500 */
[----:B0-----:R-:W-:Y:S01]  /*0030*/  VIADD R1, R1, 0xffffe030 ;  /* 0xffffe03001017836 */ /* 0x001fe20000000000 */
[----:B------:R-:W-:Y:S01]  /*0040*/  UMOV UR58, 0x400 ;  /* 0x00000400003a7882 */ /* 0x000fe20000000000 */
[----:B------:R-:W-:Y:S01]  /*0050*/  ULDC.64 UR56, c[0x0][0x208] ;  /* 0x0000820000387ab9 */ /* 0x000fe20000000a00 */
[----:B------:R-:W0:Y:S03]  /*0060*/  S2R R237, SR_TID.X ;  /* 0x0000000000ed7919 */ /* 0x000e260000002100 */
[----:B------:R-:W3:Y:S01]  /*0070*/  S2UR UR4, SR_CgaCtaId ;  /* 0x00000000000479c3 */ /* 0x000ee20000008800 */
[----:B-1----:R-:W-:-:S05]  /*0080*/  VIADD R0, R127, 0xff ;  /* 0x000000ff7f007836 */ /* 0x002fca0000000000 */
[----:B------:R-:W-:Y:S01]  /*0090*/  SHF.R.S32.HI R3, RZ, 0x1f, R0 ;  /* 0x0000001fff037819 */ /* 0x000fe20000011400 */
[----:B---3--:R-:W-:-:S03]  /*00a0*/  ULEA UR58, UR4, UR58, 0x18 ;  /* 0x0000003a043a7291 */ /* 0x008fc6000f8ec03f */
[----:B------:R-:W-:Y:S02]  /*00b0*/  LEA.HI R3, R3, R0, RZ, 0x8 ;  /* 0x0000000003037211 */ /* 0x000fe400078f40ff */
[----:B--2---:R-:W-:Y:S02]  /*00c0*/  IABS R8, R5 ;  /* 0x0000000500087213 */ /* 0x004fe40000000000 */
[----:B------:R-:W-:Y:S02]  /*00d0*/  SHF.R.S32.HI R3, RZ, 0x8, R3 ;  /* 0x00000008ff037819 */ /* 0x000fe40000011403 */
[----:B0-----:R-:W-:-:S03]  /*00e0*/  LOP3.LUT R31, R237, 0x7f, RZ, 0xc0, !PT ;  /* 0x0000007fed1f7812 */ /* 0x001fc600078ec0ff */
[----:B------:R-:W-:-:S05]  /*00f0*/  IMAD.SHL.U32 R4, R3, 0x4, RZ ;  /* 0x0000000403047824 */ /* 0x000fca00078e00ff */
[-C--:B------:R-:W-:Y:S02]  /*0100*/  IABS R7, R4.reuse ;  /* 0x0000000400077213 */ /* 0x080fe40000000000 */
[----:B------:R-:W-:Y:S02]  /*0110*/  IABS R10, R4 ;  /* 0x00000004000a7213 */ /* 0x000fe40000000000 */
[----:B------:R-:W0:Y:S08]  /*0120*/  I2F.RP R0, R7 ;  /* 0x0000000700007306 */ /* 0x000e300000209400 */
[----:B0-----:R-:W0:Y:S02]  /*0130*/  MUFU.RCP R0, R0 ;  /* 0x0000000000007308 */ /* 0x001e240000001000 */
[----:B0-----:R-:W-:-:S02]  /*0140*/  VIADD R2, R0, 0xffffffe ;  /* 0x0ffffffe00027836 */ /* 0x001fc40000000000 */
[----:B------:R-:W-:-:S04]  /*0150*/  IMAD.MOV R0, RZ, RZ, -R10 ;  /* 0x000000ffff007224 */ /* 0x000fc800078e0a0a */
[----:B------:R0:W1:Y:S02]  /*0160*/  F2I.FTZ.U32.TRUNC.NTZ R3, R2 ;  /* 0x0000000200037305 */ /* 0x000064000021f000 */
[----:B0-----:R-:W-:Y:S02]  /*0170*/  IMAD.MOV.U32 R2, RZ, RZ, RZ ;  /* 0x000000ffff027224 */ /* 0x001fe400078e00ff */
[----:B-1----:R-:W-:-:S04]  /*0180*/  IMAD.MOV R6, RZ, RZ, -R3 ;  /* 0x000000ffff067224 */ /* 0x002fc800078e0a03 */
[----:B------:R-:W-:Y:S02]  /*0190*/  IMAD R9, R6, R7, RZ ;  /* 0x0000000706097224 */ /* 0x000fe400078e02ff */
[----:B------:R-:W-:Y:S02]  /*01a0*/  IMAD.MOV.U32 R6, RZ, RZ, R8 ;  /* 0x000000ffff067224 */ /* 0x000fe400078e0008 */
[----:B------:R-:W-:-:S06]  /*01b0*/  IMAD.HI.U32 R3, R3, R9, R2 ;  /* 0x0000000903037227 */ /* 0x000fcc00078e0002 */
[----:B------:R-:W-:-:S04]  /*01c0*/  IMAD.HI.U32 R3, R3, R6, RZ ;  /* 0x0000000603037227 */ /* 0x000fc800078e00ff */
[----:B------:R-:W-:-:S05]  /*01d0*/  IMAD R0, R3, R0, R6 ;  /* 0x0000000003007224 */ /* 0x000fca00078e0206 */
[----:B------:R-:W-:-:S13]  /*01e0*/  ISETP.GT.U32.AND P1, PT, R7, R0, PT ;  /* 0x000000000700720c */ /* 0x000fda0003f24070 */
[----:B------:R-:W-:Y:S02]  /*01f0*/  @!P1 IMAD.IADD R0, R0, 0x1, -R7 ;  /* 0x0000000100009824 */ /* 0x000fe400078e0a07 */
[----:B------:R-:W-:Y:S01]  /*0200*/  @!P1 VIADD R3, R3, 0x1 ;  /* 0x0000000103039836 */ /* 0x000fe20000000000 */
[----:B------:R-:W-:Y:S02]  /*0210*/  ISETP.NE.AND P1, PT, R4, RZ, PT ;  /* 0x000000ff0400720c */ /* 0x000fe40003f25270 */
[----:B------:R-:W-:Y:S02]  /*0220*/  ISETP.GE.U32.AND P0, PT, R0, R7, PT ;  /* 0x000000070000720c */ /* 0x000fe40003f06070 */
[----:B------:R-:W-:-:S04]  /*0230*/  LOP3.LUT R0, R5, R4, RZ, 0x3c, !PT ;  /* 0x0000000405007212 */ /* 0x000fc800078e3cff */
[----:B------:R-:W-:Y:S01]  /*0240*/  ISETP.GE.AND P2, PT, R0, RZ, PT ;  /* 0x000000ff0000720c */ /* 0x000fe20003f46270 */
[----:B------:R-:W-:-:S06]  /*0250*/  VIADD R0, R126, 0xff ;  /* 0x000000ff7e007836 */ /* 0x000fcc0000000000 */
[----:B------:R-:W-:-:S04]  /*0260*/  @P0 VIADD R3, R3, 0x1 ;  /* 0x0000000103030836 */ /* 0x000fc80000000000 */
[----:B------:R-:W-:Y:S01]  /*0270*/  IMAD.MOV.U32 R2, RZ, RZ, R3 ;  /* 0x000000ffff027224 */ /* 0x000fe200078e0003 */
[----:B------:R-:W-:-:S03]  /*0280*/  SHF.R.S32.HI R3, RZ, 0x1f, R0 ;  /* 0x0000001fff037819 */ /* 0x000fc60000011400 */
[----:B------:R-:W-:Y:S01]  /*0290*/  @!P2 IMAD.MOV R2, RZ, RZ, -R2 ;  /* 0x000000ffff02a224 */ /* 0x000fe200078e0a02 */
[----:B------:R-:W-:Y:S02]  /*02a0*/  @!P1 LOP3.LUT R2, RZ, R4, RZ, 0x33, !PT ;  /* 0x00000004ff029212 */ /* 0x000fe400078e33ff */
[----:B------:R-:W-:-:S03]  /*02b0*/  LEA.HI R3, R3, R0, RZ, 0x8 ;  /* 0x0000000003037211 */ /* 0x000fc600078f40ff */
[----:B------:R-:W-:Y:S02]  /*02c0*/  IMAD.SHL.U32 R6, R2, 0x4, RZ ;  /* 0x0000000402067824 */ /* 0x000fe400078e00ff */
[----:B------:R-:W-:-:S03]  /*02d0*/  IMAD.MOV R2, RZ, RZ, -R2 ;  /* 0x000000ffff027224 */ /* 0x000fc600078e0a02 */
[----:B------:R-:W-:Y:S01]  /*02e0*/  LEA.HI.SX32 R3, R3, -R6, 0x18 ;  /* 0x8000000603037211 */ /* 0x000fe200078fc2ff */
[----:B------:R-:W-:-:S03]  /*02f0*/  IMAD R8, R4, R2, R5 ;  /* 0x0000000204087224 */ /* 0x000fc600078e0205 */
[----:B------:R-:W-:-:S04]  /*0300*/  VIMNMX R11, R3, 0x4, PT ;  /* 0x00000004030b7848 */ /* 0x000fc80003fe0100 */
[-C--:B------:R-:W-:Y:S02]  /*0310*/  IABS R7, R11.reuse ;  /* 0x0000000b00077213 */ /* 0x080fe40000000000 */
[----:B------:R-:W-:Y:S02]  /*0320*/  IABS R4, R11 ;  /* 0x0000000b00047213 */ /* 0x000fe40000000000 */
[----:B------:R-:W0:Y:S08]  /*0330*/  I2F.RP R0, R7 ;  /* 0x0000000700007306 */ /* 0x000e300000209400 */
[----:B0-----:R-:W0:Y:S02]  /*0340*/  MUFU.RCP R0, R0 ;  /* 0x0000000000007308 */ /* 0x001e240000001000 */
[----:B0-----:R-:W-:-:S02]  /*0350*/  VIADD R3, R0, 0xffffffe ;  /* 0x0ffffffe00037836 */ /* 0x001fc40000000000 */
[----:B------:R-:W-:Y:S02]  /*0360*/  IMAD.MOV R0, RZ, RZ, -R4 ;  /* 0x000000ffff007224 */ /* 0x000fe400078e0a04 */
[----:B------:R-:W0:Y:S02]  /*0370*/  LDC R4, c[0x0][0x230] ;  /* 0x00008c00ff047b82 */ /* 0x000e240000000800 */
[----:B------:R-:W1:Y:S02]  /*0380*/  F2I.FTZ.U32.TRUNC.NTZ R3, R3 ;  /* 0x0000000300037305 */ /* 0x000e64000021f000 */
[----:B-1----:R-:W-:-:S04]  /*0390*/  IMAD.MOV R9, RZ, RZ, -R3 ;  /* 0x000000ffff097224 */ /* 0x002fc800078e0a03 */
[----:B------:R-:W-:Y:S01]  /*03a0*/  IMAD.MOV.U32 R2, RZ, RZ, R9 ;  /* 0x000000ffff027224 */ /* 0x000fe200078e0009 */
[----:B------:R-:W-:Y:S01]  /*03b0*/  IABS R9, R8 ;  /* 0x0000000800097213 */ /* 0x000fe20000000000 */
[----:B0-----:R-:W-:Y:S02]  /*03c0*/  VIADD R12, R4, 0x7f ;  /* 0x0000007f040c7836 */ /* 0x001fe40000000000 */
[----:B------:R-:W-:Y:S02]  /*03d0*/  IMAD R5, R2, R7, RZ ;  /* 0x0000000702057224 */ /* 0x000fe400078e02ff */
[----:B------:R-:W-:-:S04]  /*03e0*/  IMAD.MOV.U32 R2, RZ, RZ, RZ ;  /* 0x000000ffff027224 */ /* 0x000fc800078e00ff */
        /* <DEDUP_REMOVED lines=9> */
[----:B------:R-:W-:-:S07]  /*0480*/  ISETP.GE.AND P2, PT, R0, RZ, PT ;  /* 0x000000ff0000720c */ /* 0x000fce0003f46270 */
[----:B------:R-:W-:Y:S01]  /*0490*/  @P0 VIADD R2, R2, 0x1 ;  /* 0x0000000102020836 */ /* 0x000fe20000000000 */
[----:B------:R-:W-:-:S05]  /*04a0*/  ISETP.GT.AND P0, PT, R12, 0x7f, PT ;  /* 0x0000007f0c00780c */ /* 0x000fca0003f04270 */
[----:B------:R-:W-:Y:S01]  /*04b0*/  @!P2 IMAD.MOV R2, RZ, RZ, -R2 ;  /* 0x000000ffff02a224 */ /* 0x000fe200078e0a02 */
[----:B------:R-:W-:-:S05]  /*04c0*/  @!P1 LOP3.LUT R2, RZ, R11, RZ, 0x33, !PT ;  /* 0x0000000bff029212 */ /* 0x000fca00078e33ff */
[----:B------:R-:W-:-:S04]  /*04d0*/  IMAD.MOV R0, RZ, RZ, -R2 ;  /* 0x000000ffff007224 */ /* 0x000fc800078e0a02 */
[----:B------:R-:W-:-:S04]  /*04e0*/  IMAD R0, R11, R0, R8 ;  /* 0x000000000b007224 */ /* 0x000fc800078e0208 */
[----:B------:R-:W-:Y:S02]  /*04f0*/  IMAD.IADD R3, R6, 0x1, R0 ;  /* 0x0000000106037824 */ /* 0x000fe400078e0200 */
[----:B------:R-:W-:Y:S02]  /*0500*/  IMAD.SHL.U32 R0, R2, 0x100, RZ ;  /* 0x0000010002007824 */ /* 0x000fe400078e00ff */
[----:B------:R-:W-:Y:S02]  /*0510*/  IMAD R3, R3, 0x100, R31 ;  /* 0x0000010003037824 */ /* 0x000fe400078e021f */
[C---:B------:R-:W-:Y:S02]  /*0520*/  VIADD R5, R0.reuse, 0x1 ;  /* 0x0000000100057836 */ /* 0x040fe40000000000 */
[C---:B------:R-:W-:Y:S02]  /*0530*/  VIADD R4, R0.reuse, 0x2 ;  /* 0x0000000200047836 */ /* 0x040fe40000000000 */
[C---:B------:R-:W-:Y:S01]  /*0540*/  VIADD R2, R0.reuse, 0x3 ;  /* 0x0000000300027836 */ /* 0x040fe20000000000 */
[----:B------:R0:W-:Y:S01]  /*0550*/  STL [R1+0x68], R5 ;  /* 0x0000680501007387 */ /* 0x0001e20000100800 */
[----:B------:R-:W-:-:S02]  /*0560*/  VIADD R250, R0, 0x13 ;  /* 0x0000001300fa7836 */ /* 0x000fc40000000000 */
[C---:B------:R-:W-:Y:S01]  /*0570*/  VIADD R249, R0.reuse, 0x14 ;  /* 0x0000001400f97836 */ /* 0x040fe20000000000 */
[----:B------:R1:W-:Y:S01]  /*0580*/  STL [R1+0x64], R4 ;  /* 0x0000640401007387 */ /* 0x0003e20000100800 */
[C---:B------:R-:W-:Y:S02]  /*0590*/  VIADD R248, R0.reuse, 0x15 ;  /* 0x0000001500f87836 */ /* 0x040fe40000000000 */
[C---:B------:R-:W-:Y:S01]  /*05a0*/  VIADD R35, R0.reuse, 0x16 ;  /* 0x0000001600237836 */ /* 0x040fe20000000000 */
[----:B------:R2:W-:Y:S01]  /*05b0*/  STL [R1+0x60], R2 ;  /* 0x0000600201007387 */ /* 0x0005e20000100800 */
[C---:B------:R-:W-:Y:S02]  /*05c0*/  VIADD R19, R0.reuse, 0x17 ;  /* 0x0000001700137836 */ /* 0x040fe40000000000 */
[C---:B0-----:R-:W-:Y:S02]  /*05d0*/  VIADD R5, R0.reuse, 0x4 ;  /* 0x0000000400057836 */ /* 0x041fe40000000000 */
[----:B------:R-:W-:-:S02]  /*05e0*/  VIADD R51, R0, 0x19 ;  /* 0x0000001900337836 */ /* 0x000fc40000000000 */
[C---:B-1----:R-:W-:Y:S01]  /*05f0*/  VIADD R4, R0.reuse, 0x5 ;  /* 0x0000000500047836 */ /* 0x042fe20000000000 */
[----:B------:R0:W-:Y:S01]  /*0600*/  STL [R1+0x5c], R5 ;  /* 0x00005c0501007387 */ /* 0x0001e20000100800 */
[C---:B------:R-:W-:Y:S02]  /*0610*/  VIADD R49, R0.reuse, 0x1a ;  /* 0x0000001a00317836 */ /* 0x040fe40000000000 */
[C---:B--2---:R-:W-:Y:S01]  /*0620*/  VIADD R2, R0.reuse, 0x6 ;  /* 0x0000000600027836 */ /* 0x044fe20000000000 */
[----:B------:R1:W-:Y:S01]  /*0630*/  STL [R1+0x58], R4 ;  /* 0x0000580401007387 */ /* 0x0003e20000100800 */
[C---:B------:R-:W-:Y:S02]  /*0640*/  VIADD R47, R0.reuse, 0x1b ;  /* 0x0000001b002f7836 */ /* 0x040fe40000000000 */
[C---:B------:R-:W-:Y:S01]  /*0650*/  VIADD R82, R0.reuse, 0x1c ;  /* 0x0000001c00527836 */ /* 0x040fe20000000000 */
[----:B------:R2:W-:Y:S01]  /*0660*/  STL [R1+0x54], R2 ;  /* 0x0000540201007387 */ /* 0x0005e20000100800 */
[----:B------:R-:W-:-:S02]  /*0670*/  VIADD R74, R0, 0x1d ;  /* 0x0000001d004a7836 */ /* 0x000fc40000000000 */
[C---:B0-----:R-:W-:Y:S02]  /*0680*/  VIADD R5, R0.reuse, 0x7 ;  /* 0x0000000700057836 */ /* 0x041fe40000000000 */
[C---:B------:R-:W-:Y:S02]  /*0690*/  VIADD R62, R0.reuse, 0x1e ;  /* 0x0000001e003e7836 */ /* 0x040fe40000000000 */
[C---:B-1----:R-:W-:Y:S01]  /*06a0*/  VIADD R4, R0.reuse, 0x8 ;  /* 0x0000000800047836 */ /* 0x042fe20000000000 */
[----:B------:R0:W-:Y:S01]  /*06b0*/  STL [R1+0x50], R5 ;  /* 0x0000500501007387 */ /* 0x0001e20000100800 */
[C---:B------:R-:W-:Y:S02]  /*06c0*/  VIADD R66, R0.reuse, 0x1f ;  /* 0x0000001f00427836 */ /* 0x040fe40000000000 */
[C---:B--2---:R-:W-:Y:S01]  /*06d0*/  VIADD R2, R0.reuse, 0x9 ;  /* 0x0000000900027836 */ /* 0x044fe20000000000 */
[----:B------:R1:W-:Y:S01]  /*06e0*/  STL [R1+0x4c], R4 ;  /* 0x00004c0401007387 */ /* 0x0003e20000100800 */
[----:B------:R-:W-:-:S02]  /*06f0*/  VIADD R244, R0, 0x20 ;  /* 0x0000002000f47836 */ /* 0x000fc40000000000 */
[C---:B------:R-:W-:Y:S01]  /*0700*/  VIADD R11, R0.reuse, 0x21 ;  /* 0x00000021000b7836 */ /* 0x040fe20000000000 */
[----:B------:R2:W-:Y:S01]  /*0710*/  STL [R1+0x48], R2 ;  /* 0x0000480201007387 */ /* 0x0005e20000100800 */
[C---:B------:R-:W-:Y:S02]  /*0720*/  VIADD R101, R0.reuse, 0x22 ;  /* 0x0000002200657836 */ /* 0x040fe40000000000 */
[C---:B0-----:R-:W-:Y:S02]  /*0730*/  VIADD R5, R0.reuse, 0xa ;  /* 0x0000000a00057836 */ /* 0x041fe40000000000 */
[C---:B------:R-:W-:Y:S02]  /*0740*/  VIADD R97, R0.reuse, 0x23 ;  /* 0x0000002300617836 */ /* 0x040fe40000000000 */
[C---:B-1----:R-:W-:Y:S01]  /*0750*/  VIADD R4, R0.reuse, 0xb ;  /* 0x0000000b00047836 */ /* 0x042fe20000000000 */
[----:B------:R0:W-:Y:S01]  /*0760*/  STL [R1+0x44], R5 ;  /* 0x0000440501007387 */ /* 0x0001e20000100800 */
[----:B------:R-:W-:-:S02]  /*0770*/  VIADD R93, R0, 0x24 ;  /* 0x00000024005d7836 */ /* 0x000fc40000000000 */
[C---:B--2---:R-:W-:Y:S01]  /*0780*/  VIADD R2, R0.reuse, 0xc ;  /* 0x0000000c00027836 */ /* 0x044fe20000000000 */
        /* <DEDUP_REMOVED lines=29> */
[C---:B------:R-:W-:Y:S02]  /*0960*/  VIADD R173, R0.reuse, 0x33 ;  /* 0x0000003300ad7836 */ /* 0x040fe40000000000 */
[----:B------:R-:W-:-:S02]  /*0970*/  VIADD R170, R0, 0x34 ;  /* 0x0000003400aa7836 */ /* 0x000fc40000000000 */
[C---:B------:R-:W-:Y:S02]  /*0980*/  VIADD R180, R0.reuse, 0x35 ;  /* 0x0000003500b47836 */ /* 0x040fe40000000000 */
[C---:B------:R-:W-:Y:S02]  /*0990*/  VIADD R177, R0.reuse, 0x36 ;  /* 0x0000003600b17836 */ /* 0x040fe40000000000 */
[C---:B------:R-:W-:Y:S02]  /*09a0*/  VIADD R163, R0.reuse, 0x37 ;  /* 0x0000003700a37836 */ /* 0x040fe40000000000 */
        /* <DEDUP_REMOVED lines=199> */
[----:B------:R-:W-:Y:S02]  /*1620*/  VIADD R239, R0, 0xff ;  /* 0x000000ff00ef7836 */ /* 0x000fe40000000000 */
[----:B-1----:R-:W-:Y:S01]  /*1630*/  VIADD R4, R3, 0x80 ;  /* 0x0000008003047836 */ /* 0x002fe20000000000 */
[----:B--2---:R-:W-:Y:S06]  /*1640*/  @P0 BRA `(.L_x_0) ;  /* 0x0000001c000c0947 */ /* 0x004fec0003800000 */
[----:B------:R-:W-:Y:S01]  /*1650*/  IMAD.SHL.U32 R2, R237, 0x10, RZ ;  /* 0x00000010ed027824 */ /* 0x000fe200078e00ff */
[----:B------:R0:W-:Y:S01]  /*1660*/  STL [R1+0x400], RZ ;  /* 0x000400ff01007387 */ /* 0x0001e20000100800 */
[----:B------:R-:W-:Y:S02]  /*1670*/  CS2R R24, SRZ ;  /* 0x0000000000187805 */ /* 0x000fe4000001ff00 */
[----:B------:R-:W-:Y:S02]  /*1680*/  CS2R R26, SRZ ;  /* 0x00000000001a7805 */ /* 0x000fe4000001ff00 */
[----:B------:R-:W-:Y:S01]  /*1690*/  CS2R R28, SRZ ;  /* 0x00000000001c7805 */ /* 0x000fe2000001ff00 */
[----:B------:R0:W-:Y:S01]  /*16a0*/  STL [R1+0x1900], R2 ;  /* 0x0019000201007387 */ /* 0x0001e20000100800 */
[----:B------:R-:W-:Y:S02]  /*16b0*/  CS2R R30, SRZ ;  /* 0x00000000001e7805 */ /* 0x000fe4000001ff00 */
[----:B------:R-:W-:-:S02]  /*16c0*/  CS2R R32, SRZ ;  /* 0x0000000000207805 */ /* 0x000fc4000001ff00 */
[----:B------:R-:W-:Y:S01]  /*16d0*/  CS2R R34, SRZ ;  /* 0x0000000000227805 */ /* 0x000fe2000001ff00 */
[----:B------:R0:W-:Y:S01]  /*16e0*/  STL [R1+0x404], RZ ;  /* 0x000404ff01007387 */ /* 0x0001e20000100800 */
[----:B------:R-:W-:Y:S02]  /*16f0*/  CS2R R36, SRZ ;  /* 0x0000000000247805 */ /* 0x000fe4000001ff00 */
[----:B------:R-:W-:Y:S02]  /*1700*/  CS2R R38, SRZ ;  /* 0x0000000000267805 */ /* 0x000fe4000001ff00 */
[----:B------:R-:W-:Y:S01]  /*1710*/  CS2R R40, SRZ ;  /* 0x0000000000287805 */ /* 0x000fe2000001ff00 */
[----:B------:R0:W-:Y:S01]  /*1720*/  STL [R1+0x408], RZ ;  /* 0x000408ff01007387 */ /* 0x0001e20000100800 */
        /* <DEDUP_REMOVED lines=72> */
[----:B------:R-:W-:-:S03]  /*1bb0*/  CS2R R150, SRZ ;  /* 0x0000000000967805 */ /* 0x000fc6000001ff00 */
[----:B------:R0:W-:Y:S04]  /*1bc0*/  STL [R1+0x454], RZ ;  /* 0x000454ff01007387 */ /* 0x0001e80000100800 */
        /* <DEDUP_REMOVED lines=234> */
[----:B------:R0:W-:Y:S04]  /*2a70*/  STL [R1], RZ ;  /* 0x000000ff01007387 */ /* 0x0001e80000100800 */
        /* <DEDUP_REMOVED lines=126> */
[----:B------:R0:W-:Y:S01]  /*3260*/  STL [R1+0x1fc], RZ ;  /* 0x0001fcff01007387 */ /* 0x0001e20000100800 */
[----:B------:R-:W-:Y:S05]  /*3270*/  BRA `(.L_x_1) ;  /* 0x0000039c00a47947 */ /* 0x000fea0003800000 */
.L_x_0:
[----:B------:R-:W-:Y:S01]  /*3280*/  IABS R237, R126 ;  /* 0x0000007e00ed7213 */ /* 0x000fe20000000000 */
[----:B------:R-:W-:Y:S01]  /*3290*/  STL [R1+0x1974], R127 ;  /* 0x0019747f01007387 */ /* 0x000fe20000100800 */
[----:B------:R-:W-:Y:S01]  /*32a0*/  IABS R2, R127 ;  /* 0x0000007f00027213 */ /* 0x000fe20000000000 */
[----:B------:R-:W-:Y:S01]  /*32b0*/  ULDC UR4, c[0x0][0x234] ;  /* 0x00008d0000047ab9 */ /* 0x000fe20000000800 */
[----:B------:R-:W0:Y:S01]  /*32c0*/  I2F.RP R6, R237 ;  /* 0x000000ed00067306 */ /* 0x000e220000209400 */
[----:B------:R-:W-:Y:S01]  /*32d0*/  IABS R243, R4 ;  /* 0x0000000400f37213 */ /* 0x000fe20000000000 */
[----:B------:R-:W-:Y:S01]  /*32e0*/  STL [R1+0x1904], R3 ;  /* 0x0019040301007387 */ /* 0x000fe20000100800 */
[----:B------:R-:W-:Y:S01]  /*32f0*/  ISETP.GE.AND P5, PT, R240, RZ, PT ;  /* 0x000000fff000720c */ /* 0x000fe20003fa6270 */
[----:B------:R-:W-:Y:S01]  /*3300*/  ULDC.64 UR6, c[0x0][0x210] ;  /* 0x0000840000067ab9 */ /* 0x000fe20000000a00 */
[----:B------:R-:W-:Y:S01]  /*3310*/  ISETP.GE.AND P4, PT, R239, RZ, PT ;  /* 0x000000ffef00720c */ /* 0x000fe20003f86270 */
[----:B------:R1:W-:Y:S01]  /*3320*/  STL [R1+0x1908], R4 ;  /* 0x0019080401007387 */ /* 0x0003e20000100800 */
[----:B------:R-:W-:Y:S01]  /*3330*/  ISETP.GE.AND P3, PT, R241, RZ, PT ;  /* 0x000000fff100720c */ /* 0x000fe20003f66270 */
[----:B------:R-:W2:Y:S01]  /*3340*/  I2F.RP R246, R2 ;  /* 0x0000000200f67306 */ /* 0x000ea20000209400 */
[----:B------:R-:W-:Y:S01]  /*3350*/  ISETP.GE.AND P2, PT, R4, RZ, PT ;  /* 0x000000ff0400720c */ /* 0x000fe20003f46270 */
[----:B------:R-:W-:Y:S01]  /*3360*/  ULDC.64 UR10, c[0x0][0x218] ;  /* 0x00008600000a7ab9 */ /* 0x000fe20000000a00 */
[----:B------:R-:W-:Y:S01]  /*3370*/  IABS R252, R236 ;  /* 0x000000ec00fc7213 */ /* 0x000fe20000000000 */
[----:B------:R-:W-:Y:S01]  /*3380*/  ULDC UR30, c[0x0][0x240] ;  /* 0x00009000001e7ab9 */ /* 0x000fe20000000800 */
[----:B------:R-:W-:Y:S01]  /*3390*/  ULDC UR14, c[0x0][0x238] ;  /* 0x00008e00000e7ab9 */ /* 0x000fe20000000800 */
[----:B------:R-:W-:Y:S01]  /*33a0*/  ULDC UR18, c[0x0][0x238] ;  /* 0x00008e0000127ab9 */ /* 0x000fe20000000800 */
[----:B------:R-:W-:Y:S01]  /*33b0*/  ULDC UR22, c[0x0][0x238] ;  /* 0x00008e0000167ab9 */ /* 0x000fe20000000800 */
[----:B0-----:R-:W0:Y:S01]  /*33c0*/  MUFU.RCP R6, R6 ;  /* 0x0000000600067308 */ /* 0x001e220000001000 */
[----:B------:R-:W-:Y:S01]  /*33d0*/  ULDC UR23, c[0x0][0x238] ;  /* 0x00008e0000177ab9 */ /* 0x000fe20000000800 */
[----:B------:R-:W-:Y:S01]  /*33e0*/  ULDC UR26, c[0x0][0x238] ;  /* 0x00008e00001a7ab9 */ /* 0x000fe20000000800 */
[----:B------:R-:W-:Y:S01]  /*33f0*/  ULDC UR27, c[0x0][0x238] ;  /* 0x00008e00001b7ab9 */ /* 0x000fe20000000800 */
[----:B------:R-:W-:Y:S01]  /*3400*/  ULDC UR21, c[0x0][0x238] ;  /* 0x00008e0000157ab9 */ /* 0x000fe20000000800 */
[----:B------:R-:W-:Y:S01]  /*3410*/  ULDC UR43, c[0x0][0x238] ;  /* 0x00008e00002b7ab9 */ /* 0x000fe20000000800 */
[----:B------:R-:W-:Y:S01]  /*3420*/  ULDC UR20, c[0x0][0x238] ;  /* 0x00008e0000147ab9 */ /* 0x000fe20000000800 */
[----:B------:R-:W-:Y:S01]  /*3430*/  ULDC UR9, c[0x0][0x238] ;  /* 0x00008e0000097ab9 */ /* 0x000fe20000000800 */
[----:B--2---:R-:W2:Y:S01]  /*3440*/  MUFU.RCP R246, R246 ;  /* 0x000000f600f67308 */ /* 0x004ea20000001000 */
[----:B------:R-:W-:Y:S01]  /*3450*/  ULDC UR29, c[0x0][0x238] ;  /* 0x00008e00001d7ab9 */ /* 0x000fe20000000800 */
[----:B------:R-:W-:Y:S01]  /*3460*/  ULDC UR60, c[0x0][0x238] ;  /* 0x00008e00003c7ab9 */ /* 0x000fe20000000800 */
[----:B------:R-:W-:Y:S01]  /*3470*/  ULDC UR19, c[0x0][0x238] ;  /* 0x00008e0000137ab9 */ /* 0x000fe20000000800 */
[----:B------:R-:W-:Y:S01]  /*3480*/  ULDC UR53, c[0x0][0x238] ;  /* 0x00008e0000357ab9 */ /* 0x000fe20000000800 */
[----:B------:R-:W-:Y:S01]  /*3490*/  ULDC UR45, c[0x0][0x238] ;  /* 0x00008e00002d7ab9 */ /* 0x000fe20000000800 */
[----:B------:R-:W-:Y:S01]  /*34a0*/  ULDC UR38, c[0x0][0x238] ;  /* 0x00008e0000267ab9 */ /* 0x000fe20000000800 */
[----:B------:R-:W-:Y:S01]  /*34b0*/  ULDC UR17, c[0x0][0x238] ;  /* 0x00008e0000117ab9 */ /* 0x000fe20000000800 */
[----:B------:R-:W-:Y:S01]  /*34c0*/  ULDC UR49, c[0x0][0x238] ;  /* 0x00008e0000317ab9 */ /* 0x000fe20000000800 */
[----:B0-----:R-:W-:Y:S01]  /*34d0*/  VIADD R6, R6, 0xffffffe ;  /* 0x0ffffffe06067836 */ /* 0x001fe20000000000 */
[----:B------:R-:W-:Y:S01]  /*34e0*/  ULDC UR37, c[0x0][0x238] ;  /* 0x00008e0000257ab9 */ /* 0x000fe20000000800 */
[----:B------:R-:W-:Y:S01]  /*34f0*/  ULDC UR42, c[0x0][0x238] ;  /* 0x00008e00002a7ab9 */ /* 0x000fe20000000800 */
[----:B------:R-:W-:Y:S01]  /*3500*/  ULDC UR34, c[0x0][0x238] ;  /* 0x00008e0000227ab9 */ /* 0x000fe20000000800 */
[----:B------:R0:W3:Y:S01]  /*3510*/  F2I.FTZ.U32.TRUNC.NTZ R7, R6 ;  /* 0x0000000600077305 */ /* 0x0000e2000021f000 */
[----:B------:R-:W-:Y:S01]  /*3520*/  ULDC UR48, c[0x0][0x238] ;  /* 0x00008e0000307ab9 */ /* 0x000fe20000000800 */
[----:B------:R-:W-:Y:S01]  /*3530*/  ULDC UR13, c[0x0][0x238] ;  /* 0x00008e00000d7ab9 */ /* 0x000fe20000000800 */
[----:B------:R-:W-:Y:S01]  /*3540*/  ULDC UR55, c[0x0][0x238] ;  /* 0x00008e0000377ab9 */ /* 0x000fe20000000800 */
[----:B--2---:R-:W-:Y:S01]  /*3550*/  VIADD R246, R246, 0xffffffe ;  /* 0x0ffffffef6f67836 */ /* 0x004fe20000000000 */
[----:B------:R-:W-:Y:S01]  /*3560*/  ULDC UR51, c[0x0][0x238] ;  /* 0x00008e0000337ab9 */ /* 0x000fe20000000800 */
[----:B------:R-:W-:Y:S01]  /*3570*/  ULDC UR25, c[0x0][0x238] ;  /* 0x00008e0000197ab9 */ /* 0x000fe20000000800 */
[----:B------:R-:W-:Y:S01]  /*3580*/  ULDC UR33, c[0x0][0x238] ;  /* 0x00008e0000217ab9 */ /* 0x000fe20000000800 */
[----:B------:R2:W4:Y:S01]  /*3590*/  F2I.FTZ.U32.TRUNC.NTZ R247, R246 ;  /* 0x000000f600f77305 */ /* 0x000522000021f000 */
[----:B0-----:R-:W-:Y:S01]  /*35a0*/  IMAD.MOV.U32 R6, RZ, RZ, RZ ;  /* 0x000000ffff067224 */ /* 0x001fe200078e00ff */
[----:B------:R-:W-:Y:S01]  /*35b0*/  ULDC UR41, c[0x0][0x238] ;  /* 0x00008e0000297ab9 */ /* 0x000fe20000000800 */
[----:B------:R-:W-:Y:S01]  /*35c0*/  ULDC UR47, c[0x0][0x238] ;  /* 0x00008e00002f7ab9 */ /* 0x000fe20000000800 */
[----:B------:R-:W-:Y:S01]  /*35d0*/  ULDC UR15, c[0x0][0x238] ;  /* 0x00008e00000f7ab9 */ /* 0x000fe20000000800 */
[----:B------:R-:W-:Y:S01]  /*35e0*/  ULDC UR31, c[0x0][0x238] ;  /* 0x00008e00001f7ab9 */ /* 0x000fe20000000800 */
[----:B------:R-:W-:Y:S01]  /*35f0*/  ULDC UR35, c[0x0][0x238] ;  /* 0x00008e0000237ab9 */ /* 0x000fe20000000800 */
[--C-:B---3--:R-:W-:Y:S01]  /*3600*/  IMAD.MOV R245, RZ, RZ, -R7.reuse ;  /* 0x000000fffff57224 */ /* 0x108fe200078e0a07 */
[----:B------:R-:W-:Y:S01]  /*3610*/  ULDC UR39, c[0x0][0x238] ;  /* 0x00008e0000277ab9 */ /* 0x000fe20000000800 */
[----:B--2---:R-:W-:Y:S01]  /*3620*/  IABS R246, R3 ;  /* 0x0000000300f67213 */ /* 0x004fe20000000000 */
[----:B------:R-:W-:Y:S01]  /*3630*/  ULDC UR8, c[0x0][0x238] ;  /* 0x00008e0000087ab9 */ /* 0x000fe20000000800 */
[----:B------:R-:W-:Y:S01]  /*3640*/  IMAD R245, R245, R237, RZ ;  /* 0x000000edf5f57224 */ /* 0x000fe200078e02ff */
[----:B------:R-:W-:Y:S01]  /*3650*/  ULDC UR5, c[0x0][0x238] ;  /* 0x00008e0000057ab9 */ /* 0x000fe20000000800 */
[----:B------:R-:W-:Y:S01]  /*3660*/  ULDC UR61, c[0x0][0x238] ;  /* 0x00008e00003d7ab9 */ /* 0x000fe20000000800 */
[----:B------:R-:W-:Y:S01]  /*3670*/  ULDC UR12, c[0x0][0x238] ;  /* 0x00008e00000c7ab9 */ /* 0x000fe20000000800 */
[----:B------:R-:W-:Y:S01]  /*3680*/  IMAD.HI.U32 R245, R7, R245, R6 ;  /* 0x000000f507f57227 */ /* 0x000fe200078e0006 */
[----:B------:R-:W-:Y:S01]  /*3690*/  ULDC UR16, c[0x0][0x238] ;  /* 0x00008e0000107ab9 */ /* 0x000fe20000000800 */
[----:B------:R-:W-:Y:S01]  /*36a0*/  ULDC UR59, c[0x0][0x238] ;  /* 0x00008e00003b7ab9 */ /* 0x000fe20000000800 */
[----:B------:R-:W-:Y:S01]  /*36b0*/  ULDC UR54, c[0x0][0x238] ;  /* 0x00008e0000367ab9 */ /* 0x000fe20000000800 */
[----:B------:R-:W-:Y:S01]  /*36c0*/  IMAD.MOV.U32 R7, RZ, RZ, R246 ;  /* 0x000000ffff077224 */ /* 0x000fe200078e00f6 */
[----:B------:R-:W-:Y:S01]  /*36d0*/  ULDC UR52, c[0x0][0x238] ;  /* 0x00008e0000347ab9 */ /* 0x000fe20000000800 */
[----:B------:R-:W-:Y:S01]  /*36e0*/  IMAD.MOV.U32 R6, RZ, RZ, R243 ;  /* 0x000000ffff067224 */ /* 0x000fe200078e00f3 */
[----:B------:R-:W-:Y:S01]  /*36f0*/  ULDC UR50, c[0x0][0x238] ;  /* 0x00008e0000327ab9 */ /* 0x000fe20000000800 */
[C---:B------:R-:W-:Y:S01]  /*3700*/  IMAD.HI.U32 R243, R245.reuse, R7, RZ ;  /* 0x00000007f5f37227 */ /* 0x040fe200078e00ff */
[----:B------:R-:W-:Y:S01]  /*3710*/  ULDC UR24, c[0x0][0x238] ;  /* 0x00008e0000187ab9 */ /* 0x000fe20000000800 */
[----:B------:R-:W-:Y:S01]  /*3720*/  ULDC UR28, c[0x0][0x238] ;  /* 0x00008e00001c7ab9 */ /* 0x000fe20000000800 */
[----:B------:R-:W-:Y:S01]  /*3730*/  ULDC UR32, c[0x0][0x238] ;  /* 0x00008e0000207ab9 */ /* 0x000fe20000000800 */
[----:B------:R-:W-:Y:S01]  /*3740*/  IMAD.HI.U32 R245, R245, R6, RZ ;  /* 0x00000006f5f57227 */ /* 0x000fe200078e00ff */
[----:B------:R-:W-:Y:S01]  /*3750*/  ULDC UR36, c[0x0][0x238] ;  /* 0x00008e0000247ab9 */ /* 0x000fe20000000800 */
[----:B------:R-:W-:Y:S01]  /*3760*/  ULDC UR40, c[0x0][0x238] ;  /* 0x00008e0000287ab9 */ /* 0x000fe20000000800 */
[----:B------:R-:W-:Y:S01]  /*3770*/  ULDC UR44, c[0x0][0x238] ;  /* 0x00008e00002c7ab9 */ /* 0x000fe20000000800 */
[----:B------:R-:W-:Y:S01]  /*3780*/  IMAD.MOV R243, RZ, RZ, -R243 ;  /* 0x000000fffff37224 */ /* 0x000fe200078e0af3 */
[----:B------:R-:W-:Y:S01]  /*3790*/  ULDC UR46, c[0x0][0x238] ;  /* 0x00008e00002e7ab9 */ /* 0x000fe20000000800 */
[----:B------:R-:W-:-:S02]  /*37a0*/  IMAD.MOV R245, RZ, RZ, -R245 ;  /* 0x000000fffff57224 */ /* 0x000fc400078e0af5 */
[C---:B------:R-:W-:Y:S01]  /*37b0*/  IMAD R7, R237.reuse, R243, R7 ;  /* 0x000000f3ed077224 */ /* 0x040fe200078e0207 */
[----:B------:R-:W-:Y:S01]  /*37c0*/  IABS R243, R239 ;  /* 0x000000ef00f37213 */ /* 0x000fe20000000000 */
[C---:B------:R-:W-:Y:S01]  /*37d0*/  IMAD R6, R237.reuse, R245, R6 ;  /* 0x000000f5ed067224 */ /* 0x040fe200078e0206 */
[----:B------:R-:W-:Y:S01]  /*37e0*/  IABS R239, R241 ;  /* 0x000000f100ef7213 */ /* 0x000fe20000000000 */
[----:B----4-:R-:W-:Y:S01]  /*37f0*/  IMAD.MOV R246, RZ, RZ, -R247 ;  /* 0x000000fffff67224 */ /* 0x010fe200078e0af7 */
[C---:B------:R-:W-:Y:S02]  /*3800*/  ISETP.GT.U32.AND P0, PT, R237.reuse, R7, PT ;  /* 0x00000007ed00720c */ /* 0x040fe40003f04070 */
[----:B------:R-:W-:Y:S01]  /*3810*/  ISETP.GT.U32.AND P1, PT, R237, R6, PT ;  /* 0x00000006ed00720c */ /* 0x000fe20003f24070 */
[----:B------:R-:W-:Y:S02]  /*3820*/  IMAD R245, R246, R2, RZ ;  /* 0x00000002f6f57224 */ /* 0x000fe400078e02ff */
[----:B------:R-:W-:-:S04]  /*3830*/  IMAD.MOV.U32 R246, RZ, RZ, RZ ;  /* 0x000000fffff67224 */ /* 0x000fc800078e00ff */
[----:B------:R-:W-:Y:S01]  /*3840*/  IMAD.HI.U32 R246, R247, R245, R246 ;  /* 0x000000f5f7f67227 */ /* 0x000fe200078e00f6 */
[----:B------:R-:W-:-:S03]  /*3850*/  IABS R245, R240 ;  /* 0x000000f000f57213 */ /* 0x000fc60000000000 */
[--C-:B------:R-:W-:Y:S02]  /*3860*/  @!P0 IMAD.IADD R7, R7, 0x1, -R237.reuse ;  /* 0x0000000107078824 */ /* 0x100fe400078e0aed */
[----:B------:R-:W-:Y:S01]  /*3870*/  @!P1 IMAD.IADD R6, R6, 0x1, -R237 ;  /* 0x0000000106069824 */ /* 0x000fe200078e0aed */
[----:B------:R-:W-:Y:S01]  /*3880*/  ISETP.GE.AND P1, PT, R3, RZ, PT ;  /* 0x000000ff0300720c */ /* 0x000fe20003f26270 */
[----:B------:R-:W-:Y:S01]  /*3890*/  IMAD.MOV.U32 R240, RZ, RZ, R245 ;  /* 0x000000fffff07224 */ /* 0x000fe200078e00f5 */
[C---:B------:R-:W-:Y:S01]  /*38a0*/  ISETP.GT.U32.AND P0, PT, R237.reuse, R7, PT ;  /* 0x00000007ed00720c */ /* 0x040fe20003f04070 */
[C---:B------:R-:W-:Y:S01]  /*38b0*/  IMAD.HI.U32 R247, R246.reuse, R243, RZ ;  /* 0x000000f3f6f77227 */ /* 0x040fe200078e00ff */
[----:B------:R-:W-:Y:S02]  /*38c0*/  ISETP.GT.U32.AND P6, PT, R237, R6, PT ;  /* 0x00000006ed00720c */ /* 0x000fe40003fc4070 */
[----:B------:R-:W-:Y:S01]  /*38d0*/  IABS R245, R242 ;  /* 0x000000f200f57213 */ /* 0x000fe20000000000 */
[----:B------:R-:W-:-:S04]  /*38e0*/  IMAD.HI.U32 R251, R246, R240, RZ ;  /* 0x000000f0f6fb7227 */ /* 0x000fc800078e00ff */
[----:B------:R-:W-:Y:S02]  /*38f0*/  IMAD.MOV R247, RZ, RZ, -R247 ;  /* 0x000000fffff77224 */ /* 0x000fe400078e0af7 */
[----:B------:R-:W-:Y:S02]  /*3900*/  IMAD.MOV R241, RZ, RZ, -R251 ;  /* 0x000000fffff17224 */ /* 0x000fe400078e0afb */
[C---:B------:R-:W-:Y:S02]  /*3910*/  IMAD R243, R2.reuse, R247, R243 ;  /* 0x000000f702f37224 */ /* 0x040fe400078e02f3 */
[----:B------:R-:W-:Y:S02]  /*3920*/  IMAD R240, R2, R241, R240 ;  /* 0x000000f102f07224 */ /* 0x000fe400078e02f0 */
[--C-:B------:R-:W-:Y:S02]  /*3930*/  @!P0 IMAD.IADD R7, R7, 0x1, -R237.reuse ;  /* 0x0000000107078824 */ /* 0x100fe400078e0aed */
[----:B------:R-:W-:Y:S01]  /*3940*/  @!P6 IMAD.IADD R6, R6, 0x1, -R237 ;  /* 0x000000010606e824 */ /* 0x000fe200078e0aed */
[----:B------:R-:W-:Y:S01]  /*3950*/  ISETP.GT.U32.AND P6, PT, R2, R243, PT ;  /* 0x000000f30200720c */ /* 0x000fe20003fc4070 */
[----:B------:R-:W-:Y:S01]  /*3960*/  IMAD.HI.U32 R247, R246, R239, RZ ;  /* 0x000000eff6f77227 */ /* 0x000fe200078e00ff */
[----:B------:R-:W-:-:S02]  /*3970*/  ISETP.GT.U32.AND P0, PT, R2, R240, PT ;  /* 0x000000f00200720c */ /* 0x000fc40003f04070 */
[----:B------:R-:W-:Y:S01]  /*3980*/  IABS R237, R235 ;  /* 0x000000eb00ed7213 */ /* 0x000fe20000000000 */
[----:B------:R-:W-:Y:S02]  /*3990*/  IMAD.MOV R241, RZ, RZ, -R247 ;  /* 0x000000fffff17224 */ /* 0x000fe400078e0af7 */
[----:B------:R-:W-:Y:S01]  /*39a0*/  @!P2 IMAD.MOV R6, RZ, RZ, -R6 ;  /* 0x000000ffff06a224 */ /* 0x000fe200078e0a06 */
[----:B------:R-:W-:Y:S01]  /*39b0*/  ISETP.NE.AND P2, PT, R126, RZ, PT ;  /* 0x000000ff7e00720c */ /* 0x000fe20003f45270 */
[C---:B------:R-:W-:Y:S01]  /*39c0*/  IMAD R241, R2.reuse, R241, R239 ;  /* 0x000000f102f17224 */ /* 0x040fe200078e02ef */
[----:B------:R-:W-:Y:S01]  /*39d0*/  LOP3.LUT R126, RZ, R126, RZ, 0x33, !PT ;  /* 0x0000007eff7e7212 */ /* 0x000fe200078e33ff */
[----:B------:R-:W-:Y:S01]  /*39e0*/  @!P1 IMAD.MOV R7, RZ, RZ, -R7 ;  /* 0x000000ffff079224 */ /* 0x000fe200078e0a07 */
[----:B------:R-:W-:Y:S01]  /*39f0*/  IABS R239, R234 ;  /* 0x000000ea00ef7213 */ /* 0x000fe20000000000 */
[--C-:B------:R-:W-:Y:S01]  /*3a00*/  @!P6 IMAD.IADD R243, R243, 0x1, -R2.reuse ;  /* 0x00000001f3f3e824 */ /* 0x100fe200078e0a02 */
[----:B------:R-:W-:Y:S01]  /*3a10*/  ISETP.GT.U32.AND P1, PT, R2, R241, PT ;  /* 0x000000f10200720c */ /* 0x000fe20003f24070 */
[----:B------:R-:W-:Y:S01]  /*3a20*/  @!P0 IMAD.IADD R240, R240, 0x1, -R2 ;  /* 0x00000001f0f08824 */ /* 0x000fe200078e0a02 */
[----:B-1----:R-:W-:Y:S01]  /*3a30*/  SEL R4, R126, R7, !P2 ;  /* 0x000000077e047207 */ /* 0x002fe20005000000 */
[----:B------:R-:W-:Y:S01]  /*3a40*/  IMAD.HI.U32 R247, R246, R245, RZ ;  /* 0x000000f5f6f77227 */ /* 0x000fe200078e00ff */
[----:B------:R-:W-:-:S02]  /*3a50*/  SEL R3, R126, R6, !P2 ;  /* 0x000000067e037207 */ /* 0x000fc40005000000 */
[----:B------:R-:W-:Y:S01]  /*3a60*/  ISETP.GT.U32.AND P2, PT, R2, R243, PT ;  /* 0x000000f30200720c */ /* 0x000fe20003f44070 */
[----:B------:R-:W-:Y:S01]  /*3a70*/  IMAD.HI.U32 R126, R246, R239, RZ ;  /* 0x000000eff67e7227 */ /* 0x000fe200078e00ff */
[C---:B------:R-:W-:Y:S01]  /*3a80*/  ISETP.GT.U32.AND P6, PT, R2.reuse, R240, PT ;  /* 0x000000f00200720c */ /* 0x040fe20003fc4070 */
[----:B------:R0:W-:Y:S01]  /*3a90*/  STL [R1+0x70], R4 ;  /* 0x0000700401007387 */ /* 0x0001e20000100800 */
[----:B------:R-:W-:Y:S01]  /*3aa0*/  IABS R7, R238 ;  /* 0x000000ee00077213 */ /* 0x000fe20000000000 */
[----:B------:R-:W-:Y:S01]  /*3ab0*/  IMAD.MOV R247, RZ, RZ, -R247 ;  /* 0x000000fffff77224 */ /* 0x000fe200078e0af7 */
[----:B------:R-:W-:Y:S01]  /*3ac0*/  IABS R6, R232 ;  /* 0x000000e800067213 */ /* 0x000fe20000000000 */
[----:B------:R-:W-:Y:S01]  /*3ad0*/  IMAD.MOV R126, RZ, RZ, -R126 ;  /* 0x000000ffff7e7224 */ /* 0x000fe200078e0a7e */
[----:B------:R1:W-:Y:S01]  /*3ae0*/  STL [R1+0x6c], R3 ;  /* 0x00006c0301007387 */ /* 0x0003e20000100800 */
[C---:B------:R-:W-:Y:S02]  /*3af0*/  IMAD R245, R2.reuse, R247, R245 ;  /* 0x000000f702f57224 */ /* 0x040fe400078e02f5 */
[----:B------:R-:W-:-:S02]  /*3b00*/  IMAD R239, R2, R126, R239 ;  /* 0x0000007e02ef7224 */ /* 0x000fc400078e02ef */
[--C-:B------:R-:W-:Y:S01]  /*3b10*/  @!P1 IMAD.IADD R241, R241, 0x1, -R2.reuse ;  /* 0x00000001f1f19824 */ /* 0x100fe200078e0a02 */
[----:B------:R-:W-:Y:S01]  /*3b20*/  ISETP.GT.U32.AND P0, PT, R2, R245, PT ;  /* 0x000000f50200720c */ /* 0x000fe20003f04070 */
[--C-:B------:R-:W-:Y:S01]  /*3b30*/  @!P2 IMAD.IADD R243, R243, 0x1, -R2.reuse ;  /* 0x00000001f3f3a824 */ /* 0x100fe200078e0a02 */
[----:B------:R-:W-:Y:S01]  /*3b40*/  ISETP.GE.AND P2, PT, R242, RZ, PT ;  /* 0x000000fff200720c */ /* 0x000fe20003f46270 */
[----:B------:R-:W-:Y:S01]  /*3b50*/  @!P6 IMAD.IADD R240, R240, 0x1, -R2 ;  /* 0x00000001f0f0e824 */ /* 0x000fe200078e0a02 */
[----:B------:R-:W-:Y:S01]  /*3b60*/  ISETP.GT.U32.AND P6, PT, R2, R239, PT ;  /* 0x000000ef0200720c */ /* 0x000fe20003fc4070 */
[----:B------:R-:W-:Y:S01]  /*3b70*/  IMAD.HI.U32 R242, R246, R237, RZ ;  /* 0x000000edf6f27227 */ /* 0x000fe200078e00ff */
[----:B------:R-:W-:-:S03]  /*3b80*/  ISETP.GT.U32.AND P1, PT, R2, R241, PT ;  /* 0x000000f10200720c */ /* 0x000fc60003f24070 */
[----:B------:R-:W-:Y:S02]  /*3b90*/  IMAD.MOV R242, RZ, RZ, -R242 ;  /* 0x000000fffff27224 */ /* 0x000fe400078e0af2 */
[----:B0-----:R-:W-:Y:S02]  /*3ba0*/  IMAD.MOV.U32 R4, RZ, RZ, R243 ;  /* 0x000000ffff047224 */ /* 0x001fe400078e00f3 */
[C---:B------:R-:W-:Y:S02]  /*3bb0*/  IMAD R237, R2.reuse, R242, R237 ;  /* 0x000000f202ed7224 */ /* 0x040fe400078e02ed */
[--C-:B------:R-:W-:Y:S01]  /*3bc0*/  @!P0 IMAD.IADD R245, R245, 0x1, -R2.reuse ;  /* 0x00000001f5f58824 */ /* 0x100fe200078e0a02 */
[----:B------:R-:W-:Y:S01]  /*3bd0*/  ISETP.GE.AND P0, PT, R235, RZ, PT ;  /* 0x000000ffeb00720c */ /* 0x000fe20003f06270 */
[----:B------:R-:W-:Y:S01]  /*3be0*/  @!P6 IMAD.IADD R239, R239, 0x1, -R2 ;  /* 0x00000001efefe824 */ /* 0x000fe200078e0a02 */
[----:B------:R-:W-:Y:S01]  /*3bf0*/  ISETP.GT.U32.AND P6, PT, R2, R237, PT ;  /* 0x000000ed0200720c */ /* 0x000fe20003fc4070 */
[----:B------:R-:W-:-:S04]  /*3c00*/  IMAD.HI.U32 R126, R246, R7, RZ ;  /* 0x00000007f67e7227 */ /* 0x000fc800078e00ff */
[----:B-1----:R-:W-:Y:S02]  /*3c10*/  IMAD.MOV.U32 R3, RZ, RZ, R240 ;  /* 0x000000ffff037224 */ /* 0x002fe400078e00f0 */
[----:B------:R-:W-:Y:S01]  /*3c20*/  @!P1 IMAD.IADD R241, R241, 0x1, -R2 ;  /* 0x00000001f1f19824 */ /* 0x000fe200078e0a02 */
[----:B------:R-:W-:Y:S01]  /*3c30*/  ISETP.GE.AND P1, PT, R234, RZ, PT ;  /* 0x000000ffea00720c */ /* 0x000fe20003f26270 */
[----:B------:R-:W-:Y:S01]  /*3c40*/  @!P4 IMAD.MOV R4, RZ, RZ, -R4 ;  /* 0x000000ffff04c224 */ /* 0x000fe200078e0a04 */
[----:B------:R-:W-:Y:S01]  /*3c50*/  ISETP.GT.U32.AND P4, PT, R2, R245, PT ;  /* 0x000000f50200720c */ /* 0x000fe20003f84070 */
[----:B------:R-:W-:Y:S02]  /*3c60*/  IMAD.MOV R234, RZ, RZ, -R126 ;  /* 0x000000ffffea7224 */ /* 0x000fe400078e0a7e */
[----:B------:R-:W-:Y:S01]  /*3c70*/  IMAD.HI.U32 R126, R246, R6, RZ ;  /* 0x00000006f67e7227 */ /* 0x000fe200078e00ff */
[----:B------:R-:W-:Y:S03]  /*3c80*/  STL [R1+0x20], R4 ;  /* 0x0000200401007387 */ /* 0x000fe60000100800 */
[----:B------:R-:W-:Y:S01]  /*3c90*/  @!P5 IMAD.MOV R3, RZ, RZ, -R3 ;  /* 0x000000ffff03d224 */ /* 0x000fe200078e0a03 */
[----:B------:R-:W-:Y:S01]  /*3ca0*/  ISETP.GT.U32.AND P5, PT, R2, R239, PT ;  /* 0x000000ef0200720c */ /* 0x000fe20003fa4070 */
[----:B------:R-:W-:-:S02]  /*3cb0*/  IMAD.MOV R126, RZ, RZ, -R126 ;  /* 0x000000ffff7e7224 */ /* 0x000fc400078e0a7e */
[C---:B------:R-:W-:Y:S01]  /*3cc0*/  IMAD R235, R2.reuse, R234, R7 ;  /* 0x000000ea02eb7224 */ /* 0x040fe200078e0207 */
[----:B------:R0:W-:Y:S01]  /*3cd0*/  STL [R1+0x1c], R3 ;  /* 0x00001c0301007387 */ /* 0x0001e20000100800 */
[C---:B------:R-:W-:Y:S01]  /*3ce0*/  IMAD R234, R2.reuse, R126, R6 ;  /* 0x0000007e02ea7224 */ /* 0x040fe200078e0206 */
[----:B------:R-:W-:Y:S01]  /*3cf0*/  IABS R6, R233 ;  /* 0x000000e900067213 */ /* 0x000fe20000000000 */
[--C-:B------:R-:W-:Y:S01]  /*3d00*/  @!P6 IMAD.IADD R237, R237, 0x1, -R2.reuse ;  /* 0x00000001edede824 */ /* 0x100fe200078e0a02 */
[----:B------:R-:W-:Y:S01]  /*3d10*/  IABS R126, R231 ;  /* 0x000000e7007e7213 */ /* 0x000fe20000000000 */
[----:B------:R-:W-:Y:S01]  /*3d20*/  @!P4 IMAD.IADD R245, R245, 0x1, -R2 ;  /* 0x00000001f5f5c824 */ /* 0x000fe200078e0a02 */
[----:B------:R-:W-:Y:S01]  /*3d30*/  ISETP.GT.U32.AND P4, PT, R2, R234, PT ;  /* 0x000000ea0200720c */ /* 0x000fe20003f84070 */
[----:B------:R-:W-:Y:S01]  /*3d40*/  IMAD.HI.U32 R7, R246, R6, RZ ;  /* 0x00000006f6077227 */ /* 0x000fe200078e00ff */
[----:B------:R-:W-:-:S03]  /*3d50*/  ISETP.GT.U32.AND P6, PT, R2, R237, PT ;  /* 0x000000ed0200720c */ /* 0x000fc60003fc4070 */
[----:B0-----:R-:W-:Y:S02]  /*3d60*/  IMAD.MOV.U32 R3, RZ, RZ, R241 ;  /* 0x000000ffff037224 */ /* 0x001fe400078e00f1 */
[----:B------:R-:W-:Y:S01]  /*3d70*/  @!P5 IMAD.IADD R239, R239, 0x1, -R2 ;  /* 0x00000001efefd824 */ /* 0x000fe200078e0a02 */
[----:B------:R-:W-:Y:S01]  /*3d80*/  ISETP.GE.AND P5, PT, R238, RZ, PT ;  /* 0x000000ffee00720c */ /* 0x000fe20003fa6270 */
[----:B------:R-:W-:Y:S01]  /*3d90*/  @!P3 IMAD.MOV R3, RZ, RZ, -R3 ;  /* 0x000000ffff03b224 */ /* 0x000fe200078e0a03 */
[----:B------:R-:W-:Y:S01]  /*3da0*/  ISETP.GT.U32.AND P3, PT, R2, R235, PT ;  /* 0x000000eb0200720c */ /* 0x000fe20003f64070 */
[----:B------:R-:W-:Y:S02]  /*3db0*/  IMAD.MOV R7, RZ, RZ, -R7 ;  /* 0x000000ffff077224 */ /* 0x000fe400078e0a07 */
[----:B------:R-:W-:Y:S01]  /*3dc0*/  IMAD.HI.U32 R238, R246, R252, RZ ;  /* 0x000000fcf6ee7227 */ /* 0x000fe200078e00ff */
[----:B------:R0:W-:Y:S03]  /*3dd0*/  STL [R1+0x18], R3 ;  /* 0x0000180301007387 */ /* 0x0001e60000100800 */
[----:B------:R-:W-:-:S02]  /*3de0*/  IMAD.MOV R238, RZ, RZ, -R238 ;  /* 0x000000ffffee7224 */ /* 0x000fc400078e0aee */
[----:B------:R-:W-:Y:S02]  /*3df0*/  @!P6 IMAD.IADD R237, R237, 0x1, -R2 ;  /* 0x00000001edede824 */ /* 0x000fe400078e0a02 */
[----:B------:R-:W-:Y:S02]  /*3e00*/  IMAD R252, R2, R238, R252 ;  /* 0x000000ee02fc7224 */ /* 0x000fe400078e02fc */
[----:B------:R-:W-:Y:S02]  /*3e10*/  @!P3 IMAD.IADD R235, R235, 0x1, -R2 ;  /* 0x00000001ebebb824 */ /* 0x000fe400078e0a02 */
[----:B0-----:R-:W-:Y:S02]  /*3e20*/  IMAD.MOV.U32 R3, RZ, RZ, R245 ;  /* 0x000000ffff037224 */ /* 0x001fe400078e00f5 */
[----:B------:R-:W-:Y:S01]  /*3e30*/  IMAD.HI.U32 R238, R246, R126, RZ ;  /* 0x0000007ef6ee7227 */ /* 0x000fe200078e00ff */
[----:B------:R-:W-:-:S03]  /*3e40*/  ISETP.GT.U32.AND P3, PT, R2, R235, PT ;  /* 0x000000eb0200720c */ /* 0x000fc60003f64070 */
[----:B------:R-:W-:Y:S01]  /*3e50*/  @!P2 IMAD.MOV R3, RZ, RZ, -R3 ;  /* 0x000000ffff03a224 */ /* 0x000fe200078e0a03 */
[----:B------:R-:W-:Y:S01]  /*3e60*/  ISETP.GE.AND P2, PT, R232, RZ, PT ;  /* 0x000000ffe800720c */ /* 0x000fe20003f46270 */
[----:B------:R-:W-:Y:S01]  /*3e70*/  IMAD R232, R2, R7, R6 ;  /* 0x0000000702e87224 */ /* 0x000fe200078e0206 */
[----:B------:R-:W-:Y:S01]  /*3e80*/  IABS R7, R230 ;  /* 0x000000e600077213 */ /* 0x000fe20000000000 */
[----:B------:R-:W-:Y:S01]  /*3e90*/  IMAD.MOV R238, RZ, RZ, -R238 ;  /* 0x000000ffffee7224 */ /* 0x000fe200078e0aee */
[----:B------:R0:W-:Y:S01]  /*3ea0*/  STL [R1+0x14], R3 ;  /* 0x0000140301007387 */ /* 0x0001e20000100800 */
[----:B------:R-:W-:Y:S01]  /*3eb0*/  @!P4 IMAD.IADD R234, R234, 0x1, -R2 ;  /* 0x00000001eaeac824 */ /* 0x000fe200078e0a02 */
[C---:B------:R-:W-:Y:S01]  /*3ec0*/  ISETP.GT.U32.AND P6, PT, R2.reuse, R232, PT ;  /* 0x000000e80200720c */ /* 0x040fe20003fc4070 */
[C---:B------:R-:W-:Y:S01]  /*3ed0*/  IMAD R126, R2.reuse, R238, R126 ;  /* 0x000000ee027e7224 */ /* 0x040fe200078e027e */
[----:B------:R-:W-:Y:S01]  /*3ee0*/  IABS R238, R222 ;  /* 0x000000de00ee7213 */ /* 0x000fe20000000000 */
[----:B------:R-:W-:Y:S01]  /*3ef0*/  @!P3 IMAD.IADD R235, R235, 0x1, -R2 ;  /* 0x00000001ebebb824 */ /* 0x000fe200078e0a02 */
[C---:B------:R-:W-:Y:S01]  /*3f00*/  ISETP.GT.U32.AND P3, PT, R2.reuse, R252, PT ;  /* 0x000000fc0200720c */ /* 0x040fe20003f64070 */
[----:B------:R-:W-:Y:S01]  /*3f10*/  IMAD.MOV.U32 R4, RZ, RZ, R239 ;  /* 0x000000ffff047224 */ /* 0x000fe200078e00ef */
[----:B------:R-:W-:Y:S01]  /*3f20*/  ISETP.GT.U32.AND P4, PT, R2, R234, PT ;  /* 0x000000ea0200720c */ /* 0x000fe20003f84070 */
[----:B------:R-:W-:Y:S01]  /*3f30*/  IMAD.HI.U32 R240, R246, R7, RZ ;  /* 0x00000007f6f07227 */ /* 0x000fe200078e00ff */
[----:B------:R-:W-:-:S03]  /*3f40*/  IABS R6, R214 ;  /* 0x000000d600067213 */ /* 0x000fc60000000000 */
[----:B0-----:R-:W-:Y:S02]  /*3f50*/  IMAD.MOV.U32 R3, RZ, RZ, R237 ;  /* 0x000000ffff037224 */ /* 0x001fe400078e00ed */
[----:B------:R-:W-:Y:S01]  /*3f60*/  @!P6 IMAD.IADD R232, R232, 0x1, -R2 ;  /* 0x00000001e8e8e824 */ /* 0x000fe200078e0a02 */
[----:B------:R-:W-:Y:S01]  /*3f70*/  ISETP.GT.U32.AND P6, PT, R2, R126, PT ;  /* 0x0000007e0200720c */ /* 0x000fe20003fc4070 */
[----:B------:R-:W-:Y:S02]  /*3f80*/  @!P1 IMAD.MOV R4, RZ, RZ, -R4 ;  /* 0x000000ffff049224 */ /* 0x000fe400078e0a04 */
[----:B------:R-:W-:Y:S01]  /*3f90*/  @!P3 IMAD.IADD R252, R252, 0x1, -R2 ;  /* 0x00000001fcfcb824 */ /* 0x000fe200078e0a02 */
[----:B------:R-:W-:Y:S01]  /*3fa0*/  ISETP.GE.AND P3, PT, R236, RZ, PT ;  /* 0x000000ffec00720c */ /* 0x000fe20003f66270 */
[----:B------:R-:W-:Y:S01]  /*3fb0*/  @!P0 IMAD.MOV R3, RZ, RZ, -R3 ;  /* 0x000000ffff038224 */ /* 0x000fe200078e0a03 */
[----:B------:R-:W-:Y:S01]  /*3fc0*/  STL [R1+0x10], R4 ;  /* 0x0000100401007387 */ /* 0x000fe20000100800 */
[----:B------:R-:W-:Y:S01]  /*3fd0*/  IMAD.MOV R240, RZ, RZ, -R240 ;  /* 0x000000fffff07224 */ /* 0x000fe200078e0af0 */
[----:B------:R-:W-:Y:S01]  /*3fe0*/  ISETP.GT.U32.AND P1, PT, R2, R232, PT ;  /* 0x000000e80200720c */ /* 0x000fe20003f24070 */
[----:B------:R-:W-:Y:S01]  /*3ff0*/  IMAD.HI.U32 R236, R246, R238, RZ ;  /* 0x000000eef6ec7227 */ /* 0x000fe200078e00ff */
[----:B------:R0:W-:Y:S01]  /*4000*/  STL [R1+0xc], R3 ;  /* 0x00000c0301007387 */ /* 0x0001e20000100800 */
[----:B------:R-:W-:-:S02]  /*4010*/  ISETP.GT.U32.AND P0, PT, R2, R252, PT ;  /* 0x000000fc0200720c */ /* 0x000fc40003f04070 */
[--C-:B------:R-:W-:Y:S01]  /*4020*/  @!P6 IMAD.IADD R126, R126, 0x1, -R2.reuse ;  /* 0x000000017e7ee824 */ /* 0x100fe200078e0a02 */
[----:B------:R-:W2:Y:S01]  /*4030*/  LDL.LU R247, [R1+0x28] ;  /* 0x0000280001f77983 */ /* 0x000ea20000300800 */
[----:B------:R-:W-:Y:S01]  /*4040*/  @!P4 IMAD.IADD R234, R234, 0x1, -R2 ;  /* 0x00000001eaeac824 */ /* 0x000fe200078e0a02 */
[----:B------:R-:W-:Y:S01]  /*4050*/  ISETP.GE.AND P4, PT, R233, RZ, PT ;  /* 0x000000ffe900720c */ /* 0x000fe20003f86270 */
[----:B------:R-:W-:Y:S01]  /*4060*/  IMAD.HI.U32 R233, R246, R6, RZ ;  /* 0x00000006f6e97227 */ /* 0x000fe200078e00ff */
[C---:B------:R-:W-:Y:S01]  /*4070*/  ISETP.GT.U32.AND P6, PT, R2.reuse, R126, PT ;  /* 0x0000007e0200720c */ /* 0x040fe20003fc4070 */
[----:B------:R-:W3:Y:S02]  /*4080*/  LDL.LU R251, [R1+0x2c] ;  /* 0x00002c0001fb7983 */ /* 0x000ee40000300800 */
[----:B------:R-:W-:Y:S02]  /*4090*/  IMAD R7, R2, R240, R7 ;  /* 0x000000f002077224 */ /* 0x000fe400078e0207 */
[----:B0-----:R-:W-:Y:S01]  /*40a0*/  IMAD.MOV.U32 R3, RZ, RZ, R235 ;  /* 0x000000ffff037224 */ /* 0x001fe200078e00eb */
[----:B------:R-:W4:Y:S01]  /*40b0*/  LDL.LU R127, [R1+0x30] ;  /* 0x00003000017f7983 */ /* 0x000f220000300800 */
[----:B------:R-:W-:-:S02]  /*40c0*/  IMAD.MOV R236, RZ, RZ, -R236 ;  /* 0x000000ffffec7224 */ /* 0x000fc400078e0aec */
[----:B------:R-:W-:Y:S02]  /*40d0*/  IMAD.MOV R233, RZ, RZ, -R233 ;  /* 0x000000ffffe97224 */ /* 0x000fe400078e0ae9 */
[----:B------:R-:W-:Y:S01]  /*40e0*/  @!P5 IMAD.MOV R3, RZ, RZ, -R3 ;  /* 0x000000ffff03d224 */ /* 0x000fe200078e0a03 */
[C---:B------:R-:W-:Y:S01]  /*40f0*/  ISETP.GT.U32.AND P5, PT, R2.reuse, R7, PT ;  /* 0x000000070200720c */ /* 0x040fe20003fa4070 */
[C---:B------:R-:W-:Y:S02]  /*4100*/  IMAD R238, R2.reuse, R236, R238 ;  /* 0x000000ec02ee7224 */ /* 0x040fe400078e02ee */
[----:B------:R-:W-:Y:S01]  /*4110*/  IMAD R6, R2, R233, R6 ;  /* 0x000000e902067224 */ /* 0x000fe200078e0206 */
[----:B------:R-:W-:Y:S01]  /*4120*/  IABS R233, R70 ;  /* 0x0000004600e97213 */ /* 0x000fe20000000000 */
[--C-:B------:R-:W-:Y:S01]  /*4130*/  @!P6 IMAD.IADD R126, R126, 0x1, -R2.reuse ;  /* 0x000000017e7ee824 */ /* 0x100fe200078e0a02 */
[----:B------:R-:W-:Y:S01]  /*4140*/  ISETP.GT.U32.AND P6, PT, R2, R238, PT ;  /* 0x000000ee0200720c */ /* 0x000fe20003fc4070 */
[----:B------:R-:W-:Y:S01]  /*4150*/  @!P1 IMAD.IADD R232, R232, 0x1, -R2 ;  /* 0x00000001e8e89824 */ /* 0x000fe200078e0a02 */
[----:B------:R-:W-:Y:S01]  /*4160*/  ISETP.GT.U32.AND P1, PT, R2, R6, PT ;  /* 0x000000060200720c */ /* 0x000fe20003f24070 */
[----:B------:R-:W-:Y:S01]  /*4170*/  IMAD.MOV.U32 R4, RZ, RZ, R234 ;  /* 0x000000ffff047224 */ /* 0x000fe200078e00ea */
[----:B------:R0:W-:Y:S01]  /*4180*/  STL [R1+0x8], R3 ;  /* 0x0000080301007387 */ /* 0x0001e20000100800 */
[----:B------:R-:W-:Y:S01]  /*4190*/  @!P0 IMAD.IADD R252, R252, 0x1, -R2 ;  /* 0x00000001fcfc8824 */ /* 0x000fe200078e0a02 */
[----:B------:R-:W-:Y:S01]  /*41a0*/  ISETP.GE.AND P0, PT, R230, RZ, PT ;  /* 0x000000ffe600720c */ /* 0x000fe20003f06270 */
[----:B------:R-:W-:Y:S01]  /*41b0*/  @!P2 IMAD.MOV R4, RZ, RZ, -R4 ;  /* 0x000000ffff04a224 */ /* 0x000fe200078e0a04 */
[----:B------:R-:W-:Y:S01]  /*41c0*/  ISETP.GE.AND P2, PT, R231, RZ, PT ;  /* 0x000000ffe700720c */ /* 0x000fe20003f46270 */
[----:B------:R-:W-:Y:S01]  /*41d0*/  @!P5 IMAD.IADD R7, R7, 0x1, -R2 ;  /* 0x000000010707d824 */ /* 0x000fe200078e0a02 */
[----:B------:R-:W-:Y:S01]  /*41e0*/  IABS R231, R121 ;  /* 0x0000007900e77213 */ /* 0x000fe20000000000 */
[----:B------:R-:W-:-:S04]  /*41f0*/  IMAD.HI.U32 R230, R246, R233, RZ ;  /* 0x000000e9f6e67227 */ /* 0x000fc800078e00ff */
[----:B0-----:R-:W-:Y:S01]  /*4200*/  IMAD.MOV.U32 R3, RZ, RZ, R232 ;  /* 0x000000ffff037224 */ /* 0x001fe200078e00e8 */
[----:B------:R-:W-:Y:S01]  /*4210*/  ISETP.GE.AND P5, PT, R214, RZ, PT ;  /* 0x000000ffd600720c */ /* 0x000fe20003fa6270 */
[----:B------:R-:W-:Y:S02]  /*4220*/  @!P6 IMAD.IADD R238, R238, 0x1, -R2 ;  /* 0x00000001eeeee824 */ /* 0x000fe400078e0a02 */
[----:B------:R-:W-:Y:S01]  /*4230*/  @!P4 IMAD.MOV R3, RZ, RZ, -R3 ;  /* 0x000000ffff03c224 */ /* 0x000fe200078e0a03 */
[C---:B------:R-:W-:Y:S01]  /*4240*/  ISETP.GT.U32.AND P4, PT, R2.reuse, R7, PT ;  /* 0x000000070200720c */ /* 0x040fe20003f84070 */
[----:B------:R-:W-:Y:S01]  /*4250*/  IMAD.MOV R232, RZ, RZ, -R230 ;  /* 0x000000ffffe87224 */ /* 0x000fe200078e0ae6 */
[----:B------:R-:W-:Y:S01]  /*4260*/  IABS R214, R228 ;  /* 0x000000e400d67213 */ /* 0x000fe20000000000 */
[----:B------:R-:W-:Y:S01]  /*4270*/  IMAD.MOV.U32 R230, RZ, RZ, R231 ;  /* 0x000000ffffe67224 */ /* 0x000fe200078e00e7 */
[----:B------:R-:W-:Y:S01]  /*4280*/  ISETP.GT.U32.AND P6, PT, R2, R238, PT ;  /* 0x000000ee0200720c */ /* 0x000fe20003fc4070 */
[----:B------:R-:W-:Y:S01]  /*4290*/  @!P1 IMAD.IADD R6, R6, 0x1, -R2 ;  /* 0x0000000106069824 */ /* 0x000fe200078e0a02 */
[----:B------:R-:W-:Y:S01]  /*42a0*/  ISETP.GE.AND P1, PT, R222, RZ, PT ;  /* 0x000000ffde00720c */ /* 0x000fe20003f26270 */
[----:B------:R-:W-:-:S02]  /*42b0*/  IMAD R231, R2, R232, R233 ;  /* 0x000000e802e77224 */ /* 0x000fc400078e02e9 */
[----:B------:R-:W-:-:S04]  /*42c0*/  IMAD.HI.U32 R222, R246, R230, RZ ;  /* 0x000000e6f6de7227 */ /* 0x000fc800078e00ff */
[----:B------:R-:W-:Y:S02]  /*42d0*/  IMAD.MOV.U32 R232, RZ, RZ, R214 ;  /* 0x000000ffffe87224 */ /* 0x000fe400078e00d6 */
[----:B------:R-:W-:Y:S01]  /*42e0*/  @!P3 IMAD.MOV R252, RZ, RZ, -R252 ;  /* 0x000000fffffcb224 */ /* 0x000fe200078e0afc */
[----:B------:R-:W-:Y:S01]  /*42f0*/  ISETP.GT.U32.AND P3, PT, R2, R6, PT ;  /* 0x000000060200720c */ /* 0x000fe20003f64070 */
[----:B------:R-:W-:Y:S02]  /*4300*/  IMAD.MOV.U32 R214, RZ, RZ, R126 ;  /* 0x000000ffffd67224 */ /* 0x000fe400078e007e */
[----:B------:R-:W-:Y:S02]  /*4310*/  IMAD.MOV R126, RZ, RZ, -R222 ;  /* 0x000000ffff7e7224 */ /* 0x000fe400078e0ade */
[----:B------:R-:W-:Y:S01]  /*4320*/  @!P2 IMAD.MOV R214, RZ, RZ, -R214 ;  /* 0x000000ffffd6a224 */ /* 0x000fe200078e0ad6 */
[----:B------:R-:W-:Y:S01]  /*4330*/  ISETP.GE.AND P2, PT, R70, RZ, PT ;  /* 0x000000ff4600720c */ /* 0x000fe20003f46270 */
[----:B------:R-:W-:Y:S01]  /*4340*/  @!P4 IMAD.IADD R7, R7, 0x1, -R2 ;  /* 0x000000010707c824 */ /* 0x000fe200078e0a02 */
[C---:B------:R-:W-:Y:S01]  /*4350*/  ISETP.GT.U32.AND P4, PT, R2.reuse, R231, PT ;  /* 0x000000e70200720c */ /* 0x040fe20003f84070 */
[----:B------:R-:W-:-:S02]  /*4360*/  IMAD R70, R2, R126, R230 ;  /* 0x0000007e02467224 */ /* 0x000fc400078e02e6 */
[----:B------:R-:W-:Y:S02]  /*4370*/  @!P6 IMAD.IADD R238, R238, 0x1, -R2 ;  /* 0x00000001eeeee824 */ /* 0x000fe400078e0a02 */
[----:B------:R-:W-:Y:S01]  /*4380*/  IMAD.MOV.U32 R222, RZ, RZ, R7 ;  /* 0x000000ffffde7224 */ /* 0x000fe200078e0007 */
[----:B------:R-:W-:Y:S01]  /*4390*/  ISETP.GT.U32.AND P6, PT, R2, R70, PT ;  /* 0x000000460200720c */ /* 0x000fe20003fc4070 */
[----:B------:R-:W-:-:S04]  /*43a0*/  IMAD.HI.U32 R7, R246, R232, RZ ;  /* 0x000000e8f6077227 */ /* 0x000fc800078e00ff */
[--C-:B------:R-:W-:Y:S01]  /*43b0*/  @!P3 IMAD.IADD R6, R6, 0x1, -R2.reuse ;  /* 0x000000010606b824 */ /* 0x100fe200078e0a02 */
[----:B------:R-:W-:Y:S01]  /*43c0*/  ISETP.GE.AND P3, PT, R228, RZ, PT ;  /* 0x000000ffe400720c */ /* 0x000fe20003f66270 */
[----:B------:R-:W-:Y:S01]  /*43d0*/  IMAD.MOV R228, RZ, RZ, -R7 ;  /* 0x000000ffffe47224 */ /* 0x000fe200078e0a07 */
[----:B------:R-:W-:Y:S01]  /*43e0*/  IABS R7, R229 ;  /* 0x000000e500077213 */ /* 0x000fe20000000000 */
[----:B------:R-:W-:Y:S02]  /*43f0*/  @!P4 IMAD.IADD R231, R231, 0x1, -R2 ;  /* 0x00000001e7e7c824 */ /* 0x000fe400078e0a02 */
[----:B------:R-:W-:Y:S02]  /*4400*/  IMAD.MOV.U32 R230, RZ, RZ, R6 ;  /* 0x000000ffffe67224 */ /* 0x000fe400078e0006 */
[----:B------:R-:W-:Y:S02]  /*4410*/  IMAD R228, R2, R228, R232 ;  /* 0x000000e402e47224 */ /* 0x000fe400078e02e8 */
[----:B------:R-:W-:-:S02]  /*4420*/  IMAD.MOV.U32 R232, RZ, RZ, R7 ;  /* 0x000000ffffe87224 */ /* 0x000fc400078e0007 */
[----:B------:R-:W-:Y:S01]  /*4430*/  @!P0 IMAD.MOV R222, RZ, RZ, -R222 ;  /* 0x000000ffffde8224 */ /* 0x000fe200078e0ade */
[----:B------:R-:W-:Y:S01]  /*4440*/  ISETP.GE.AND P0, PT, R121, RZ, PT ;  /* 0x000000ff7900720c */ /* 0x000fe20003f06270 */
[----:B------:R-:W-:Y:S01]  /*4450*/  @!P6 IMAD.IADD R70, R70, 0x1, -R2 ;  /* 0x000000014646e824 */ /* 0x000fe200078e0a02 */
[----:B------:R-:W-:Y:S01]  /*4460*/  IABS R121, R31 ;  /* 0x0000001f00797213 */ /* 0x000fe20000000000 */
[----:B------:R-:W-:Y:S01]  /*4470*/  @!P5 IMAD.MOV R230, RZ, RZ, -R230 ;  /* 0x000000ffffe6d224 */ /* 0x000fe200078e0ae6 */
[----:B------:R-:W-:Y:S01]  /*4480*/  ISETP.GT.U32.AND P5, PT, R2, R231, PT ;  /* 0x000000e70200720c */ /* 0x000fe20003fa4070 */
[----:B------:R-:W-:Y:S01]  /*4490*/  IMAD.HI.U32 R126, R246, R232, RZ ;  /* 0x000000e8f67e7227 */ /* 0x000fe200078e00ff */
[----:B------:R-:W-:-:S03]  /*44a0*/  ISETP.GT.U32.AND P6, PT, R2, R70, PT ;  /* 0x000000460200720c */ /* 0x000fc60003fc4070 */
[----:B------:R-:W-:-:S04]  /*44b0*/  IMAD.HI.U32 R6, R246, R121, RZ ;  /* 0x00000079f6067227 */ /* 0x000fc800078e00ff */
[----:B------:R-:W-:Y:S02]  /*44c0*/  IMAD.MOV R126, RZ, RZ, -R126 ;  /* 0x000000ffff7e7224 */ /* 0x000fe400078e0a7e */
[----:B------:R-:W-:Y:S02]  /*44d0*/  IMAD.MOV R6, RZ, RZ, -R6 ;  /* 0x000000ffff067224 */ /* 0x000fe400078e0a06 */
[----:B------:R-:W-:Y:S01]  /*44e0*/  @!P1 IMAD.MOV R238, RZ, RZ, -R238 ;  /* 0x000000ffffee9224 */ /* 0x000fe200078e0aee */
[C---:B------:R-:W-:Y:S01]  /*44f0*/  ISETP.GT.U32.AND P1, PT, R2.reuse, R228, PT ;  /* 0x000000e40200720c */ /* 0x040fe20003f24070 */
[C---:B------:R-:W-:Y:S02]  /*4500*/  IMAD R232, R2.reuse, R126, R232 ;  /* 0x0000007e02e87224 */ /* 0x040fe400078e02e8 */
[C---:B------:R-:W-:Y:S02]  /*4510*/  IMAD R121, R2.reuse, R6, R121 ;  /* 0x0000000602797224 */ /* 0x040fe400078e0279 */
[--C-:B------:R-:W-:Y:S01]  /*4520*/  @!P5 IMAD.IADD R231, R231, 0x1, -R2.reuse ;  /* 0x00000001e7e7d824 */ /* 0x100fe200078e0a02 */
[----:B------:R-:W-:Y:S01]  /*4530*/  ISETP.GT.U32.AND P5, PT, R2, R232, PT ;  /* 0x000000e80200720c */ /* 0x000fe20003fa4070 */
[----:B------:R-:W-:Y:S01]  /*4540*/  @!P6 IMAD.IADD R70, R70, 0x1, -R2 ;  /* 0x000000014646e824 */ /* 0x000fe200078e0a02 */
[----:B------:R-:W-:-:S02]  /*4550*/  ISETP.GE.AND P4, PT, R229, RZ, PT ;  /* 0x000000ffe500720c */ /* 0x000fc40003f86270 */
[----:B------:R-:W-:Y:S02]  /*4560*/  ISETP.GT.U32.AND P6, PT, R2, R121, PT ;  /* 0x000000790200720c */ /* 0x000fe40003fc4070 */
[----:B------:R-:W-:Y:S01]  /*4570*/  IABS R229, R86 ;  /* 0x0000005600e57213 */ /* 0x000fe20000000000 */
[----:B------:R-:W-:Y:S01]  /*4580*/  @!P1 IMAD.IADD R228, R228, 0x1, -R2 ;  /* 0x00000001e4e49824 */ /* 0x000fe200078e0a02 */
[----:B------:R-:W-:-:S03]  /*4590*/  IABS R7, R105 ;  /* 0x0000006900077213 */ /* 0x000fc60000000000 */
[----:B------:R-:W-:Y:S01]  /*45a0*/  IMAD.HI.U32 R233, R246, R229, RZ ;  /* 0x000000e5f6e97227 */ /* 0x000fe200078e00ff */
[----:B------:R-:W-:-:S03]  /*45b0*/  IABS R126, R138 ;  /* 0x0000008a007e7213 */ /* 0x000fc60000000000 */
[----:B------:R-:W-:Y:S01]  /*45c0*/  @!P5 IMAD.IADD R232, R232, 0x1, -R2 ;  /* 0x00000001e8e8d824 */ /* 0x000fe200078e0a02 */
[----:B------:R-:W-:Y:S01]  /*45d0*/  ISETP.GT.U32.AND P5, PT, R2, R228, PT ;  /* 0x000000e40200720c */ /* 0x000fe20003fa4070 */
[----:B------:R-:W-:Y:S02]  /*45e0*/  IMAD.MOV R233, RZ, RZ, -R233 ;  /* 0x000000ffffe97224 */ /* 0x000fe400078e0ae9 */
[----:B------:R-:W-:-:S04]  /*45f0*/  IMAD.HI.U32 R6, R246, R7, RZ ;  /* 0x00000007f6067227 */ /* 0x000fc800078e00ff */
[----:B------:R-:W-:Y:S01]  /*4600*/  @!P6 IMAD.IADD R121, R121, 0x1, -R2 ;  /* 0x000000017979e824 */ /* 0x000fe200078e0a02 */
[C---:B------:R-:W-:Y:S01]  /*4610*/  ISETP.GT.U32.AND P6, PT, R2.reuse, R232, PT ;  /* 0x000000e80200720c */ /* 0x040fe20003fc4070 */
[----:B------:R-:W-:Y:S02]  /*4620*/  IMAD R229, R2, R233, R229 ;  /* 0x000000e902e57224 */ /* 0x000fe400078e02e5 */
[----:B------:R-:W-:Y:S02]  /*4630*/  IMAD.MOV R6, RZ, RZ, -R6 ;  /* 0x000000ffff067224 */ /* 0x000fe400078e0a06 */
[----:B------:R-:W-:-:S04]  /*4640*/  IMAD.HI.U32 R233, R246, R126, RZ ;  /* 0x0000007ef6e97227 */ /* 0x000fc800078e00ff */
[----:B------:R-:W-:Y:S02]  /*4650*/  IMAD R7, R2, R6, R7 ;  /* 0x0000000602077224 */ /* 0x000fe400078e0207 */
[----:B------:R-:W-:Y:S01]  /*4660*/  IMAD.MOV R233, RZ, RZ, -R233 ;  /* 0x000000ffffe97224 */ /* 0x000fe200078e0ae9 */
[----:B------:R-:W-:Y:S01]  /*4670*/  ISETP.GE.AND P1, PT, R31, RZ, PT ;  /* 0x000000ff1f00720c */ /* 0x000fe20003f26270 */
[----:B------:R-:W-:Y:S01]  /*4680*/  @!P5 IMAD.IADD R228, R228, 0x1, -R2 ;  /* 0x00000001e4e4d824 */ /* 0x000fe200078e0a02 */
[C---:B------:R-:W-:Y:S01]  /*4690*/  ISETP.GT.U32.AND P5, PT, R2.reuse, R7, PT ;  /* 0x000000070200720c */ /* 0x040fe20003fa4070 */
[C---:B------:R-:W-:Y:S02]  /*46a0*/  IMAD R126, R2.reuse, R233, R126 ;  /* 0x000000e9027e7224 */ /* 0x040fe400078e027e */
[----:B------:R-:W-:Y:S02]  /*46b0*/  IMAD.MOV.U32 R31, RZ, RZ, R231 ;  /* 0x000000ffff1f7224 */ /* 0x000fe400078e00e7 */
[----:B------:R-:W-:Y:S01]  /*46c0*/  @!P0 IMAD.MOV R70, RZ, RZ, -R70 ;  /* 0x000000ffff468224 */ /* 0x000fe200078e0a46 */
[----:B------:R-:W-:Y:S01]  /*46d0*/  ISETP.GT.U32.AND P0, PT, R2, R229, PT ;  /* 0x000000e50200720c */ /* 0x000fe20003f04070 */
[----:B------:R-:W-:Y:S01]  /*46e0*/  @!P6 IMAD.IADD R232, R232, 0x1, -R2 ;  /* 0x00000001e8e8e824 */ /* 0x000fe200078e0a02 */
[----:B------:R-:W-:Y:S01]  /*46f0*/  ISETP.GT.U32.AND P6, PT, R2, R126, PT ;  /* 0x0000007e0200720c */ /* 0x000fe20003fc4070 */
[----:B------:R-:W-:Y:S01]  /*4700*/  @!P2 IMAD.MOV R31, RZ, RZ, -R31 ;  /* 0x000000ffff1fa224 */ /* 0x000fe200078e0a1f */
[----:B------:R-:W-:-:S02]  /*4710*/  IABS R6, R154 ;  /* 0x0000009a00067213 */ /* 0x000fc40000000000 */
[----:B------:R-:W-:-:S03]  /*4720*/  ISETP.GT.U32.AND P2, PT, R2, R121, PT ;  /* 0x000000790200720c */ /* 0x000fc60003f44070 */
[----:B------:R-:W-:Y:S01]  /*4730*/  IMAD.HI.U32 R231, R246, R6, RZ ;  /* 0x00000006f6e77227 */ /* 0x000fe200078e00ff */
[----:B------:R-:W-:-:S03]  /*4740*/  IABS R242, R182 ;  /* 0x000000b600f27213 */ /* 0x000fc60000000000 */
[--C-:B------:R-:W-:Y:S02]  /*4750*/  @!P5 IMAD.IADD R7, R7, 0x1, -R2.reuse ;  /* 0x000000010707d824 */ /* 0x100fe400078e0a02 */
[----:B------:R-:W-:Y:S02]  /*4760*/  IMAD.MOV R231, RZ, RZ, -R231 ;  /* 0x000000ffffe77224 */ /* 0x000fe400078e0ae7 */
[--C-:B------:R-:W-:Y:S02]  /*4770*/  @!P0 IMAD.IADD R229, R229, 0x1, -R2.reuse ;  /* 0x00000001e5e58824 */ /* 0x100fe400078e0a02 */
[----:B------:R-:W-:Y:S01]  /*4780*/  @!P6 IMAD.IADD R126, R126, 0x1, -R2 ;  /* 0x000000017e7ee824 */ /* 0x000fe200078e0a02 */
[C---:B------:R-:W-:Y:S01]  /*4790*/  ISETP.GT.U32.AND P6, PT, R2.reuse, R7, PT ;  /* 0x000000070200720c */ /* 0x040fe20003fc4070 */
[C---:B------:R-:W-:Y:S01]  /*47a0*/  IMAD R6, R2.reuse, R231, R6 ;  /* 0x000000e702067224 */ /* 0x040fe200078e0206 */
[----:B------:R-:W-:Y:S01]  /*47b0*/  IABS R231, R227 ;  /* 0x000000e300e77213 */ /* 0x000fe20000000000 */
[----:B------:R-:W-:Y:S01]  /*47c0*/  @!P2 IMAD.IADD R121, R121, 0x1, -R2 ;  /* 0x000000017979a824 */ /* 0x000fe200078e0a02 */
[----:B------:R-:W-:Y:S01]  /*47d0*/  ISETP.GT.U32.AND P5, PT, R2, R229, PT ;  /* 0x000000e50200720c */ /* 0x000fe20003fa4070 */
[----:B------:R-:W-:Y:S01]  /*47e0*/  IMAD.HI.U32 R233, R246, R242, RZ ;  /* 0x000000f2f6e97227 */ /* 0x000fe200078e00ff */
[----:B------:R-:W-:-:S02]  /*47f0*/  ISETP.GE.AND P0, PT, R105, RZ, PT ;  /* 0x000000ff6900720c */ /* 0x000fc40003f06270 */
[----:B------:R-:W-:Y:S01]  /*4800*/  ISETP.GE.AND P2, PT, R86, RZ, PT ;  /* 0x000000ff5600720c */ /* 0x000fe20003f46270 */
[----:B------:R-:W-:Y:S02]  /*4810*/  IMAD.MOV.U32 R105, RZ, RZ, R232 ;  /* 0x000000ffff697224 */ /* 0x000fe400078e00e8 */
[----:B------:R-:W-:Y:S02]  /*4820*/  IMAD.MOV R233, RZ, RZ, -R233 ;  /* 0x000000ffffe97224 */ /* 0x000fe400078e0ae9 */
[----:B------:R-:W-:Y:S02]  /*4830*/  IMAD.MOV.U32 R86, RZ, RZ, R228 ;  /* 0x000000ffff567224 */ /* 0x000fe400078e00e4 */
[----:B------:R-:W-:Y:S01]  /*4840*/  @!P1 IMAD.MOV R121, RZ, RZ, -R121 ;  /* 0x000000ffff799224 */ /* 0x000fe200078e0a79 */
[----:B------:R-:W-:Y:S01]  /*4850*/  ISETP.GT.U32.AND P1, PT, R2, R6, PT ;  /* 0x000000060200720c */ /* 0x000fe20003f24070 */
[----:B------:R-:W-:Y:S02]  /*4860*/  IMAD.MOV.U32 R228, RZ, RZ, R231 ;  /* 0x000000ffffe47224 */ /* 0x000fe400078e00e7 */
[----:B------:R-:W-:Y:S01]  /*4870*/  @!P4 IMAD.MOV R105, RZ, RZ, -R105 ;  /* 0x000000ffff69c224 */ /* 0x000fe200078e0a69 */
[----:B------:R-:W-:Y:S01]  /*4880*/  ISETP.GE.AND P4, PT, R138, RZ, PT ;  /* 0x000000ff8a00720c */ /* 0x000fe20003f86270 */
[----:B------:R-:W-:Y:S01]  /*4890*/  @!P3 IMAD.MOV R86, RZ, RZ, -R86 ;  /* 0x000000ffff56b224 */ /* 0x000fe200078e0a56 */
[C---:B------:R-:W-:Y:S01]  /*48a0*/  ISETP.GT.U32.AND P3, PT, R2.reuse, R126, PT ;  /* 0x0000007e0200720c */ /* 0x040fe20003f64070 */
[----:B------:R-:W-:-:S02]  /*48b0*/  IMAD R242, R2, R233, R242 ;  /* 0x000000e902f27224 */ /* 0x000fc400078e02f2 */
[----:B------:R-:W-:-:S04]  /*48c0*/  IMAD.HI.U32 R138, R246, R228, RZ ;  /* 0x000000e4f68a7227 */ /* 0x000fc800078e00ff */
[----:B------:R-:W-:Y:S01]  /*48d0*/  @!P6 IMAD.IADD R7, R7, 0x1, -R2 ;  /* 0x000000010707e824 */ /* 0x000fe200078e0a02 */
[C---:B------:R-:W-:Y:S01]  /*48e0*/  ISETP.GT.U32.AND P6, PT, R2.reuse, R242, PT ;  /* 0x000000f20200720c */ /* 0x040fe20003fc4070 */
[----:B------:R-:W-:Y:S02]  /*48f0*/  IMAD.MOV R138, RZ, RZ, -R138 ;  /* 0x000000ffff8a7224 */ /* 0x000fe400078e0a8a */
[----:B------:R-:W-:Y:S02]  /*4900*/  @!P5 IMAD.IADD R229, R229, 0x1, -R2 ;  /* 0x00000001e5e5d824 */ /* 0x000fe400078e0a02 */
[----:B------:R-:W-:Y:S01]  /*4910*/  IMAD R228, R2, R138, R228 ;  /* 0x0000008a02e47224 */ /* 0x000fe200078e02e4 */
[----:B------:R-:W-:Y:S01]  /*4920*/  IABS R232, R196 ;  /* 0x000000c400e87213 */ /* 0x000fe20000000000 */
[--C-:B------:R-:W-:Y:S02]  /*4930*/  @!P1 IMAD.IADD R6, R6, 0x1, -R2.reuse ;  /* 0x0000000106069824 */ /* 0x100fe400078e0a02 */
[----:B------:R-:W-:Y:S01]  /*4940*/  IMAD.MOV.U32 R138, RZ, RZ, R229 ;  /* 0x000000ffff8a7224 */ /* 0x000fe200078e00e5 */
[----:B------:R-:W-:Y:S01]  /*4950*/  IABS R231, R210 ;  /* 0x000000d200e77213 */ /* 0x000fe20000000000 */
[----:B------:R-:W-:Y:S01]  /*4960*/  @!P3 IMAD.IADD R126, R126, 0x1, -R2 ;  /* 0x000000017e7eb824 */ /* 0x000fe200078e0a02 */
[----:B------:R-:W-:Y:S01]  /*4970*/  ISETP.GE.AND P3, PT, R182, RZ, PT ;  /* 0x000000ffb600720c */ /* 0x000fe20003f66270 */
[----:B------:R-:W-:Y:S01]  /*4980*/  @!P2 IMAD.MOV R138, RZ, RZ, -R138 ;  /* 0x000000ffff8aa224 */ /* 0x000fe200078e0a8a */
[----:B------:R-:W-:Y:S01]  /*4990*/  ISETP.GT.U32.AND P2, PT, R2, R6, PT ;  /* 0x000000060200720c */ /* 0x000fe20003f44070 */
[----:B------:R-:W-:Y:S01]  /*49a0*/  IMAD.HI.U32 R233, R246, R232, RZ ;  /* 0x000000e8f6e97227 */ /* 0x000fe200078e00ff */
[----:B------:R-:W-:-:S02]  /*49b0*/  IABS R182, R113 ;  /* 0x0000007100b67213 */ /* 0x000fc40000000000 */
[----:B------:R-:W-:Y:S01]  /*49c0*/  ISETP.GE.AND P1, PT, R227, RZ, PT ;  /* 0x000000ffe300720c */ /* 0x000fe20003f26270 */
[----:B------:R-:W-:Y:S01]  /*49d0*/  @!P6 IMAD.IADD R242, R242, 0x1, -R2 ;  /* 0x00000001f2f2e824 */ /* 0x000fe200078e0a02 */
[----:B------:R-:W-:Y:S01]  /*49e0*/  ISETP.GE.AND P5, PT, R154, RZ, PT ;  /* 0x000000ff9a00720c */ /* 0x000fe20003fa6270 */
[----:B------:R-:W-:Y:S01]  /*49f0*/  IMAD.HI.U32 R227, R246, R231, RZ ;  /* 0x000000e7f6e37227 */ /* 0x000fe200078e00ff */
[----:B------:R-:W-:-:S03]  /*4a00*/  ISETP.GT.U32.AND P6, PT, R2, R228, PT ;  /* 0x000000e40200720c */ /* 0x000fc60003fc4070 */
[----:B------:R-:W-:Y:S02]  /*4a10*/  IMAD.MOV.U32 R154, RZ, RZ, R7 ;  /* 0x000000ffff9a7224 */ /* 0x000fe400078e0007 */
[----:B------:R-:W-:Y:S02]  /*4a20*/  IMAD.MOV R233, RZ, RZ, -R233 ;  /* 0x000000ffffe97224 */ /* 0x000fe400078e0ae9 */
[----:B------:R-:W-:Y:S02]  /*4a30*/  IMAD.MOV.U32 R7, RZ, RZ, R182 ;  /* 0x000000ffff077224 */ /* 0x000fe400078e00b6 */
[----:B------:R-:W-:Y:S02]  /*4a40*/  IMAD.MOV.U32 R182, RZ, RZ, R126 ;  /* 0x000000ffffb67224 */ /* 0x000fe400078e007e */
[----:B------:R-:W-:Y:S02]  /*4a50*/  IMAD.MOV R126, RZ, RZ, -R227 ;  /* 0x000000ffff7e7224 */ /* 0x000fe400078e0ae3 */
[----:B------:R-:W-:-:S02]  /*4a60*/  IMAD R227, R2, R233, R232 ;  /* 0x000000e902e37224 */ /* 0x000fc400078e02e8 */
[----:B------:R-:W-:Y:S02]  /*4a70*/  IMAD R126, R2, R126, R231 ;  /* 0x0000007e027e7224 */ /* 0x000fe400078e02e7 */
[----:B------:R-:W-:Y:S01]  /*4a80*/  @!P2 IMAD.IADD R6, R6, 0x1, -R2 ;  /* 0x000000010606a824 */ /* 0x000fe200078e0a02 */
[C---:B------:R-:W-:Y:S01]  /*4a90*/  ISETP.GT.U32.AND P2, PT, R2.reuse, R227, PT ;  /* 0x000000e30200720c */ /* 0x040fe20003f44070 */
[----:B------:R-:W-:Y:S01]  /*4aa0*/  @!P0 IMAD.MOV R154, RZ, RZ, -R154 ;  /* 0x000000ffff9a8224 */ /* 0x000fe200078e0a9a */
[----:B------:R-:W-:Y:S01]  /*4ab0*/  ISETP.GT.U32.AND P0, PT, R2, R242, PT ;  /* 0x000000f20200720c */ /* 0x000fe20003f04070 */
[----:B------:R-:W-:Y:S01]  /*4ac0*/  @!P6 IMAD.IADD R228, R228, 0x1, -R2 ;  /* 0x00000001e4e4e824 */ /* 0x000fe200078e0a02 */
[----:B------:R-:W-:Y:S01]  /*4ad0*/  ISETP.GT.U32.AND P6, PT, R2, R126, PT ;  /* 0x0000007e0200720c */ /* 0x000fe20003fc4070 */
[----:B------:R-:W-:-:S04]  /*4ae0*/  IMAD.HI.U32 R229, R246, R7, RZ ;  /* 0x00000007f6e57227 */ /* 0x000fc800078e00ff */
[----:B------:R-:W-:-:S04]  /*4af0*/  IMAD.MOV R229, RZ, RZ, -R229 ;  /* 0x000000ffffe57224 */ /* 0x000fc800078e0ae5 */
[----:B------:R-:W-:Y:S01]  /*4b00*/  IMAD R7, R2, R229, R7 ;  /* 0x000000e502077224 */ /* 0x000fe200078e0207 */
[----:B------:R-:W-:Y:S01]  /*4b10*/  IABS R229, R23 ;  /* 0x0000001700e57213 */ /* 0x000fe20000000000 */
[--C-:B------:R-:W-:Y:S02]  /*4b20*/  @!P2 IMAD.IADD R227, R227, 0x1, -R2.reuse ;  /* 0x00000001e3e3a824 */ /* 0x100fe400078e0a02 */
[--C-:B------:R-:W-:Y:S02]  /*4b30*/  @!P0 IMAD.IADD R242, R242, 0x1, -R2.reuse ;  /* 0x00000001f2f28824 */ /* 0x100fe400078e0a02 */
[----:B------:R-:W-:Y:S01]  /*4b40*/  @!P6 IMAD.IADD R126, R126, 0x1, -R2 ;  /* 0x000000017e7ee824 */ /* 0x000fe200078e0a02 */
[----:B------:R-:W-:Y:S01]  /*4b50*/  ISETP.GT.U32.AND P6, PT, R2, R227, PT ;  /* 0x000000e30200720c */ /* 0x000fe20003fc4070 */
[----:B------:R-:W-:Y:S01]  /*4b60*/  IMAD.HI.U32 R233, R246, R229, RZ ;  /* 0x000000e5f6e97227 */ /* 0x000fe200078e00ff */
[----:B------:R-:W-:-:S03]  /*4b70*/  ISETP.GT.U32.AND P2, PT, R2, R228, PT ;  /* 0x000000e40200720c */ /* 0x000fc60003f44070 */
[----:B------:R-:W-:Y:S01]  /*4b80*/  @!P3 IMAD.MOV R242, RZ, RZ, -R242 ;  /* 0x000000fffff2b224 */ /* 0x000fe200078e0af2 */
[----:B------:R-:W-:Y:S01]  /*4b90*/  ISETP.GT.U32.AND P3, PT, R2, R7, PT ;  /* 0x000000070200720c */ /* 0x000fe20003f64070 */
[----:B------:R-:W-:Y:S01]  /*4ba0*/  @!P4 IMAD.MOV R182, RZ, RZ, -R182 ;  /* 0x000000ffffb6c224 */ /* 0x000fe200078e0ab6 */
[----:B------:R-:W-:Y:S01]  /*4bb0*/  ISETP.GE.AND P0, PT, R210, RZ, PT ;  /* 0x000000ffd200720c */ /* 0x000fe20003f06270 */
[----:B------:R-:W-:Y:S01]  /*4bc0*/  IMAD.MOV.U32 R210, RZ, RZ, R6 ;  /* 0x000000ffffd27224 */ /* 0x000fe200078e0006 */
[----:B------:R-:W-:Y:S01]  /*4bd0*/  ISETP.GE.AND P4, PT, R196, RZ, PT ;  /* 0x000000ffc400720c */ /* 0x000fe20003f86270 */
[----:B------:R-:W-:Y:S01]  /*4be0*/  IMAD.MOV R233, RZ, RZ, -R233 ;  /* 0x000000ffffe97224 */ /* 0x000fe200078e0ae9 */
[----:B------:R-:W-:Y:S01]  /*4bf0*/  IABS R196, R78 ;  /* 0x0000004e00c47213 */ /* 0x000fe20000000000 */
[----:B------:R-:W-:Y:S01]  /*4c00*/  @!P5 IMAD.MOV R210, RZ, RZ, -R210 ;  /* 0x000000ffffd2d224 */ /* 0x000fe200078e0ad2 */
[C---:B------:R-:W-:Y:S01]  /*4c10*/  ISETP.GT.U32.AND P5, PT, R2.reuse, R126, PT ;  /* 0x0000007e0200720c */ /* 0x040fe20003fa4070 */
[----:B------:R-:W-:-:S02]  /*4c20*/  IMAD R229, R2, R233, R229 ;  /* 0x000000e902e57224 */ /* 0x000fc400078e02e5 */
[----:B------:R-:W-:-:S04]  /*4c30*/  IMAD.HI.U32 R6, R246, R196, RZ ;  /* 0x000000c4f6067227 */ /* 0x000fc800078e00ff */
[----:B------:R-:W-:Y:S01]  /*4c40*/  @!P6 IMAD.IADD R227, R227, 0x1, -R2 ;  /* 0x00000001e3e3e824 */ /* 0x000fe200078e0a02 */
[----:B------:R-:W-:Y:S01]  /*4c50*/  ISETP.GT.U32.AND P6, PT, R2, R229, PT ;  /* 0x000000e50200720c */ /* 0x000fe20003fc4070 */
[----:B------:R-:W-:Y:S02]  /*4c60*/  IMAD.MOV R6, RZ, RZ, -R6 ;  /* 0x000000ffff067224 */ /* 0x000fe400078e0a06 */
[--C-:B------:R-:W-:Y:S01]  /*4c70*/  @!P3 IMAD.IADD R7, R7, 0x1, -R2.reuse ;  /* 0x000000010707b824 */ /* 0x100fe200078e0a02 */
[----:B------:R-:W-:Y:S01]  /*4c80*/  IABS R231, R33 ;  /* 0x0000002100e77213 */ /* 0x000fe20000000000 */
[----:B------:R-:W-:Y:S01]  /*4c90*/  @!P2 IMAD.IADD R228, R228, 0x1, -R2 ;  /* 0x00000001e4e4a824 */ /* 0x000fe200078e0a02 */
[----:B------:R-:W-:Y:S01]  /*4ca0*/  ISETP.GE.AND P2, PT, R113, RZ, PT ;  /* 0x000000ff7100720c */ /* 0x000fe20003f46270 */
[C---:B------:R-:W-:Y:S01]  /*4cb0*/  IMAD R6, R2.reuse, R6, R196 ;  /* 0x0000000602067224 */ /* 0x040fe200078e02c4 */
[----:B------:R-:W-:Y:S01]  /*4cc0*/  ISETP.GT.U32.AND P3, PT, R2, R7, PT ;  /* 0x000000070200720c */ /* 0x000fe20003f64070 */
[----:B------:R-:W-:-:S02]  /*4cd0*/  IMAD.MOV.U32 R113, RZ, RZ, R228 ;  /* 0x000000ffff717224 */ /* 0x000fc400078e00e4 */
[----:B------:R-:W-:-:S04]  /*4ce0*/  IMAD.HI.U32 R196, R246, R231, RZ ;  /* 0x000000e7f6c47227 */ /* 0x000fc800078e00ff */
[----:B------:R-:W-:Y:S01]  /*4cf0*/  @!P5 IMAD.IADD R126, R126, 0x1, -R2 ;  /* 0x000000017e7ed824 */ /* 0x000fe200078e0a02 */
[C---:B------:R-:W-:Y:S01]  /*4d00*/  ISETP.GT.U32.AND P5, PT, R2.reuse, R6, PT ;  /* 0x000000060200720c */ /* 0x040fe20003fa4070 */
[----:B------:R-:W-:Y:S01]  /*4d10*/  @!P1 IMAD.MOV R113, RZ, RZ, -R113 ;  /* 0x000000ffff719224 */ /* 0x000fe200078e0a71 */
[----:B------:R-:W-:Y:S01]  /*4d20*/  ISETP.GE.AND P1, PT, R23, RZ, PT ;  /* 0x000000ff1700720c */ /* 0x000fe20003f26270 */
[----:B------:R-:W-:Y:S01]  /*4d30*/  IMAD.MOV R23, RZ, RZ, -R196 ;  /* 0x000000ffff177224 */ /* 0x000fe200078e0ac4 */
[----:B------:R-:W-:Y:S01]  /*4d40*/  IABS R228, R42 ;  /* 0x0000002a00e47213 */ /* 0x000fe20000000000 */
[----:B------:R-:W-:Y:S02]  /*4d50*/  @!P6 IMAD.IADD R229, R229, 0x1, -R2 ;  /* 0x00000001e5e5e824 */ /* 0x000fe400078e0a02 */
[----:B------:R-:W-:Y:S01]  /*4d60*/  IMAD.MOV.U32 R196, RZ, RZ, R227 ;  /* 0x000000ffffc47224 */ /* 0x000fe200078e00e3 */
[----:B------:R-:W-:Y:S01]  /*4d70*/  IABS R232, R29 ;  /* 0x0000001d00e87213 */ /* 0x000fe20000000000 */
[----:B------:R-:W-:-:S02]  /*4d80*/  IMAD R231, R2, R23, R231 ;  /* 0x0000001702e77224 */ /* 0x000fc400078e02e7 */
[----:B------:R-:W-:Y:S01]  /*4d90*/  @!P4 IMAD.MOV R196, RZ, RZ, -R196 ;  /* 0x000000ffffc4c224 */ /* 0x000fe200078e0ac4 */
[----:B------:R-:W-:Y:S01]  /*4da0*/  ISETP.GT.U32.AND P4, PT, R2, R229, PT ;  /* 0x000000e50200720c */ /* 0x000fe20003f84070 */
[----:B------:R-:W-:Y:S01]  /*4db0*/  IMAD.HI.U32 R23, R246, R228, RZ ;  /* 0x000000e4f6177227 */ /* 0x000fe200078e00ff */
[----:B------:R-:W-:-:S03]  /*4dc0*/  ISETP.GE.AND P6, PT, R78, RZ, PT ;  /* 0x000000ff4e00720c */ /* 0x000fc60003fc6270 */
[----:B------:R-:W-:Y:S02]  /*4dd0*/  @!P3 IMAD.IADD R7, R7, 0x1, -R2 ;  /* 0x000000010707b824 */ /* 0x000fe400078e0a02 */
[----:B------:R-:W-:-:S04]  /*4de0*/  IMAD.HI.U32 R233, R246, R232, RZ ;  /* 0x000000e8f6e97227 */ /* 0x000fc800078e00ff */
[----:B------:R-:W-:Y:S02]  /*4df0*/  IMAD.MOV.U32 R78, RZ, RZ, R126 ;  /* 0x000000ffff4e7224 */ /* 0x000fe400078e007e */
[----:B------:R-:W-:Y:S02]  /*4e00*/  IMAD.MOV R126, RZ, RZ, -R23 ;  /* 0x000000ffff7e7224 */ /* 0x000fe400078e0a17 */
[----:B------:R-:W-:Y:S02]  /*4e10*/  @!P5 IMAD.IADD R6, R6, 0x1, -R2 ;  /* 0x000000010606d824 */ /* 0x000fe400078e0a02 */
[----:B------:R-:W-:Y:S02]  /*4e20*/  IMAD.MOV.U32 R23, RZ, RZ, R7 ;  /* 0x000000ffff177224 */ /* 0x000fe400078e0007 */
[----:B------:R-:W-:Y:S01]  /*4e30*/  IMAD.MOV R233, RZ, RZ, -R233 ;  /* 0x000000ffffe97224 */ /* 0x000fe200078e0ae9 */
[C---:B------:R-:W-:Y:S01]  /*4e40*/  ISETP.GT.U32.AND P5, PT, R2.reuse, R6, PT ;  /* 0x000000060200720c */ /* 0x040fe20003fa4070 */
[----:B------:R-:W-:-:S02]  /*4e50*/  IMAD R228, R2, R126, R228 ;  /* 0x0000007e02e47224 */ /* 0x000fc400078e02e4 */
[----:B------:R-:W-:Y:S01]  /*4e60*/  @!P2 IMAD.MOV R23, RZ, RZ, -R23 ;  /* 0x000000ffff17a224 */ /* 0x000fe200078e0a17 */
[C---:B------:R-:W-:Y:S01]  /*4e70*/  ISETP.GT.U32.AND P2, PT, R2.reuse, R231, PT ;  /* 0x000000e70200720c */ /* 0x040fe20003f44070 */
[C---:B------:R-:W-:Y:S02]  /*4e80*/  IMAD R232, R2.reuse, R233, R232 ;  /* 0x000000e902e87224 */ /* 0x040fe400078e02e8 */
[----:B------:R-:W-:Y:S01]  /*4e90*/  @!P4 IMAD.IADD R229, R229, 0x1, -R2 ;  /* 0x00000001e5e5c824 */ /* 0x000fe200078e0a02 */
[C---:B------:R-:W-:Y:S02]  /*4ea0*/  ISETP.GT.U32.AND P4, PT, R2.reuse, R228, PT ;  /* 0x000000e40200720c */ /* 0x040fe40003f84070 */
[----:B------:R-:W-:Y:S01]  /*4eb0*/  ISETP.GT.U32.AND P3, PT, R2, R232, PT ;  /* 0x000000e80200720c */ /* 0x000fe20003f64070 */
[----:B------:R-:W-:Y:S01]  /*4ec0*/  @!P0 IMAD.MOV R78, RZ, RZ, -R78 ;  /* 0x000000ffff4e8224 */ /* 0x000fe200078e0a4e */
[----:B------:R-:W-:Y:S02]  /*4ed0*/  ISETP.GE.AND P0, PT, R29, RZ, PT ;  /* 0x000000ff1d00720c */ /* 0x000fe40003f06270 */
[----:B------:R-:W-:Y:S01]  /*4ee0*/  IABS R29, R8 ;  /* 0x00000008001d7213 */ /* 0x000fe20000000000 */
[--C-:B------:R-:W-:Y:S01]  /*4ef0*/  @!P5 IMAD.IADD R6, R6, 0x1, -R2.reuse ;  /* 0x000000010606d824 */ /* 0x100fe200078e0a02 */
[----:B------:R-:W-:Y:S01]  /*4f00*/  ISETP.GE.AND P5, PT, R33, RZ, PT ;  /* 0x000000ff2100720c */ /* 0x000fe20003fa6270 */
[----:B------:R-:W-:-:S02]  /*4f10*/  @!P2 IMAD.IADD R231, R231, 0x1, -R2 ;  /* 0x00000001e7e7a824 */ /* 0x000fc400078e0a02 */
[----:B------:R-:W-:Y:S02]  /*4f20*/  IMAD.MOV.U32 R33, RZ, RZ, R29 ;  /* 0x000000ffff217224 */ /* 0x000fe400078e001d */
[--C-:B------:R-:W-:Y:S01]  /*4f30*/  @!P4 IMAD.IADD R228, R228, 0x1, -R2.reuse ;  /* 0x00000001e4e4c824 */ /* 0x100fe200078e0a02 */
[----:B------:R-:W-:Y:S01]  /*4f40*/  ISETP.GT.U32.AND P4, PT, R2, R231, PT ;  /* 0x000000e70200720c */ /* 0x000fe20003f84070 */
[----:B------:R-:W-:Y:S02]  /*4f50*/  @!P3 IMAD.IADD R232, R232, 0x1, -R2 ;  /* 0x00000001e8e8b824 */ /* 0x000fe400078e0a02 */
[----:B------:R-:W-:-:S03]  /*4f60*/  IMAD.HI.U32 R126, R246, R33, RZ ;  /* 0x00000021f67e7227 */ /* 0x000fc600078e00ff */
[C---:B------:R-:W-:Y:S01]  /*4f70*/  ISETP.GT.U32.AND P2, PT, R2.reuse, R232, PT ;  /* 0x000000e80200720c */ /* 0x040fe20003f44070 */
[----:B------:R-:W-:Y:S01]  /*4f80*/  IMAD.MOV R126, RZ, RZ, -R126 ;  /* 0x000000ffff7e7224 */ /* 0x000fe200078e0a7e */
[----:B------:R-:W-:Y:S01]  /*4f90*/  IABS R7, R17 ;  /* 0x0000001100077213 */ /* 0x000fe20000000000 */
[----:B------:R-:W-:Y:S02]  /*4fa0*/  IMAD.MOV.U32 R29, RZ, RZ, R6 ;  /* 0x000000ffff1d7224 */ /* 0x000fe400078e0006 */
[----:B------:R-:W-:Y:S02]  /*4fb0*/  IMAD R33, R2, R126, R33 ;  /* 0x0000007e02217224 */ /* 0x000fe400078e0221 */
[----:B------:R-:W-:Y:S01]  /*4fc0*/  @!P6 IMAD.MOV R29, RZ, RZ, -R29 ;  /* 0x000000ffff1de224 */ /* 0x000fe200078e0a1d */
[----:B------:R-:W-:Y:S01]  /*4fd0*/  ISETP.GE.AND P6, PT, R8, RZ, PT ;  /* 0x000000ff0800720c */ /* 0x000fe20003fc6270 */
[----:B------:R-:W-:Y:S01]  /*4fe0*/  @!P4 IMAD.IADD R231, R231, 0x1, -R2 ;  /* 0x00000001e7e7c824 */ /* 0x000fe200078e0a02 */
[----:B------:R-:W-:Y:S01]  /*4ff0*/  ISETP.GE.AND P3, PT, R42, RZ, PT ;  /* 0x000000ff2a00720c */ /* 0x000fe20003f66270 */
[----:B------:R-:W-:Y:S01]  /*5000*/  IMAD.HI.U32 R8, R246, R7, RZ ;  /* 0x00000007f6087227 */ /* 0x000fe200078e00ff */
[----:B------:R-:W-:-:S03]  /*5010*/  ISETP.GT.U32.AND P4, PT, R2, R33, PT ;  /* 0x000000210200720c */ /* 0x000fc60003f84070 */
[----:B------:R-:W-:Y:S01]  /*5020*/  IMAD.MOV.U32 R42, RZ, RZ, R229 ;  /* 0x000000ffff2a7224 */ /* 0x000fe200078e00e5 */
[----:B------:R-:W-:Y:S01]  /*5030*/  IABS R227, R25 ;  /* 0x0000001900e37213 */ /* 0x000fe20000000000 */
[----:B------:R-:W-:Y:S02]  /*5040*/  IMAD.MOV R8, RZ, RZ, -R8 ;  /* 0x000000ffff087224 */ /* 0x000fe400078e0a08 */
[----:B------:R-:W-:Y:S01]  /*5050*/  @!P1 IMAD.MOV R42, RZ, RZ, -R42 ;  /* 0x000000ffff2a9224 */ /* 0x000fe200078e0a2a */
[----:B------:R-:W-:Y:S01]  /*5060*/  ISETP.GT.U32.AND P1, PT, R2, R228, PT ;  /* 0x000000e40200720c */ /* 0x000fe20003f24070 */
[----:B------:R-:W-:Y:S02]  /*5070*/  @!P2 IMAD.IADD R232, R232, 0x1, -R2 ;  /* 0x00000001e8e8a824 */ /* 0x000fe400078e0a02 */
[----:B------:R-:W-:Y:S02]  /*5080*/  IMAD R7, R2, R8, R7 ;  /* 0x0000000802077224 */ /* 0x000fe400078e0207 */
[----:B------:R-:W-:-:S02]  /*5090*/  IMAD.MOV.U32 R6, RZ, RZ, R227 ;  /* 0x000000ffff067224 */ /* 0x000fc400078e00e3 */
[----:B------:R-:W-:Y:S02]  /*50a0*/  IMAD.MOV.U32 R8, RZ, RZ, R232 ;  /* 0x000000ffff087224 */ /* 0x000fe400078e00e8 */
[----:B------:R-:W-:Y:S01]  /*50b0*/  IMAD.HI.U32 R227, R246, R6, RZ ;  /* 0x00000006f6e37227 */ /* 0x000fe200078e00ff */
[----:B------:R-:W-:-:S03]  /*50c0*/  IABS R229, R27 ;  /* 0x0000001b00e57213 */ /* 0x000fc60000000000 */
[----:B------:R-:W-:Y:S02]  /*50d0*/  @!P4 IMAD.IADD R33, R33, 0x1, -R2 ;  /* 0x000000012121c824 */ /* 0x000fe400078e0a02 */
[----:B------:R-:W-:Y:S01]  /*50e0*/  @!P0 IMAD.MOV R8, RZ, RZ, -R8 ;  /* 0x000000ffff088224 */ /* 0x000fe200078e0a08 */
[----:B------:R-:W-:Y:S01]  /*50f0*/  ISETP.GT.U32.AND P0, PT, R2, R7, PT ;  /* 0x000000070200720c */ /* 0x000fe20003f04070 */
[----:B------:R-:W-:Y:S01]  /*5100*/  IMAD.MOV R227, RZ, RZ, -R227 ;  /* 0x000000ffffe37224 */ /* 0x000fe200078e0ae3 */
[----:B------:R-:W-:Y:S01]  /*5110*/  IABS R126, R21 ;  /* 0x00000015007e7213 */ /* 0x000fe20000000000 */
[----:B------:R-:W-:Y:S01]  /*5120*/  @!P1 IMAD.IADD R228, R228, 0x1, -R2 ;  /* 0x00000001e4e49824 */ /* 0x000fe200078e0a02 */
[----:B------:R-:W-:Y:S01]  /*5130*/  ISETP.GT.U32.AND P4, PT, R2, R33, PT ;  /* 0x000000210200720c */ /* 0x000fe20003f84070 */
[----:B------:R-:W-:Y:S01]  /*5140*/  IMAD.HI.U32 R234, R246, R229, RZ ;  /* 0x000000e5f6ea7227 */ /* 0x000fe200078e00ff */
[----:B------:R-:W-:-:S03]  /*5150*/  ISETP.GE.AND P1, PT, R25, RZ, PT ;  /* 0x000000ff1900720c */ /* 0x000fc60003f26270 */
[----:B------:R-:W-:Y:S02]  /*5160*/  IMAD R6, R2, R227, R6 ;  /* 0x000000e302067224 */ /* 0x000fe400078e0206 */
[----:B------:R-:W-:Y:S02]  /*5170*/  IMAD.MOV.U32 R25, RZ, RZ, R231 ;  /* 0x000000ffff197224 */ /* 0x000fe400078e00e7 */
[----:B------:R-:W-:-:S04]  /*5180*/  IMAD.HI.U32 R232, R246, R126, RZ ;  /* 0x0000007ef6e87227 */ /* 0x000fc800078e00ff */
[----:B------:R-:W-:Y:S02]  /*5190*/  IMAD.MOV R234, RZ, RZ, -R234 ;  /* 0x000000ffffea7224 */ /* 0x000fe400078e0aea */
[----:B------:R-:W-:Y:S01]  /*51a0*/  @!P5 IMAD.MOV R25, RZ, RZ, -R25 ;  /* 0x000000ffff19d224 */ /* 0x000fe200078e0a19 */
[C---:B------:R-:W-:Y:S01]  /*51b0*/  ISETP.GT.U32.AND P5, PT, R2.reuse, R6, PT ;  /* 0x000000060200720c */ /* 0x040fe20003fa4070 */
[----:B------:R-:W-:Y:S01]  /*51c0*/  IMAD.MOV R232, RZ, RZ, -R232 ;  /* 0x000000ffffe87224 */ /* 0x000fe200078e0ae8 */
[----:B------:R-:W-:Y:S01]  /*51d0*/  ISETP.GE.AND P2, PT, R17, RZ, PT ;  /* 0x000000ff1100720c */ /* 0x000fe20003f46270 */
[----:B------:R-:W-:Y:S02]  /*51e0*/  @!P0 IMAD.IADD R7, R7, 0x1, -R2 ;  /* 0x0000000107078824 */ /* 0x000fe400078e0a02 */
[C---:B------:R-:W-:Y:S01]  /*51f0*/  IMAD R229, R2.reuse, R234, R229 ;  /* 0x000000ea02e57224 */ /* 0x040fe200078e02e5 */
[----:B------:R-:W-:Y:S01]  /*5200*/  IABS R227, R38 ;  /* 0x0000002600e37213 */ /* 0x000fe20000000000 */
[----:B------:R-:W-:Y:S01]  /*5210*/  IMAD.MOV.U32 R17, RZ, RZ, R228 ;  /* 0x000000ffff117224 */ /* 0x000fe200078e00e4 */
[----:B------:R-:W-:Y:S01]  /*5220*/  ISETP.GT.U32.AND P0, PT, R2, R7, PT ;  /* 0x000000070200720c */ /* 0x000fe20003f04070 */
[----:B------:R-:W-:-:S02]  /*5230*/  @!P4 IMAD.IADD R33, R33, 0x1, -R2 ;  /* 0x000000012121c824 */ /* 0x000fc400078e0a02 */
[C---:B------:R-:W-:Y:S01]  /*5240*/  IMAD R228, R2.reuse, R232, R126 ;  /* 0x000000e802e47224 */ /* 0x040fe200078e027e */
[----:B------:R-:W-:Y:S01]  /*5250*/  ISETP.GT.U32.AND P4, PT, R2, R229, PT ;  /* 0x000000e50200720c */ /* 0x000fe20003f84070 */
[----:B------:R-:W-:Y:S01]  /*5260*/  @!P3 IMAD.MOV R17, RZ, RZ, -R17 ;  /* 0x000000ffff11b224 */ /* 0x000fe200078e0a11 */
[----:B------:R-:W-:Y:S01]  /*5270*/  ISETP.GE.AND P3, PT, R27, RZ, PT ;  /* 0x000000ff1b00720c */ /* 0x000fe20003f66270 */
[----:B------:R-:W-:Y:S01]  /*5280*/  IMAD.HI.U32 R27, R246, R227, RZ ;  /* 0x000000e3f61b7227 */ /* 0x000fe200078e00ff */
[----:B------:R-:W-:-:S03]  /*5290*/  IABS R233, R45 ;  /* 0x0000002d00e97213 */ /* 0x000fc60000000000 */
[----:B------:R-:W-:Y:S01]  /*52a0*/  @!P6 IMAD.MOV R33, RZ, RZ, -R33 ;  /* 0x000000ffff21e224 */ /* 0x000fe200078e0a21 */
[----:B------:R-:W-:Y:S01]  /*52b0*/  ISETP.GT.U32.AND P6, PT, R2, R228, PT ;  /* 0x000000e40200720c */ /* 0x000fe20003fc4070 */
[----:B------:R-:W-:Y:S02]  /*52c0*/  IMAD.MOV R126, RZ, RZ, -R27 ;  /* 0x000000ffff7e7224 */ /* 0x000fe400078e0a1b */
[----:B------:R-:W-:Y:S02]  /*52d0*/  @!P5 IMAD.IADD R6, R6, 0x1, -R2 ;  /* 0x000000010606d824 */ /* 0x000fe400078e0a02 */
[----:B------:R-:W-:-:S03]  /*52e0*/  IMAD.HI.U32 R27, R246, R233, RZ ;  /* 0x000000e9f61b7227 */ /* 0x000fc600078e00ff */
[C---:B------:R-:W-:Y:S01]  /*52f0*/  ISETP.GT.U32.AND P5, PT, R2.reuse, R6, PT ;  /* 0x000000060200720c */ /* 0x040fe20003fa4070 */
[----:B------:R-:W-:Y:S02]  /*5300*/  IMAD.MOV R27, RZ, RZ, -R27 ;  /* 0x000000ffff1b7224 */ /* 0x000fe400078e0a1b */
[--C-:B------:R-:W-:Y:S02]  /*5310*/  @!P0 IMAD.IADD R7, R7, 0x1, -R2.reuse ;  /* 0x0000000107078824 */ /* 0x100fe400078e0a02 */
[----:B------:R-:W-:Y:S02]  /*5320*/  @!P4 IMAD.IADD R229, R229, 0x1, -R2 ;  /* 0x00000001e5e5c824 */ /* 0x000fe400078e0a02 */
[C---:B------:R-:W-:Y:S02]  /*5330*/  IMAD R227, R2.reuse, R126, R227 ;  /* 0x0000007e02e37224 */ /* 0x040fe400078e02e3 */
[----:B------:R-:W-:Y:S02]  /*5340*/  IMAD R126, R2, R27, R233 ;  /* 0x0000001b027e7224 */ /* 0x000fe400078e02e9 */
[----:B------:R-:W-:-:S02]  /*5350*/  IMAD.MOV.U32 R27, RZ, RZ, R7 ;  /* 0x000000ffff1b7224 */ /* 0x000fc400078e0007 */
[--C-:B------:R-:W-:Y:S01]  /*5360*/  @!P6 IMAD.IADD R228, R228, 0x1, -R2.reuse ;  /* 0x00000001e4e4e824 */ /* 0x100fe200078e0a02 */
[C---:B------:R-:W-:Y:S01]  /*5370*/  ISETP.GT.U32.AND P4, PT, R2.reuse, R229, PT ;  /* 0x000000e50200720c */ /* 0x040fe20003f84070 */
[----:B------:R-:W-:Y:S01]  /*5380*/  @!P2 IMAD.MOV R27, RZ, RZ, -R27 ;  /* 0x000000ffff1ba224 */ /* 0x000fe200078e0a1b */
[----:B------:R-:W-:Y:S02]  /*5390*/  IABS R232, R16 ;  /* 0x0000001000e87213 */ /* 0x000fe40000000000 */
[----:B------:R-:W-:Y:S01]  /*53a0*/  ISETP.GT.U32.AND P2, PT, R2, R228, PT ;  /* 0x000000e40200720c */ /* 0x000fe20003f44070 */
[----:B------:R-:W-:Y:S01]  /*53b0*/  @!P5 IMAD.IADD R6, R6, 0x1, -R2 ;  /* 0x000000010606d824 */ /* 0x000fe200078e0a02 */
[C---:B------:R-:W-:Y:S02]  /*53c0*/  ISETP.GT.U32.AND P0, PT, R2.reuse, R227, PT ;  /* 0x000000e30200720c */ /* 0x040fe40003f04070 */
[----:B------:R-:W-:Y:S02]  /*53d0*/  IABS R231, R18 ;  /* 0x0000001200e77213 */ /* 0x000fe40000000000 */
[----:B------:R-:W-:-:S02]  /*53e0*/  ISETP.GT.U32.AND P5, PT, R2, R126, PT ;  /* 0x0000007e0200720c */ /* 0x000fc40003fa4070 */
[----:B------:R-:W-:Y:S01]  /*53f0*/  ISETP.GE.AND P6, PT, R21, RZ, PT ;  /* 0x000000ff1500720c */ /* 0x000fe20003fc6270 */
[----:B------:R-:W-:-:S04]  /*5400*/  IMAD.HI.U32 R21, R246, R232, RZ ;  /* 0x000000e8f6157227 */ /* 0x000fc800078e00ff */
[----:B------:R-:W-:-:S04]  /*5410*/  IMAD.HI.U32 R7, R246, R231, RZ ;  /* 0x000000e7f6077227 */ /* 0x000fc800078e00ff */
[----:B------:R-:W-:Y:S02]  /*5420*/  IMAD.MOV R21, RZ, RZ, -R21 ;  /* 0x000000ffff157224 */ /* 0x000fe400078e0a15 */
[----:B------:R-:W-:Y:S01]  /*5430*/  @!P4 IMAD.IADD R229, R229, 0x1, -R2 ;  /* 0x00000001e5e5c824 */ /* 0x000fe200078e0a02 */
[----:B------:R-:W-:Y:S01]  /*5440*/  ISETP.GE.AND P4, PT, R38, RZ, PT ;  /* 0x000000ff2600720c */ /* 0x000fe20003f86270 */
[----:B------:R-:W-:Y:S02]  /*5450*/  IMAD.MOV.U32 R38, RZ, RZ, R6 ;  /* 0x000000ffff267224 */ /* 0x000fe400078e0006 */
[----:B------:R-:W-:Y:S02]  /*5460*/  IMAD.MOV R7, RZ, RZ, -R7 ;  /* 0x000000ffff077224 */ /* 0x000fe400078e0a07 */
[----:B------:R-:W-:Y:S02]  /*5470*/  IMAD R6, R2, R21, R232 ;  /* 0x0000001502067224 */ /* 0x000fe400078e02e8 */
[----:B------:R-:W-:-:S02]  /*5480*/  @!P2 IMAD.IADD R228, R228, 0x1, -R2 ;  /* 0x00000001e4e4a824 */ /* 0x000fc400078e0a02 */
[--C-:B------:R-:W-:Y:S01]  /*5490*/  @!P0 IMAD.IADD R227, R227, 0x1, -R2.reuse ;  /* 0x00000001e3e38824 */ /* 0x100fe200078e0a02 */
[----:B------:R-:W-:Y:S01]  /*54a0*/  ISETP.GT.U32.AND P2, PT, R2, R6, PT ;  /* 0x000000060200720c */ /* 0x000fe20003f44070 */
[----:B------:R-:W-:Y:S02]  /*54b0*/  @!P5 IMAD.IADD R126, R126, 0x1, -R2 ;  /* 0x000000017e7ed824 */ /* 0x000fe400078e0a02 */
[C---:B------:R-:W-:Y:S02]  /*54c0*/  IMAD R7, R2.reuse, R7, R231 ;  /* 0x0000000702077224 */ /* 0x040fe400078e02e7 */
[----:B------:R-:W-:Y:S02]  /*54d0*/  IMAD.MOV.U32 R21, RZ, RZ, R228 ;  /* 0x000000ffff157224 */ /* 0x000fe400078e00e4 */
[----:B------:R-:W-:Y:S01]  /*54e0*/  @!P1 IMAD.MOV R38, RZ, RZ, -R38 ;  /* 0x000000ffff269224 */ /* 0x000fe200078e0a26 */
[C---:B------:R-:W-:Y:S01]  /*54f0*/  ISETP.GT.U32.AND P1, PT, R2.reuse, R227, PT ;  /* 0x000000e30200720c */ /* 0x040fe20003f24070 */
[----:B------:R-:W-:Y:S01]  /*5500*/  @!P6 IMAD.MOV R21, RZ, RZ, -R21 ;  /* 0x000000ffff15e224 */ /* 0x000fe200078e0a15 */
[----:B------:R-:W-:-:S02]  /*5510*/  ISETP.GT.U32.AND P5, PT, R2, R126, PT ;  /* 0x0000007e0200720c */ /* 0x000fc40003fa4070 */
[----:B------:R-:W-:Y:S02]  /*5520*/  ISETP.GT.U32.AND P6, PT, R2, R7, PT ;  /* 0x000000070200720c */ /* 0x000fe40003fc4070 */
[----:B------:R-:W-:Y:S01]  /*5530*/  ISETP.GE.AND P0, PT, R45, RZ, PT ;  /* 0x000000ff2d00720c */ /* 0x000fe20003f06270 */
[----:B------:R-:W-:Y:S01]  /*5540*/  IMAD.MOV.U32 R45, RZ, RZ, R229 ;  /* 0x000000ffff2d7224 */ /* 0x000fe200078e00e5 */
[----:B------:R-:W-:Y:S01]  /*5550*/  IABS R229, R40 ;  /* 0x0000002800e57213 */ /* 0x000fe20000000000 */
[--C-:B------:R-:W-:Y:S02]  /*5560*/  @!P2 IMAD.IADD R6, R6, 0x1, -R2.reuse ;  /* 0x000000010606a824 */ /* 0x100fe400078e0a02 */
[----:B------:R-:W-:Y:S02]  /*5570*/  @!P3 IMAD.MOV R45, RZ, RZ, -R45 ;  /* 0x000000ffff2db224 */ /* 0x000fe400078e0a2d */
[----:B------:R-:W-:Y:S02]  /*5580*/  IMAD.MOV.U32 R228, RZ, RZ, R229 ;  /* 0x000000ffffe47224 */ /* 0x000fe400078e00e5 */
[--C-:B------:R-:W-:Y:S01]  /*5590*/  @!P1 IMAD.IADD R227, R227, 0x1, -R2.reuse ;  /* 0x00000001e3e39824 */ /* 0x100fe200078e0a02 */
[----:B------:R-:W-:Y:S01]  /*55a0*/  ISETP.GE.AND P3, PT, R16, RZ, PT ;  /* 0x000000ff1000720c */ /* 0x000fe20003f66270 */
[--C-:B------:R-:W-:Y:S01]  /*55b0*/  @!P5 IMAD.IADD R126, R126, 0x1, -R2.reuse ;  /* 0x000000017e7ed824 */ /* 0x100fe200078e0a02 */
[----:B------:R-:W-:Y:S01]  /*55c0*/  IABS R16, R55 ;  /* 0x0000003700107213 */ /* 0x000fe20000000000 */
[----:B------:R-:W-:Y:S01]  /*55d0*/  @!P6 IMAD.IADD R7, R7, 0x1, -R2 ;  /* 0x000000010707e824 */ /* 0x000fe200078e0a02 */
[----:B------:R-:W-:Y:S01]  /*55e0*/  ISETP.GE.AND P5, PT, R40, RZ, PT ;  /* 0x000000ff2800720c */ /* 0x000fe20003fa6270 */
[----:B------:R-:W-:Y:S01]  /*55f0*/  IMAD.HI.U32 R40, R246, R228, RZ ;  /* 0x000000e4f6287227 */ /* 0x000fe200078e00ff */
[----:B------:R-:W-:-:S02]  /*5600*/  ISETP.GE.AND P2, PT, R55, RZ, PT ;  /* 0x000000ff3700720c */ /* 0x000fc40003f46270 */
[----:B------:R-:W-:Y:S01]  /*5610*/  ISETP.GT.U32.AND P6, PT, R2, R6, PT ;  /* 0x000000060200720c */ /* 0x000fe20003fc4070 */
[----:B------:R-:W-:Y:S01]  /*5620*/  IMAD.MOV.U32 R55, RZ, RZ, R227 ;  /* 0x000000ffff377224 */ /* 0x000fe200078e00e3 */
[----:B------:R-:W-:Y:S01]  /*5630*/  ISETP.GE.AND P1, PT, R18, RZ, PT ;  /* 0x000000ff1200720c */ /* 0x000fe20003f26270 */
[----:B------:R-:W-:Y:S01]  /*5640*/  IMAD.MOV R227, RZ, RZ, -R40 ;  /* 0x000000ffffe37224 */ /* 0x000fe200078e0a28 */
[----:B------:R-:W-:Y:S01]  /*5650*/  IABS R18, R10 ;  /* 0x0000000a00127213 */ /* 0x000fe20000000000 */
[----:B------:R-:W-:Y:S01]  /*5660*/  @!P4 IMAD.MOV R55, RZ, RZ, -R55 ;  /* 0x000000ffff37c224 */ /* 0x000fe200078e0a37 */
[----:B------:R-:W-:Y:S01]  /*5670*/  ISETP.GT.U32.AND P4, PT, R2, R7, PT ;  /* 0x000000070200720c */ /* 0x000fe20003f84070 */
[----:B------:R-:W-:-:S04]  /*5680*/  IMAD.HI.U32 R229, R246, R16, RZ ;  /* 0x00000010f6e57227 */ /* 0x000fc800078e00ff */
[----:B------:R-:W-:Y:S02]  /*5690*/  IMAD.MOV.U32 R40, RZ, RZ, R126 ;  /* 0x000000ffff287224 */ /* 0x000fe400078e007e */
[----:B------:R-:W-:Y:S02]  /*56a0*/  IMAD R227, R2, R227, R228 ;  /* 0x000000e302e37224 */ /* 0x000fe400078e02e4 */
[----:B------:R-:W-:Y:S02]  /*56b0*/  IMAD.MOV R229, RZ, RZ, -R229 ;  /* 0x000000ffffe57224 */ /* 0x000fe400078e0ae5 */
[----:B------:R-:W-:Y:S02]  /*56c0*/  IMAD.MOV.U32 R126, RZ, RZ, R18 ;  /* 0x000000ffff7e7224 */ /* 0x000fe400078e0012 */
[----:B------:R-:W-:Y:S01]  /*56d0*/  @!P0 IMAD.MOV R40, RZ, RZ, -R40 ;  /* 0x000000ffff288224 */ /* 0x000fe200078e0a28 */
[----:B------:R-:W-:Y:S01]  /*56e0*/  ISETP.GE.AND P0, PT, R10, RZ, PT ;  /* 0x000000ff0a00720c */ /* 0x000fe20003f06270 */
[----:B------:R-:W-:Y:S01]  /*56f0*/  @!P6 IMAD.IADD R6, R6, 0x1, -R2 ;  /* 0x000000010606e824 */ /* 0x000fe200078e0a02 */
[C---:B------:R-:W-:Y:S01]  /*5700*/  ISETP.GT.U32.AND P6, PT, R2.reuse, R227, PT ;  /* 0x000000e30200720c */ /* 0x040fe20003fc4070 */
[----:B------:R-:W-:-:S02]  /*5710*/  IMAD R10, R2, R229, R16 ;  /* 0x000000e5020a7224 */ /* 0x000fc400078e0210 */
[----:B------:R-:W-:-:S04]  /*5720*/  IMAD.HI.U32 R228, R246, R126, RZ ;  /* 0x0000007ef6e47227 */ /* 0x000fc800078e00ff */
[----:B------:R-:W-:Y:S02]  /*5730*/  IMAD.MOV R228, RZ, RZ, -R228 ;  /* 0x000000ffffe47224 */ /* 0x000fe400078e0ae4 */
[----:B------:R-:W-:Y:S01]  /*5740*/  @!P4 IMAD.IADD R7, R7, 0x1, -R2 ;  /* 0x000000010707c824 */ /* 0x000fe200078e0a02 */
[C---:B------:R-:W-:Y:S01]  /*5750*/  ISETP.GT.U32.AND P4, PT, R2.reuse, R10, PT ;  /* 0x0000000a0200720c */ /* 0x040fe20003f84070 */
[----:B------:R-:W-:Y:S02]  /*5760*/  IMAD R126, R2, R228, R126 ;  /* 0x000000e4027e7224 */ /* 0x000fe400078e027e */
[----:B------:R-:W-:-:S03]  /*5770*/  @!P6 IMAD.IADD R227, R227, 0x1, -R2 ;  /* 0x00000001e3e3e824 */ /* 0x000fc600078e0a02 */
[----:B------:R-:W-:Y:S02]  /*5780*/  ISETP.GT.U32.AND P6, PT, R2, R126, PT ;  /* 0x0000007e0200720c */ /* 0x000fe40003fc4070 */
[----:B------:R-:W-:-:S05]  /*5790*/  IABS R18, R28 ;  /* 0x0000001c00127213 */ /* 0x000fca0000000000 */
[----:B------:R-:W-:Y:S01]  /*57a0*/  @!P4 IMAD.IADD R10, R10, 0x1, -R2 ;  /* 0x000000010a0ac824 */ /* 0x000fe200078e0a02 */
[----:B------:R-:W-:Y:S02]  /*57b0*/  ISETP.GT.U32.AND P4, PT, R2, R227, PT ;  /* 0x000000e30200720c */ /* 0x000fe40003f84070 */
[----:B------:R-:W-:Y:S01]  /*57c0*/  IABS R16, R39 ;  /* 0x0000002700107213 */ /* 0x000fe20000000000 */
[----:B------:R-:W-:Y:S01]  /*57d0*/  IMAD.HI.U32 R234, R246, R18, RZ ;  /* 0x00000012f6ea7227 */ /* 0x000fe200078e00ff */
[----:B------:R-:W-:-:S03]  /*57e0*/  IABS R229, R12 ;  /* 0x0000000c00e57213 */ /* 0x000fc60000000000 */
[----:B------:R-:W-:Y:S02]  /*57f0*/  @!P6 IMAD.IADD R126, R126, 0x1, -R2 ;  /* 0x000000017e7ee824 */ /* 0x000fe400078e0a02 */
[----:B------:R-:W-:Y:S01]  /*5800*/  IMAD.HI.U32 R228, R246, R16, RZ ;  /* 0x00000010f6e47227 */ /* 0x000fe200078e00ff */
[----:B------:R-:W-:-:S03]  /*5810*/  IABS R231, R9 ;  /* 0x0000000900e77213 */ /* 0x000fc60000000000 */
[----:B------:R-:W-:Y:S01]  /*5820*/  @!P3 IMAD.MOV R6, RZ, RZ, -R6 ;  /* 0x000000ffff06b224 */ /* 0x000fe200078e0a06 */
[----:B------:R-:W-:Y:S01]  /*5830*/  ISETP.GT.U32.AND P3, PT, R2, R10, PT ;  /* 0x0000000a0200720c */ /* 0x000fe20003f64070 */
[----:B------:R-:W-:Y:S01]  /*5840*/  @!P1 IMAD.MOV R7, RZ, RZ, -R7 ;  /* 0x000000ffff079224 */ /* 0x000fe200078e0a07 */
[----:B------:R-:W-:Y:S01]  /*5850*/  ISETP.GE.AND P1, PT, R9, RZ, PT ;  /* 0x000000ff0900720c */ /* 0x000fe20003f26270 */
[----:B------:R-:W-:Y:S01]  /*5860*/  IMAD.HI.U32 R233, R246, R229, RZ ;  /* 0x000000e5f6e97227 */ /* 0x000fe200078e00ff */
[----:B------:R-:W-:-:S03]  /*5870*/  ISETP.GT.U32.AND P6, PT, R2, R126, PT ;  /* 0x0000007e0200720c */ /* 0x000fc60003fc4070 */
[----:B------:R-:W-:Y:S02]  /*5880*/  IMAD.MOV R9, RZ, RZ, -R234 ;  /* 0x000000ffff097224 */ /* 0x000fe400078e0aea */
[----:B------:R-:W-:Y:S02]  /*5890*/  IMAD.MOV R228, RZ, RZ, -R228 ;  /* 0x000000ffffe47224 */ /* 0x000fe400078e0ae4 */
[----:B------:R-:W-:Y:S02]  /*58a0*/  @!P4 IMAD.IADD R227, R227, 0x1, -R2 ;  /* 0x00000001e3e3c824 */ /* 0x000fe400078e0a02 */
[----:B------:R-:W-:Y:S02]  /*58b0*/  IMAD.MOV R233, RZ, RZ, -R233 ;  /* 0x000000ffffe97224 */ /* 0x000fe400078e0ae9 */
[C---:B------:R-:W-:Y:S02]  /*58c0*/  IMAD R18, R2.reuse, R9, R18 ;  /* 0x0000000902127224 */ /* 0x040fe400078e0212 */
[----:B------:R-:W-:-:S02]  /*58d0*/  IMAD R16, R2, R228, R16 ;  /* 0x000000e402107224 */ /* 0x000fc400078e0210 */
[----:B------:R-:W-:Y:S02]  /*58e0*/  IMAD.MOV.U32 R9, RZ, RZ, R227 ;  /* 0x000000ffff097224 */ /* 0x000fe400078e00e3 */
[C---:B------:R-:W-:Y:S02]  /*58f0*/  IMAD R229, R2.reuse, R233, R229 ;  /* 0x000000e902e57224 */ /* 0x040fe400078e02e5 */
[----:B------:R-:W-:Y:S01]  /*5900*/  @!P5 IMAD.MOV R9, RZ, RZ, -R9 ;  /* 0x000000ffff09d224 */ /* 0x000fe200078e0a09 */
[----:B------:R-:W-:Y:S01]  /*5910*/  ISETP.GT.U32.AND P5, PT, R2, R16, PT ;  /* 0x000000100200720c */ /* 0x000fe20003fa4070 */
[----:B------:R-:W-:-:S04]  /*5920*/  IMAD.HI.U32 R232, R246, R231, RZ ;  /* 0x000000e7f6e87227 */ /* 0x000fc800078e00ff */
[--C-:B------:R-:W-:Y:S01]  /*5930*/  @!P3 IMAD.IADD R10, R10, 0x1, -R2.reuse ;  /* 0x000000010a0ab824 */ /* 0x100fe200078e0a02 */
[----:B------:R-:W-:Y:S01]  /*5940*/  ISETP.GT.U32.AND P3, PT, R2, R229, PT ;  /* 0x000000e50200720c */ /* 0x000fe20003f64070 */
[----:B------:R-:W-:Y:S01]  /*5950*/  @!P6 IMAD.IADD R126, R126, 0x1, -R2 ;  /* 0x000000017e7ee824 */ /* 0x000fe200078e0a02 */
[----:B------:R-:W-:Y:S01]  /*5960*/  ISETP.GT.U32.AND P6, PT, R2, R18, PT ;  /* 0x000000120200720c */ /* 0x000fe20003fc4070 */
[----:B------:R-:W-:-:S04]  /*5970*/  IMAD.MOV R232, RZ, RZ, -R232 ;  /* 0x000000ffffe87224 */ /* 0x000fc800078e0ae8 */
[----:B------:R-:W-:Y:S01]  /*5980*/  IMAD R231, R2, R232, R231 ;  /* 0x000000e802e77224 */ /* 0x000fe200078e02e7 */
[----:B------:R-:W-:Y:S01]  /*5990*/  IABS R232, R14 ;  /* 0x0000000e00e87213 */ /* 0x000fe20000000000 */
[----:B------:R-:W-:Y:S01]  /*59a0*/  @!P5 IMAD.IADD R16, R16, 0x1, -R2 ;  /* 0x000000011010d824 */ /* 0x000fe200078e0a02 */
[----:B------:R-:W-:Y:S01]  /*59b0*/  IABS R228, R15 ;  /* 0x0000000f00e47213 */ /* 0x000fe20000000000 */
[----:B------:R-:W-:Y:S01]  /*59c0*/  @!P2 IMAD.MOV R10, RZ, RZ, -R10 ;  /* 0x000000ffff0aa224 */ /* 0x000fe200078e0a0a */
[----:B------:R-:W-:Y:S01]  /*59d0*/  ISETP.GT.U32.AND P4, PT, R2, R231, PT ;  /* 0x000000e70200720c */ /* 0x000fe20003f84070 */
[--C-:B------:R-:W-:Y:S01]  /*59e0*/  @!P3 IMAD.IADD R229, R229, 0x1, -R2.reuse ;  /* 0x00000001e5e5b824 */ /* 0x100fe200078e0a02 */
[----:B------:R-:W-:Y:S01]  /*59f0*/  ISETP.GE.AND P2, PT, R12, RZ, PT ;  /* 0x000000ff0c00720c */ /* 0x000fe20003f46270 */
[----:B------:R-:W-:Y:S01]  /*5a00*/  @!P6 IMAD.IADD R18, R18, 0x1, -R2 ;  /* 0x000000011212e824 */ /* 0x000fe200078e0a02 */
[----:B------:R-:W-:Y:S01]  /*5a10*/  ISETP.GT.U32.AND P6, PT, R2, R16, PT ;  /* 0x000000100200720c */ /* 0x000fe20003fc4070 */
[----:B------:R-:W-:-:S02]  /*5a20*/  IMAD.MOV.U32 R12, RZ, RZ, R126 ;  /* 0x000000ffff0c7224 */ /* 0x000fc400078e007e */
[----:B------:R-:W-:Y:S01]  /*5a30*/  IMAD.HI.U32 R126, R246, R232, RZ ;  /* 0x000000e8f67e7227 */ /* 0x000fe200078e00ff */
[----:B------:R-:W-:-:S03]  /*5a40*/  ISETP.GT.U32.AND P5, PT, R2, R229, PT ;  /* 0x000000e50200720c */ /* 0x000fc60003fa4070 */
[----:B------:R-:W-:-:S04]  /*5a50*/  IMAD.HI.U32 R227, R246, R228, RZ ;  /* 0x000000e4f6e37227 */ /* 0x000fc800078e00ff */
[----:B------:R-:W-:Y:S02]  /*5a60*/  IMAD.MOV R126, RZ, RZ, -R126 ;  /* 0x000000ffff7e7224 */ /* 0x000fe400078e0a7e */
[----:B------:R-:W-:Y:S02]  /*5a70*/  IMAD.MOV R227, RZ, RZ, -R227 ;  /* 0x000000ffffe37224 */ /* 0x000fe400078e0ae3 */
[C---:B------:R-:W-:Y:S02]  /*5a80*/  IMAD R126, R2.reuse, R126, R232 ;  /* 0x0000007e027e7224 */ /* 0x040fe400078e02e8 */
[----:B------:R-:W-:Y:S02]  /*5a90*/  @!P4 IMAD.IADD R231, R231, 0x1, -R2 ;  /* 0x00000001e7e7c824 */ /* 0x000fe400078e0a02 */
[----:B------:R-:W-:Y:S02]  /*5aa0*/  IMAD R227, R2, R227, R228 ;  /* 0x000000e302e37224 */ /* 0x000fe400078e02e4 */
[----:B------:R-:W-:Y:S01]  /*5ab0*/  @!P6 IMAD.IADD R16, R16, 0x1, -R2 ;  /* 0x000000011010e824 */ /* 0x000fe200078e0a02 */
[C---:B------:R-:W-:Y:S01]  /*5ac0*/  ISETP.GT.U32.AND P6, PT, R2.reuse, R126, PT ;  /* 0x0000007e0200720c */ /* 0x040fe20003fc4070 */
[----:B------:R-:W-:Y:S01]  /*5ad0*/  @!P0 IMAD.MOV R12, RZ, RZ, -R12 ;  /* 0x000000ffff0c8224 */ /* 0x000fe200078e0a0c */
[C---:B------:R-:W-:Y:S01]  /*5ae0*/  ISETP.GT.U32.AND P3, PT, R2.reuse, R231, PT ;  /* 0x000000e70200720c */ /* 0x040fe20003f64070 */
[----:B------:R-:W-:Y:S01]  /*5af0*/  @!P5 IMAD.IADD R229, R229, 0x1, -R2 ;  /* 0x00000001e5e5d824 */ /* 0x000fe200078e0a02 */
[----:B------:R-:W-:-:S02]  /*5b00*/  ISETP.GT.U32.AND P0, PT, R2, R18, PT ;  /* 0x000000120200720c */ /* 0x000fc40003f04070 */
[----:B------:R-:W-:Y:S02]  /*5b10*/  ISETP.GT.U32.AND P5, PT, R2, R227, PT ;  /* 0x000000e30200720c */ /* 0x000fe40003fa4070 */
[----:B------:R-:W-:Y:S02]  /*5b20*/  ISETP.GE.AND P4, PT, R39, RZ, PT ;  /* 0x000000ff2700720c */ /* 0x000fe40003f86270 */
[----:B------:R-:W-:Y:S02]  /*5b30*/  IABS R39, R26 ;  /* 0x0000001a00277213 */ /* 0x000fe40000000000 */
[----:B------:R-:W-:Y:S01]  /*5b40*/  IABS R228, R22 ;  /* 0x0000001600e47213 */ /* 0x000fe20000000000 */
[--C-:B------:R-:W-:Y:S02]  /*5b50*/  @!P6 IMAD.IADD R126, R126, 0x1, -R2.reuse ;  /* 0x000000017e7ee824 */ /* 0x100fe400078e0a02 */
[----:B------:R-:W-:Y:S02]  /*5b60*/  @!P3 IMAD.IADD R231, R231, 0x1, -R2 ;  /* 0x00000001e7e7b824 */ /* 0x000fe400078e0a02 */
[----:B------:R-:W-:Y:S01]  /*5b70*/  IMAD.HI.U32 R232, R246, R39, RZ ;  /* 0x00000027f6e87227 */ /* 0x000fe200078e00ff */
[----:B------:R-:W-:-:S03]  /*5b80*/  ISETP.GT.U32.AND P6, PT, R2, R126, PT ;  /* 0x0000007e0200720c */ /* 0x000fc60003fc4070 */
[--C-:B------:R-:W-:Y:S01]  /*5b90*/  @!P0 IMAD.IADD R18, R18, 0x1, -R2.reuse ;  /* 0x0000000112128824 */ /* 0x100fe200078e0a02 */
[----:B------:R-:W-:Y:S01]  /*5ba0*/  ISETP.GE.AND P0, PT, R15, RZ, PT ;  /* 0x000000ff0f00720c */ /* 0x000fe20003f06270 */
[----:B------:R-:W-:Y:S01]  /*5bb0*/  @!P5 IMAD.IADD R227, R227, 0x1, -R2 ;  /* 0x00000001e3e3d824 */ /* 0x000fe200078e0a02 */
[----:B------:R-:W-:Y:S01]  /*5bc0*/  ISETP.GE.AND P5, PT, R14, RZ, PT ;  /* 0x000000ff0e00720c */ /* 0x000fe20003fa6270 */
[----:B------:R-:W-:Y:S02]  /*5bd0*/  IMAD.MOV R15, RZ, RZ, -R232 ;  /* 0x000000ffff0f7224 */ /* 0x000fe400078e0ae8 */
[----:B------:R-:W-:Y:S02]  /*5be0*/  IMAD.MOV.U32 R14, RZ, RZ, R231 ;  /* 0x000000ffff0e7224 */ /* 0x000fe400078e00e7 */
[----:B------:R-:W-:-:S04]  /*5bf0*/  IMAD.HI.U32 R232, R246, R228, RZ ;  /* 0x000000e4f6e87227 */ /* 0x000fc800078e00ff */
[C---:B------:R-:W-:Y:S02]  /*5c00*/  IMAD R39, R2.reuse, R15, R39 ;  /* 0x0000000f02277224 */ /* 0x040fe400078e0227 */
[----:B------:R-:W-:Y:S01]  /*5c10*/  @!P1 IMAD.MOV R14, RZ, RZ, -R14 ;  /* 0x000000ffff0e9224 */ /* 0x000fe200078e0a0e */
[----:B------:R-:W-:Y:S01]  /*5c20*/  ISETP.GT.U32.AND P1, PT, R2, R227, PT ;  /* 0x000000e30200720c */ /* 0x000fe20003f24070 */
[----:B------:R-:W-:Y:S02]  /*5c30*/  IMAD.MOV R232, RZ, RZ, -R232 ;  /* 0x000000ffffe87224 */ /* 0x000fe400078e0ae8 */
[----:B------:R-:W-:Y:S02]  /*5c40*/  IMAD.MOV.U32 R15, RZ, RZ, R229 ;  /* 0x000000ffff0f7224 */ /* 0x000fe400078e00e5 */
[----:B------:R-:W-:Y:S01]  /*5c50*/  @!P4 IMAD.MOV R16, RZ, RZ, -R16 ;  /* 0x000000ffff10c224 */ /* 0x000fe200078e0a10 */
[----:B------:R-:W-:Y:S01]  /*5c60*/  ISETP.GE.AND P4, PT, R26, RZ, PT ;  /* 0x000000ff1a00720c */ /* 0x000fe20003f86270 */
[----:B------:R-:W-:Y:S01]  /*5c70*/  @!P2 IMAD.MOV R15, RZ, RZ, -R15 ;  /* 0x000000ffff0fa224 */ /* 0x000fe200078e0a0f */
[C---:B------:R-:W-:Y:S01]  /*5c80*/  ISETP.GT.U32.AND P2, PT, R2.reuse, R39, PT ;  /* 0x000000270200720c */ /* 0x040fe20003f44070 */
[----:B------:R-:W-:-:S02]  /*5c90*/  IMAD R26, R2, R232, R228 ;  /* 0x000000e8021a7224 */ /* 0x000fc400078e02e4 */
[----:B------:R-:W-:-:S03]  /*5ca0*/  @!P6 IMAD.IADD R126, R126, 0x1, -R2 ;  /* 0x000000017e7ee824 */ /* 0x000fc600078e0a02 */
[----:B------:R-:W-:Y:S01]  /*5cb0*/  ISETP.GT.U32.AND P6, PT, R2, R26, PT ;  /* 0x0000001a0200720c */ /* 0x000fe20003fc4070 */
[--C-:B------:R-:W-:Y:S01]  /*5cc0*/  @!P1 IMAD.IADD R227, R227, 0x1, -R2.reuse ;  /* 0x00000001e3e39824 */ /* 0x100fe200078e0a02 */
[----:B------:R-:W-:Y:S02]  /*5cd0*/  ISETP.GE.AND P3, PT, R28, RZ, PT ;  /* 0x000000ff1c00720c */ /* 0x000fe40003f66270 */
[----:B------:R-:W-:Y:S02]  /*5ce0*/  IABS R28, R20 ;  /* 0x00000014001c7213 */ /* 0x000fe40000000000 */
[----:B------:R-:W-:Y:S01]  /*5cf0*/  ISETP.GE.AND P1, PT, R20, RZ, PT ;  /* 0x000000ff1400720c */ /* 0x000fe20003f26270 */
[----:B------:R-:W-:Y:S02]  /*5d00*/  IMAD.MOV.U32 R20, RZ, RZ, R227 ;  /* 0x000000ffff147224 */ /* 0x000fe400078e00e3 */
[----:B------:R-:W-:Y:S02]  /*5d10*/  @!P2 IMAD.IADD R39, R39, 0x1, -R2 ;  /* 0x000000012727a824 */ /* 0x000fe400078e0a02 */
[----:B------:R-:W-:Y:S01]  /*5d20*/  @!P0 IMAD.MOV R20, RZ, RZ, -R20 ;  /* 0x000000ffff148224 */ /* 0x000fe200078e0a14 */
[----:B------:R-:W-:Y:S01]  /*5d30*/  ISETP.GE.AND P0, PT, R30, RZ, PT ;  /* 0x000000ff1e00720c */ /* 0x000fe20003f06270 */
[----:B------:R-:W-:Y:S01]  /*5d40*/  @!P6 IMAD.IADD R26, R26, 0x1, -R2 ;  /* 0x000000011a1ae824 */ /* 0x000fe200078e0a02 */
[----:B------:R-:W-:Y:S01]  /*5d50*/  IABS R30, R30 ;  /* 0x0000001e001e7213 */ /* 0x000fe20000000000 */
[----:B------:R-:W-:Y:S01]  /*5d60*/  IMAD.HI.U32 R231, R246, R28, RZ ;  /* 0x0000001cf6e77227 */ /* 0x000fe200078e00ff */
[----:B------:R-:W-:-:S03]  /*5d70*/  ISETP.GT.U32.AND P2, PT, R2, R39, PT ;  /* 0x000000270200720c */ /* 0x000fc60003f44070 */
[----:B------:R-:W-:Y:S01]  /*5d80*/  @!P3 IMAD.MOV R18, RZ, RZ, -R18 ;  /* 0x000000ffff12b224 */ /* 0x000fe200078e0a12 */
[----:B------:R-:W-:Y:S01]  /*5d90*/  ISETP.GE.AND P3, PT, R22, RZ, PT ;  /* 0x000000ff1600720c */ /* 0x000fe20003f66270 */
[----:B------:R-:W-:Y:S01]  /*5da0*/  IMAD.MOV.U32 R22, RZ, RZ, R126 ;  /* 0x000000ffff167224 */ /* 0x000fe200078e007e */
[----:B------:R-:W-:Y:S01]  /*5db0*/  ISETP.GT.U32.AND P6, PT, R2, R26, PT ;  /* 0x0000001a0200720c */ /* 0x000fe20003fc4070 */
[----:B------:R-:W-:Y:S02]  /*5dc0*/  IMAD.MOV R231, RZ, RZ, -R231 ;  /* 0x000000ffffe77224 */ /* 0x000fe400078e0ae7 */
[----:B------:R-:W-:-:S04]  /*5dd0*/  IMAD.HI.U32 R126, R246, R30, RZ ;  /* 0x0000001ef67e7227 */ /* 0x000fc800078e00ff */
[C---:B------:R-:W-:Y:S02]  /*5de0*/  IMAD R28, R2.reuse, R231, R28 ;  /* 0x000000e7021c7224 */ /* 0x040fe400078e021c */
[----:B------:R-:W-:Y:S02]  /*5df0*/  IMAD.MOV R126, RZ, RZ, -R126 ;  /* 0x000000ffff7e7224 */ /* 0x000fe400078e0a7e */
[----:B------:R-:W-:Y:S01]  /*5e00*/  @!P2 IMAD.IADD R39, R39, 0x1, -R2 ;  /* 0x000000012727a824 */ /* 0x000fe200078e0a02 */
[C---:B------:R-:W-:Y:S01]  /*5e10*/  ISETP.GT.U32.AND P2, PT, R2.reuse, R28, PT ;  /* 0x0000001c0200720c */ /* 0x040fe20003f44070 */
[----:B------:R-:W-:Y:S02]  /*5e20*/  IMAD R30, R2, R126, R30 ;  /* 0x0000007e021e7224 */ /* 0x000fe400078e021e */
[----:B------:R-:W-:-:S03]  /*5e30*/  @!P6 IMAD.IADD R26, R26, 0x1, -R2 ;  /* 0x000000011a1ae824 */ /* 0x000fc600078e0a02 */
[----:B------:R-:W-:Y:S02]  /*5e40*/  ISETP.GT.U32.AND P6, PT, R2, R30, PT ;  /* 0x0000001e0200720c */ /* 0x000fe40003fc4070 */
[----:B------:R-:W-:Y:S02]  /*5e50*/  IABS R232, R37 ;  /* 0x0000002500e87213 */ /* 0x000fe40000000000 */
[----:B------:R-:W-:-:S03]  /*5e60*/  IABS R233, R24 ;  /* 0x0000001800e97213 */ /* 0x000fc60000000000 */
[----:B------:R-:W-:-:S04]  /*5e70*/  IMAD.HI.U32 R229, R246, R232, RZ ;  /* 0x000000e8f6e57227 */ /* 0x000fc800078e00ff */
[----:B------:R-:W-:Y:S02]  /*5e80*/  @!P2 IMAD.IADD R28, R28, 0x1, -R2 ;  /* 0x000000011c1ca824 */ /* 0x000fe400078e0a02 */
[----:B------:R-:W-:Y:S01]  /*5e90*/  @!P5 IMAD.MOV R22, RZ, RZ, -R22 ;  /* 0x000000ffff16d224 */ /* 0x000fe200078e0a16 */
[----:B------:R-:W-:Y:S01]  /*5ea0*/  ISETP.GE.AND P5, PT, R37, RZ, PT ;  /* 0x000000ff2500720c */ /* 0x000fe20003fa6270 */
[----:B------:R-:W-:Y:S02]  /*5eb0*/  IMAD.MOV R229, RZ, RZ, -R229 ;  /* 0x000000ffffe57224 */ /* 0x000fe400078e0ae5 */
[----:B------:R-:W-:Y:S01]  /*5ec0*/  @!P6 IMAD.IADD R30, R30, 0x1, -R2 ;  /* 0x000000011e1ee824 */ /* 0x000fe200078e0a02 */
[----:B------:R-:W-:Y:S01]  /*5ed0*/  ISETP.GT.U32.AND P6, PT, R2, R28, PT ;  /* 0x0000001c0200720c */ /* 0x000fe20003fc4070 */
[----:B------:R-:W-:Y:S01]  /*5ee0*/  IMAD.HI.U32 R228, R246, R233, RZ ;  /* 0x000000e9f6e47227 */ /* 0x000fe200078e00ff */
[----:B------:R-:W-:Y:S02]  /*5ef0*/  IABS R37, R34 ;  /* 0x0000002200257213 */ /* 0x000fe40000000000 */
[----:B------:R-:W-:Y:S01]  /*5f00*/  ISETP.GE.AND P2, PT, R24, RZ, PT ;  /* 0x000000ff1800720c */ /* 0x000fe20003f46270 */
[----:B------:R-:W-:Y:S01]  /*5f10*/  IMAD R232, R2, R229, R232 ;  /* 0x000000e502e87224 */ /* 0x000fe200078e02e8 */
[----:B------:R-:W-:Y:S01]  /*5f20*/  IABS R231, R32 ;  /* 0x0000002000e77213 */ /* 0x000fe20000000000 */
[----:B------:R-:W-:-:S02]  /*5f30*/  IMAD.MOV R228, RZ, RZ, -R228 ;  /* 0x000000ffffe47224 */ /* 0x000fc400078e0ae4 */
[----:B------:R-:W-:Y:S02]  /*5f40*/  IMAD.MOV.U32 R24, RZ, RZ, R39 ;  /* 0x000000ffff187224 */ /* 0x000fe400078e0027 */
[----:B------:R-:W-:Y:S01]  /*5f50*/  IMAD.HI.U32 R126, R246, R37, RZ ;  /* 0x00000025f67e7227 */ /* 0x000fe200078e00ff */
[----:B------:R-:W-:-:S03]  /*5f60*/  IABS R39, R36 ;  /* 0x0000002400277213 */ /* 0x000fc60000000000 */
[----:B------:R-:W-:Y:S01]  /*5f70*/  @!P3 IMAD.MOV R26, RZ, RZ, -R26 ;  /* 0x000000ffff1ab224 */ /* 0x000fe200078e0a1a */
[C---:B------:R-:W-:Y:S01]  /*5f80*/  ISETP.GT.U32.AND P3, PT, R2.reuse, R232, PT ;  /* 0x000000e80200720c */ /* 0x040fe20003f64070 */
[C---:B------:R-:W-:Y:S02]  /*5f90*/  IMAD R233, R2.reuse, R228, R233 ;  /* 0x000000e402e97224 */ /* 0x040fe400078e02e9 */
[----:B------:R-:W-:Y:S01]  /*5fa0*/  @!P4 IMAD.MOV R24, RZ, RZ, -R24 ;  /* 0x000000ffff18c224 */ /* 0x000fe200078e0a18 */
        /* <DEDUP_REMOVED lines=9> */
[----:B------:R-:W-:Y:S02]  /*6040*/  IMAD.MOV R126, RZ, RZ, -R126 ;  /* 0x000000ffff7e7224 */ /* 0x000fe400078e0a7e */
[--C-:B------:R-:W-:Y:S01]  /*6050*/  @!P3 IMAD.IADD R232, R232, 0x1, -R2.reuse ;  /* 0x00000001e8e8b824 */ /* 0x100fe200078e0a02 */
[----:B------:R-:W-:Y:S01]  /*6060*/  ISETP.GT.U32.AND P3, PT, R2, R37, PT ;  /* 0x000000250200720c */ /* 0x000fe20003f64070 */
[--C-:B------:R-:W-:Y:S01]  /*6070*/  @!P4 IMAD.IADD R30, R30, 0x1, -R2.reuse ;  /* 0x000000011e1ec824 */ /* 0x100fe200078e0a02 */
[C---:B------:R-:W-:Y:S01]  /*6080*/  ISETP.GT.U32.AND P4, PT, R2.reuse, R231, PT ;  /* 0x000000e70200720c */ /* 0x040fe20003f84070 */
[----:B------:R-:W-:Y:S02]  /*6090*/  IMAD R39, R2, R126, R39 ;  /* 0x0000007e02277224 */ /* 0x000fe400078e0227 */
[----:B------:R-:W-:-:S03]  /*60a0*/  @!P6 IMAD.IADD R233, R233, 0x1, -R2 ;  /* 0x00000001e9e9e824 */ /* 0x000fc600078e0a02 */
[C---:B------:R-:W-:Y:S02]  /*60b0*/  ISETP.GT.U32.AND P6, PT, R2.reuse, R39, PT ;  /* 0x000000270200720c */ /* 0x040fe40003fc4070 */
[----:B------:R-:W-:Y:S02]  /*60c0*/  IABS R228, R41 ;  /* 0x0000002900e47213 */ /* 0x000fe40000000000 */
[----:B------:R-:W-:Y:S01]  /*60d0*/  IABS R229, R69 ;  /* 0x0000004500e57213 */ /* 0x000fe20000000000 */
[----:B------:R-:W-:Y:S01]  /*60e0*/  @!P3 IMAD.IADD R37, R37, 0x1, -R2 ;  /* 0x000000012525b824 */ /* 0x000fe200078e0a02 */
[----:B------:R-:W-:Y:S01]  /*60f0*/  ISETP.GT.U32.AND P3, PT, R2, R233, PT ;  /* 0x000000e90200720c */ /* 0x000fe20003f64070 */
[----:B------:R-:W-:Y:S01]  /*6100*/  IMAD.HI.U32 R234, R246, R228, RZ ;  /* 0x000000e4f6ea7227 */ /* 0x000fe200078e00ff */
[----:B------:R-:W-:-:S03]  /*6110*/  IABS R227, R43 ;  /* 0x0000002b00e37213 */ /* 0x000fc60000000000 */
[----:B------:R-:W-:Y:S01]  /*6120*/  @!P4 IMAD.IADD R231, R231, 0x1, -R2 ;  /* 0x00000001e7e7c824 */ /* 0x000fe200078e0a02 */
[----:B------:R-:W-:Y:S01]  /*6130*/  ISETP.GT.U32.AND P4, PT, R2, R232, PT ;  /* 0x000000e80200720c */ /* 0x000fe20003f84070 */
[----:B------:R-:W-:-:S04]  /*6140*/  IMAD.HI.U32 R235, R246, R229, RZ ;  /* 0x000000e5f6eb7227 */ /* 0x000fc800078e00ff */
[----:B------:R-:W-:Y:S02]  /*6150*/  IMAD.MOV R234, RZ, RZ, -R234 ;  /* 0x000000ffffea7224 */ /* 0x000fe400078e0aea */
[----:B------:R-:W-:Y:S01]  /*6160*/  @!P1 IMAD.MOV R28, RZ, RZ, -R28 ;  /* 0x000000ffff1c9224 */ /* 0x000fe200078e0a1c */
[C---:B------:R-:W-:Y:S01]  /*6170*/  ISETP.GT.U32.AND P1, PT, R2.reuse, R231, PT ;  /* 0x000000e70200720c */ /* 0x040fe20003f24070 */
[----:B------:R-:W-:Y:S01]  /*6180*/  @!P6 IMAD.IADD R39, R39, 0x1, -R2 ;  /* 0x000000012727e824 */ /* 0x000fe200078e0a02 */
[----:B------:R-:W-:Y:S01]  /*6190*/  ISETP.GT.U32.AND P6, PT, R2, R37, PT ;  /* 0x000000250200720c */ /* 0x000fe20003fc4070 */
[----:B------:R-:W-:Y:S02]  /*61a0*/  IMAD.MOV R235, RZ, RZ, -R235 ;  /* 0x000000ffffeb7224 */ /* 0x000fe400078e0aeb */
[----:B------:R-:W-:-:S04]  /*61b0*/  IMAD.HI.U32 R126, R246, R227, RZ ;  /* 0x000000e3f67e7227 */ /* 0x000fc800078e00ff */
[C---:B------:R-:W-:Y:S02]  /*61c0*/  IMAD R228, R2.reuse, R234, R228 ;  /* 0x000000ea02e47224 */ /* 0x040fe400078e02e4 */
[C---:B------:R-:W-:Y:S02]  /*61d0*/  IMAD R229, R2.reuse, R235, R229 ;  /* 0x000000eb02e57224 */ /* 0x040fe400078e02e5 */
[----:B------:R-:W-:Y:S02]  /*61e0*/  IMAD.MOV R126, RZ, RZ, -R126 ;  /* 0x000000ffff7e7224 */ /* 0x000fe400078e0a7e */
[----:B------:R-:W-:Y:S01]  /*61f0*/  @!P0 IMAD.MOV R30, RZ, RZ, -R30 ;  /* 0x000000ffff1e8224 */ /* 0x000fe200078e0a1e */
[C---:B------:R-:W-:Y:S01]  /*6200*/  ISETP.GT.U32.AND P0, PT, R2.reuse, R39, PT ;  /* 0x000000270200720c */ /* 0x040fe20003f04070 */
[--C-:B------:R-:W-:Y:S01]  /*6210*/  @!P3 IMAD.IADD R233, R233, 0x1, -R2.reuse ;  /* 0x00000001e9e9b824 */ /* 0x100fe200078e0a02 */
[C---:B------:R-:W-:Y:S01]  /*6220*/  ISETP.GT.U32.AND P3, PT, R2.reuse, R228, PT ;  /* 0x000000e40200720c */ /* 0x040fe20003f64070 */
[----:B------:R-:W-:Y:S01]  /*6230*/  IMAD R227, R2, R126, R227 ;  /* 0x0000007e02e37224 */ /* 0x000fe200078e02e3 */
[----:B------:R-:W-:Y:S01]  /*6240*/  IABS R234, R56 ;  /* 0x0000003800ea7213 */ /* 0x000fe20000000000 */
[--C-:B------:R-:W-:Y:S01]  /*6250*/  @!P4 IMAD.IADD R232, R232, 0x1, -R2.reuse ;  /* 0x00000001e8e8c824 */ /* 0x100fe200078e0a02 */
[----:B------:R-:W-:Y:S01]  /*6260*/  ISETP.GT.U32.AND P4, PT, R2, R229, PT ;  /* 0x000000e50200720c */ /* 0x000fe20003f84070 */
[--C-:B------:R-:W-:Y:S01]  /*6270*/  @!P1 IMAD.IADD R231, R231, 0x1, -R2.reuse ;  /* 0x00000001e7e79824 */ /* 0x100fe200078e0a02 */
[----:B------:R-:W-:Y:S01]  /*6280*/  IABS R126, R50 ;  /* 0x00000032007e7213 */ /* 0x000fe20000000000 */
[----:B------:R-:W-:Y:S01]  /*6290*/  @!P6 IMAD.IADD R37, R37, 0x1, -R2 ;  /* 0x000000012525e824 */ /* 0x000fe200078e0a02 */
[----:B------:R-:W-:Y:S01]  /*62a0*/  ISETP.GE.AND P1, PT, R32, RZ, PT ;  /* 0x000000ff2000720c */ /* 0x000fe20003f26270 */
[----:B------:R-:W-:Y:S01]  /*62b0*/  IMAD.HI.U32 R32, R246, R234, RZ ;  /* 0x000000eaf6207227 */ /* 0x000fe200078e00ff */
[----:B------:R-:W-:-:S03]  /*62c0*/  ISETP.GT.U32.AND P6, PT, R2, R227, PT ;  /* 0x000000e30200720c */ /* 0x000fc60003fc4070 */
[----:B------:R-:W-:-:S04]  /*62d0*/  IMAD.HI.U32 R235, R246, R126, RZ ;  /* 0x0000007ef6eb7227 */ /* 0x000fc800078e00ff */
[----:B------:R-:W-:Y:S01]  /*62e0*/  @!P0 IMAD.IADD R39, R39, 0x1, -R2 ;  /* 0x0000000127278824 */ /* 0x000fe200078e0a02 */
[----:B------:R-:W-:Y:S01]  /*62f0*/  ISETP.GE.AND P0, PT, R34, RZ, PT ;  /* 0x000000ff2200720c */ /* 0x000fe20003f06270 */
[----:B------:R-:W-:Y:S01]  /*6300*/  IMAD.MOV R32, RZ, RZ, -R32 ;  /* 0x000000ffff207224 */ /* 0x000fe200078e0a20 */
[----:B------:R-:W-:Y:S01]  /*6310*/  IABS R34, R67 ;  /* 0x0000004300227213 */ /* 0x000fe20000000000 */
[--C-:B------:R-:W-:Y:S01]  /*6320*/  @!P3 IMAD.IADD R228, R228, 0x1, -R2.reuse ;  /* 0x00000001e4e4b824 */ /* 0x100fe200078e0a02 */
[----:B------:R-:W-:Y:S01]  /*6330*/  ISETP.GE.AND P3, PT, R69, RZ, PT ;  /* 0x000000ff4500720c */ /* 0x000fe20003f66270 */
[----:B------:R-:W-:Y:S02]  /*6340*/  @!P4 IMAD.IADD R229, R229, 0x1, -R2 ;  /* 0x00000001e5e5c824 */ /* 0x000fe400078e0a02 */
[----:B------:R-:W-:Y:S02]  /*6350*/  IMAD.MOV R235, RZ, RZ, -R235 ;  /* 0x000000ffffeb7224 */ /* 0x000fe400078e0aeb */
[----:B------:R-:W-:-:S02]  /*6360*/  IMAD R69, R2, R32, R234 ;  /* 0x0000002002457224 */ /* 0x000fc400078e02ea */
[----:B------:R-:W-:Y:S02]  /*6370*/  IMAD.MOV.U32 R32, RZ, RZ, R232 ;  /* 0x000000ffff207224 */ /* 0x000fe400078e00e8 */
[----:B------:R-:W-:Y:S01]  /*6380*/  IMAD.MOV.U32 R232, RZ, RZ, R34 ;  /* 0x000000ffffe87224 */ /* 0x000fe200078e0022 */
[----:B------:R-:W-:Y:S01]  /*6390*/  ISETP.GE.AND P4, PT, R36, RZ, PT ;  /* 0x000000ff2400720c */ /* 0x000fe20003f86270 */
[C---:B------:R-:W-:Y:S02]  /*63a0*/  IMAD R126, R2.reuse, R235, R126 ;  /* 0x000000eb027e7224 */ /* 0x040fe400078e027e */
[----:B------:R-:W-:Y:S01]  /*63b0*/  @!P6 IMAD.IADD R227, R227, 0x1, -R2 ;  /* 0x00000001e3e3e824 */ /* 0x000fe200078e0a02 */
[C---:B------:R-:W-:Y:S01]  /*63c0*/  ISETP.GT.U32.AND P6, PT, R2.reuse, R229, PT ;  /* 0x000000e50200720c */ /* 0x040fe20003fc4070 */
[----:B------:R-:W-:Y:S02]  /*63d0*/  IMAD.MOV.U32 R34, RZ, RZ, R233 ;  /* 0x000000ffff227224 */ /* 0x000fe400078e00e9 */
[----:B------:R-:W-:Y:S01]  /*63e0*/  @!P5 IMAD.MOV R32, RZ, RZ, -R32 ;  /* 0x000000ffff20d224 */ /* 0x000fe200078e0a20 */
[C---:B------:R-:W-:Y:S01]  /*63f0*/  ISETP.GT.U32.AND P5, PT, R2.reuse, R228, PT ;  /* 0x000000e40200720c */ /* 0x040fe20003fa4070 */
[----:B------:R-:W-:Y:S01]  /*6400*/  @!P2 IMAD.MOV R34, RZ, RZ, -R34 ;  /* 0x000000ffff22a224 */ /* 0x000fe200078e0a22 */
[----:B------:R-:W-:Y:S01]  /*6410*/  ISETP.GT.U32.AND P2, PT, R2, R126, PT ;  /* 0x0000007e0200720c */ /* 0x000fe20003f44070 */
[----:B------:R-:W-:Y:S01]  /*6420*/  @!P0 IMAD.MOV R37, RZ, RZ, -R37 ;  /* 0x000000ffff258224 */ /* 0x000fe200078e0a25 */
[----:B------:R-:W-:Y:S01]  /*6430*/  ISETP.GE.AND P0, PT, R41, RZ, PT ;  /* 0x000000ff2900720c */ /* 0x000fe20003f06270 */
[----:B------:R-:W-:-:S02]  /*6440*/  IMAD.MOV.U32 R36, RZ, RZ, R231 ;  /* 0x000000ffff247224 */ /* 0x000fc400078e00e7 */
[----:B------:R-:W-:-:S04]  /*6450*/  IMAD.HI.U32 R41, R246, R232, RZ ;  /* 0x000000e8f6297227 */ /* 0x000fc800078e00ff */
[----:B------:R-:W-:Y:S01]  /*6460*/  @!P4 IMAD.MOV R39, RZ, RZ, -R39 ;  /* 0x000000ffff27c224 */ /* 0x000fe200078e0a27 */
[----:B------:R-:W-:Y:S01]  /*6470*/  ISETP.GT.U32.AND P4, PT, R2, R69, PT ;  /* 0x000000450200720c */ /* 0x000fe20003f84070 */
[--C-:B------:R-:W-:Y:S02]  /*6480*/  @!P6 IMAD.IADD R229, R229, 0x1, -R2.reuse ;  /* 0x00000001e5e5e824 */ /* 0x100fe400078e0a02 */
[----:B------:R-:W-:Y:S01]  /*6490*/  @!P5 IMAD.IADD R228, R228, 0x1, -R2 ;  /* 0x00000001e4e4d824 */ /* 0x000fe200078e0a02 */
[----:B------:R-:W-:Y:S01]  /*64a0*/  ISETP.GE.AND P5, PT, R50, RZ, PT ;  /* 0x000000ff3200720c */ /* 0x000fe20003fa6270 */
[----:B------:R-:W-:Y:S01]  /*64b0*/  @!P1 IMAD.MOV R36, RZ, RZ, -R36 ;  /* 0x000000ffff249224 */ /* 0x000fe200078e0a24 */
[----:B------:R-:W-:Y:S01]  /*64c0*/  ISETP.GT.U32.AND P1, PT, R2, R227, PT ;  /* 0x000000e30200720c */ /* 0x000fe20003f24070 */
[----:B------:R-:W-:Y:S02]  /*64d0*/  IMAD.MOV R50, RZ, RZ, -R41 ;  /* 0x000000ffff327224 */ /* 0x000fe400078e0a29 */
[----:B------:R-:W-:-:S02]  /*64e0*/  @!P2 IMAD.IADD R126, R126, 0x1, -R2 ;  /* 0x000000017e7ea824 */ /* 0x000fc400078e0a02 */
[----:B------:R-:W-:-:S04]  /*64f0*/  IMAD.MOV.U32 R41, RZ, RZ, R229 ;  /* 0x000000ffff297224 */ /* 0x000fc800078e00e5 */
[----:B------:R-:W-:Y:S01]  /*6500*/  @!P3 IMAD.MOV R41, RZ, RZ, -R41 ;  /* 0x000000ffff29b224 */ /* 0x000fe200078e0a29 */
[----:B------:R-:W-:Y:S02]  /*6510*/  ISETP.GT.U32.AND P3, PT, R2, R126, PT ;  /* 0x0000007e0200720c */ /* 0x000fe40003f64070 */
[----:B------:R-:W-:Y:S01]  /*6520*/  ISETP.GE.AND P6, PT, R43, RZ, PT ;  /* 0x000000ff2b00720c */ /* 0x000fe20003fc6270 */
[----:B------:R-:W-:Y:S02]  /*6530*/  @!P4 IMAD.IADD R69, R69, 0x1, -R2 ;  /* 0x000000014545c824 */ /* 0x000fe400078e0a02 */
[----:B------:R-:W-:Y:S02]  /*6540*/  IMAD.MOV.U32 R43, RZ, RZ, R228 ;  /* 0x000000ffff2b7224 */ /* 0x000fe400078e00e4 */
[----:B------:R-:W-:Y:S01]  /*6550*/  @!P1 IMAD.IADD R227, R227, 0x1, -R2 ;  /* 0x00000001e3e39824 */ /* 0x000fe200078e0a02 */
[----:B------:R-:W-:Y:S01]  /*6560*/  ISETP.GE.AND P1, PT, R56, RZ, PT ;  /* 0x000000ff3800720c */ /* 0x000fe20003f26270 */
[----:B------:R-:W-:Y:S01]  /*6570*/  @!P0 IMAD.MOV R43, RZ, RZ, -R43 ;  /* 0x000000ffff2b8224 */ /* 0x000fe200078e0a2b */
[----:B------:R-:W-:-:S02]  /*6580*/  IABS R56, R46 ;  /* 0x0000002e00387213 */ /* 0x000fc40000000000 */
[C---:B------:R-:W-:Y:S01]  /*6590*/  ISETP.GT.U32.AND P4, PT, R2.reuse, R69, PT ;  /* 0x000000450200720c */ /* 0x040fe20003f84070 */
[----:B------:R-:W-:Y:S01]  /*65a0*/  IMAD R50, R2, R50, R232 ;  /* 0x0000003202327224 */ /* 0x000fe200078e02e8 */
[----:B------:R-:W-:Y:S02]  /*65b0*/  ISETP.GE.AND P0, PT, R44, RZ, PT ;  /* 0x000000ff2c00720c */ /* 0x000fe40003f06270 */
[----:B------:R-:W-:Y:S01]  /*65c0*/  IABS R233, R44 ;  /* 0x0000002c00e97213 */ /* 0x000fe20000000000 */
[----:B------:R-:W-:Y:S02]  /*65d0*/  IMAD.MOV.U32 R44, RZ, RZ, R227 ;  /* 0x000000ffff2c7224 */ /* 0x000fe400078e00e3 */
[----:B------:R-:W-:Y:S01]  /*65e0*/  @!P3 IMAD.IADD R126, R126, 0x1, -R2 ;  /* 0x000000017e7eb824 */ /* 0x000fe200078e0a02 */
[----:B------:R-:W-:Y:S01]  /*65f0*/  ISETP.GE.AND P3, PT, R46, RZ, PT ;  /* 0x000000ff2e00720c */ /* 0x000fe20003f66270 */
[----:B------:R-:W-:Y:S01]  /*6600*/  IMAD.HI.U32 R46, R246, R56, RZ ;  /* 0x00000038f62e7227 */ /* 0x000fe200078e00ff */
[----:B------:R-:W-:-:S03]  /*6610*/  ISETP.GE.AND P2, PT, R67, RZ, PT ;  /* 0x000000ff4300720c */ /* 0x000fc60003f46270 */
[----:B------:R-:W-:Y:S01]  /*6620*/  @!P6 IMAD.MOV R44, RZ, RZ, -R44 ;  /* 0x000000ffff2ce224 */ /* 0x000fe200078e0a2c */
[----:B------:R-:W-:Y:S01]  /*6630*/  ISETP.GT.U32.AND P6, PT, R2, R50, PT ;  /* 0x000000320200720c */ /* 0x000fe20003fc4070 */
[----:B------:R-:W-:Y:S01]  /*6640*/  IMAD.HI.U32 R227, R246, R233, RZ ;  /* 0x000000e9f6e37227 */ /* 0x000fe200078e00ff */
[----:B------:R-:W-:-:S03]  /*6650*/  IABS R67, R48 ;  /* 0x0000003000437213 */ /* 0x000fc60000000000 */
[----:B------:R-:W-:Y:S02]  /*6660*/  IMAD.MOV R46, RZ, RZ, -R46 ;  /* 0x000000ffff2e7224 */ /* 0x000fe400078e0a2e */
[----:B------:R-:W-:Y:S02]  /*6670*/  IMAD.MOV R227, RZ, RZ, -R227 ;  /* 0x000000ffffe37224 */ /* 0x000fe400078e0ae3 */
[----:B------:R-:W-:Y:S01]  /*6680*/  @!P4 IMAD.IADD R69, R69, 0x1, -R2 ;  /* 0x000000014545c824 */ /* 0x000fe200078e0a02 */
[----:B------:R-:W-:Y:S01]  /*6690*/  ISETP.GE.AND P4, PT, R48, RZ, PT ;  /* 0x000000ff3000720c */ /* 0x000fe20003f86270 */
[C---:B------:R-:W-:Y:S01]  /*66a0*/  IMAD R56, R2.reuse, R46, R56 ;  /* 0x0000002e02387224 */ /* 0x040fe200078e0238 */
[----:B------:R-:W-:Y:S01]  /*66b0*/  IABS R228, R52 ;  /* 0x0000003400e47213 */ /* 0x000fe20000000000 */
[----:B------:R-:W-:Y:S02]  /*66c0*/  IMAD R233, R2, R227, R233 ;  /* 0x000000e302e97224 */ /* 0x000fe400078e02e9 */
[----:B------:R-:W-:-:S02]  /*66d0*/  IMAD.MOV.U32 R46, RZ, RZ, R126 ;  /* 0x000000ffff2e7224 */ /* 0x000fc400078e007e */
[----:B------:R-:W-:-:S04]  /*66e0*/  IMAD.HI.U32 R48, R246, R67, RZ ;  /* 0x00000043f6307227 */ /* 0x000fc800078e00ff */
[----:B------:R-:W-:Y:S01]  /*66f0*/  @!P5 IMAD.MOV R46, RZ, RZ, -R46 ;  /* 0x000000ffff2ed224 */ /* 0x000fe200078e0a2e */
[----:B------:R-:W-:Y:S01]  /*6700*/  ISETP.GT.U32.AND P5, PT, R2, R233, PT ;  /* 0x000000e90200720c */ /* 0x000fe20003fa4070 */
[----:B------:R-:W-:Y:S02]  /*6710*/  IMAD.MOV R48, RZ, RZ, -R48 ;  /* 0x000000ffff307224 */ /* 0x000fe400078e0a30 */
[----:B------:R-:W-:Y:S02]  /*6720*/  @!P6 IMAD.IADD R50, R50, 0x1, -R2 ;  /* 0x000000013232e824 */ /* 0x000fe400078e0a02 */
[----:B------:R-:W-:-:S04]  /*6730*/  IMAD.HI.U32 R227, R246, R228, RZ ;  /* 0x000000e4f6e37227 */ /* 0x000fc800078e00ff */
[C---:B------:R-:W-:Y:S01]  /*6740*/  IMAD R126, R2.reuse, R48, R67 ;  /* 0x00000030027e7224 */ /* 0x040fe200078e0243 */
[C---:B------:R-:W-:Y:S01]  /*6750*/  ISETP.GT.U32.AND P6, PT, R2.reuse, R50, PT ;  /* 0x000000320200720c */ /* 0x040fe20003fc4070 */
[----:B------:R-:W-:Y:S02]  /*6760*/  IMAD.MOV.U32 R48, RZ, RZ, R69 ;  /* 0x000000ffff307224 */ /* 0x000fe400078e0045 */
[----:B------:R-:W-:Y:S02]  /*6770*/  IMAD.MOV R227, RZ, RZ, -R227 ;  /* 0x000000ffffe37224 */ /* 0x000fe400078e0ae3 */
[----:B------:R-:W-:Y:S01]  /*6780*/  @!P1 IMAD.MOV R48, RZ, RZ, -R48 ;  /* 0x000000ffff309224 */ /* 0x000fe200078e0a30 */
[C---:B------:R-:W-:Y:S01]  /*6790*/  ISETP.GT.U32.AND P1, PT, R2.reuse, R56, PT ;  /* 0x000000380200720c */ /* 0x040fe20003f24070 */
[----:B------:R-:W-:Y:S02]  /*67a0*/  IMAD R228, R2, R227, R228 ;  /* 0x000000e302e47224 */ /* 0x000fe400078e02e4 */
[----:B------:R-:W-:-:S03]  /*67b0*/  @!P5 IMAD.IADD R233, R233, 0x1, -R2 ;  /* 0x00000001e9e9d824 */ /* 0x000fc600078e0a02 */
[----:B------:R-:W-:Y:S01]  /*67c0*/  ISETP.GT.U32.AND P5, PT, R2, R228, PT ;  /* 0x000000e40200720c */ /* 0x000fe20003fa4070 */
[----:B------:R-:W-:Y:S01]  /*67d0*/  @!P6 IMAD.IADD R50, R50, 0x1, -R2 ;  /* 0x000000013232e824 */ /* 0x000fe200078e0a02 */
[----:B------:R-:W-:Y:S02]  /*67e0*/  IABS R67, R54 ;  /* 0x0000003600437213 */ /* 0x000fe40000000000 */
[----:B------:R-:W-:-:S03]  /*67f0*/  ISETP.GT.U32.AND P6, PT, R2, R126, PT ;  /* 0x0000007e0200720c */ /* 0x000fc60003fc4070 */
[----:B------:R-:W-:Y:S02]  /*6800*/  @!P1 IMAD.IADD R56, R56, 0x1, -R2 ;  /* 0x0000000138389824 */ /* 0x000fe400078e0a02 */
[----:B------:R-:W-:Y:S01]  /*6810*/  IMAD.HI.U32 R231, R246, R67, RZ ;  /* 0x00000043f6e77227 */ /* 0x000fe200078e00ff */
[----:B------:R-:W-:Y:S02]  /*6820*/  IABS R69, R53 ;  /* 0x0000003500457213 */ /* 0x000fe40000000000 */
[----:B------:R-:W-:Y:S01]  /*6830*/  IABS R227, R59 ;  /* 0x0000003b00e37213 */ /* 0x000fe20000000000 */
[----:B------:R-:W-:Y:S01]  /*6840*/  @!P2 IMAD.MOV R50, RZ, RZ, -R50 ;  /* 0x000000ffff32a224 */ /* 0x000fe200078e0a32 */
[----:B------:R-:W-:Y:S01]  /*6850*/  ISETP.GT.U32.AND P2, PT, R2, R56, PT ;  /* 0x000000380200720c */ /* 0x000fe20003f44070 */
[----:B------:R-:W-:Y:S02]  /*6860*/  @!P5 IMAD.IADD R228, R228, 0x1, -R2 ;  /* 0x00000001e4e4d824 */ /* 0x000fe400078e0a02 */
[----:B------:R-:W-:Y:S01]  /*6870*/  IMAD.MOV R231, RZ, RZ, -R231 ;  /* 0x000000ffffe77224 */ /* 0x000fe200078e0ae7 */
[----:B------:R-:W-:Y:S01]  /*6880*/  ISETP.GT.U32.AND P1, PT, R2, R233, PT ;  /* 0x000000e90200720c */ /* 0x000fe20003f24070 */
[----:B------:R-:W-:Y:S01]  /*6890*/  IMAD.HI.U32 R229, R246, R69, RZ ;  /* 0x00000045f6e57227 */ /* 0x000fe200078e00ff */
[----:B------:R-:W-:-:S03]  /*68a0*/  ISETP.GT.U32.AND P5, PT, R2, R228, PT ;  /* 0x000000e40200720c */ /* 0x000fc60003fa4070 */
[----:B------:R-:W-:Y:S02]  /*68b0*/  IMAD R67, R2, R231, R67 ;  /* 0x000000e702437224 */ /* 0x000fe400078e0243 */
[----:B------:R-:W-:Y:S02]  /*68c0*/  @!P6 IMAD.IADD R126, R126, 0x1, -R2 ;  /* 0x000000017e7ee824 */ /* 0x000fe400078e0a02 */
[----:B------:R-:W-:-:S04]  /*68d0*/  IMAD.HI.U32 R231, R246, R227, RZ ;  /* 0x000000e3f6e77227 */ /* 0x000fc800078e00ff */
[----:B------:R-:W-:Y:S01]  /*68e0*/  IMAD.MOV R229, RZ, RZ, -R229 ;  /* 0x000000ffffe57224 */ /* 0x000fe200078e0ae5 */
[C---:B------:R-:W-:Y:S01]  /*68f0*/  ISETP.GT.U32.AND P6, PT, R2.reuse, R126, PT ;  /* 0x0000007e0200720c */ /* 0x040fe20003fc4070 */
[----:B------:R-:W-:Y:S02]  /*6900*/  IMAD.MOV R231, RZ, RZ, -R231 ;  /* 0x000000ffffe77224 */ /* 0x000fe400078e0ae7 */
[----:B------:R-:W-:Y:S02]  /*6910*/  IMAD R69, R2, R229, R69 ;  /* 0x000000e502457224 */ /* 0x000fe400078e0245 */
[--C-:B------:R-:W-:Y:S01]  /*6920*/  @!P2 IMAD.IADD R56, R56, 0x1, -R2.reuse ;  /* 0x000000013838a824 */ /* 0x100fe200078e0a02 */
[C---:B------:R-:W-:Y:S01]  /*6930*/  ISETP.GT.U32.AND P2, PT, R2.reuse, R67, PT ;  /* 0x000000430200720c */ /* 0x040fe20003f44070 */
[C---:B------:R-:W-:Y:S02]  /*6940*/  IMAD R227, R2.reuse, R231, R227 ;  /* 0x000000e702e37224 */ /* 0x040fe400078e02e3 */
[--C-:B------:R-:W-:Y:S01]  /*6950*/  @!P1 IMAD.IADD R233, R233, 0x1, -R2.reuse ;  /* 0x00000001e9e99824 */ /* 0x100fe200078e0a02 */
[----:B------:R-:W-:Y:S01]  /*6960*/  ISETP.GT.U32.AND P1, PT, R2, R69, PT ;  /* 0x000000450200720c */ /* 0x000fe20003f24070 */
[----:B------:R-:W-:Y:S01]  /*6970*/  @!P5 IMAD.IADD R228, R228, 0x1, -R2 ;  /* 0x00000001e4e4d824 */ /* 0x000fe200078e0a02 */
[----:B------:R-:W-:-:S02]  /*6980*/  ISETP.GT.U32.AND P5, PT, R2, R227, PT ;  /* 0x000000e30200720c */ /* 0x000fc40003fa4070 */
[----:B------:R-:W-:Y:S01]  /*6990*/  IABS R229, R61 ;  /* 0x0000003d00e57213 */ /* 0x000fe20000000000 */
[----:B------:R-:W-:Y:S01]  /*69a0*/  @!P6 IMAD.IADD R126, R126, 0x1, -R2 ;  /* 0x000000017e7ee824 */ /* 0x000fe200078e0a02 */
[----:B------:R-:W-:-:S03]  /*69b0*/  ISETP.GE.AND P6, PT, R52, RZ, PT ;  /* 0x000000ff3400720c */ /* 0x000fc60003fc6270 */
[----:B------:R-:W-:Y:S01]  /*69c0*/  IMAD.HI.U32 R52, R246, R229, RZ ;  /* 0x000000e5f6347227 */ /* 0x000fe200078e00ff */
[----:B------:R-:W-:-:S03]  /*69d0*/  IABS R232, R57 ;  /* 0x0000003900e87213 */ /* 0x000fc60000000000 */
[----:B------:R-:W-:Y:S02]  /*69e0*/  @!P2 IMAD.IADD R67, R67, 0x1, -R2 ;  /* 0x000000014343a824 */ /* 0x000fe400078e0a02 */
[----:B------:R-:W-:Y:S02]  /*69f0*/  IMAD.MOV R52, RZ, RZ, -R52 ;  /* 0x000000ffff347224 */ /* 0x000fe400078e0a34 */
[--C-:B------:R-:W-:Y:S01]  /*6a00*/  @!P1 IMAD.IADD R69, R69, 0x1, -R2.reuse ;  /* 0x0000000145459824 */ /* 0x100fe200078e0a02 */
[----:B------:R-:W-:Y:S01]  /*6a10*/  ISETP.GE.AND P1, PT, R53, RZ, PT ;  /* 0x000000ff3500720c */ /* 0x000fe20003f26270 */
[----:B------:R-:W-:Y:S01]  /*6a20*/  @!P5 IMAD.IADD R227, R227, 0x1, -R2 ;  /* 0x00000001e3e3d824 */ /* 0x000fe200078e0a02 */
[C---:B------:R-:W-:Y:S01]  /*6a30*/  ISETP.GT.U32.AND P5, PT, R2.reuse, R67, PT ;  /* 0x000000430200720c */ /* 0x040fe20003fa4070 */
[----:B------:R-:W-:Y:S01]  /*6a40*/  IMAD.MOV.U32 R53, RZ, RZ, R56 ;  /* 0x000000ffff357224 */ /* 0x000fe200078e0038 */
[----:B------:R-:W-:Y:S01]  /*6a50*/  IABS R231, R58 ;  /* 0x0000003a00e77213 */ /* 0x000fe20000000000 */
[----:B------:R-:W-:-:S02]  /*6a60*/  IMAD R229, R2, R52, R229 ;  /* 0x0000003402e57224 */ /* 0x000fc400078e02e5 */
[----:B------:R-:W-:-:S04]  /*6a70*/  IMAD.HI.U32 R234, R246, R232, RZ ;  /* 0x000000e8f6ea7227 */ /* 0x000fc800078e00ff */
[----:B------:R-:W-:Y:S02]  /*6a80*/  IMAD.MOV.U32 R56, RZ, RZ, R228 ;  /* 0x000000ffff387224 */ /* 0x000fe400078e00e4 */
[----:B------:R-:W-:Y:S02]  /*6a90*/  IMAD.MOV.U32 R52, RZ, RZ, R233 ;  /* 0x000000ffff347224 */ /* 0x000fe400078e00e9 */
[----:B------:R-:W-:Y:S02]  /*6aa0*/  IMAD.MOV R234, RZ, RZ, -R234 ;  /* 0x000000ffffea7224 */ /* 0x000fe400078e0aea */
[----:B------:R-:W-:Y:S01]  /*6ab0*/  @!P6 IMAD.MOV R56, RZ, RZ, -R56 ;  /* 0x000000ffff38e224 */ /* 0x000fe200078e0a38 */
[----:B------:R-:W-:Y:S01]  /*6ac0*/  ISETP.GT.U32.AND P6, PT, R2, R229, PT ;  /* 0x000000e50200720c */ /* 0x000fe20003fc4070 */
[----:B------:R-:W-:-:S04]  /*6ad0*/  IMAD.HI.U32 R233, R246, R231, RZ ;  /* 0x000000e7f6e97227 */ /* 0x000fc800078e00ff */
[----:B------:R-:W-:Y:S01]  /*6ae0*/  @!P0 IMAD.MOV R52, RZ, RZ, -R52 ;  /* 0x000000ffff348224 */ /* 0x000fe200078e0a34 */
[C---:B------:R-:W-:Y:S01]  /*6af0*/  ISETP.GT.U32.AND P0, PT, R2.reuse, R69, PT ;  /* 0x000000450200720c */ /* 0x040fe20003f04070 */
[C---:B------:R-:W-:Y:S02]  /*6b00*/  IMAD R228, R2.reuse, R234, R232 ;  /* 0x000000ea02e47224 */ /* 0x040fe400078e02e8 */
[----:B------:R-:W-:Y:S01]  /*6b10*/  @!P3 IMAD.MOV R53, RZ, RZ, -R53 ;  /* 0x000000ffff35b224 */ /* 0x000fe200078e0a35 */
[----:B------:R-:W-:Y:S01]  /*6b20*/  ISETP.GT.U32.AND P3, PT, R2, R227, PT ;  /* 0x000000e30200720c */ /* 0x000fe20003f64070 */
[----:B------:R-:W-:Y:S01]  /*6b30*/  IMAD.MOV R233, RZ, RZ, -R233 ;  /* 0x000000ffffe97224 */ /* 0x000fe200078e0ae9 */
[----:B------:R-:W-:Y:S01]  /*6b40*/  ISETP.GE.AND P2, PT, R54, RZ, PT ;  /* 0x000000ff3600720c */ /* 0x000fe20003f46270 */
[----:B------:R-:W-:Y:S01]  /*6b50*/  @!P5 IMAD.IADD R67, R67, 0x1, -R2 ;  /* 0x000000014343d824 */ /* 0x000fe200078e0a02 */
[----:B------:R-:W-:Y:S01]  /*6b60*/  ISETP.GT.U32.AND P5, PT, R2, R228, PT ;  /* 0x000000e40200720c */ /* 0x000fe20003fa4070 */
[----:B------:R-:W-:-:S02]  /*6b70*/  IMAD.MOV.U32 R54, RZ, RZ, R126 ;  /* 0x000000ffff367224 */ /* 0x000fc400078e007e */
[----:B------:R-:W-:Y:S02]  /*6b80*/  IMAD R126, R2, R233, R231 ;  /* 0x000000e9027e7224 */ /* 0x000fe400078e02e7 */
[----:B------:R-:W-:-:S03]  /*6b90*/  @!P6 IMAD.IADD R229, R229, 0x1, -R2 ;  /* 0x00000001e5e5e824 */ /* 0x000fc600078e0a02 */
[----:B------:R-:W-:Y:S01]  /*6ba0*/  ISETP.GT.U32.AND P6, PT, R2, R126, PT ;  /* 0x0000007e0200720c */ /* 0x000fe20003fc4070 */
[----:B------:R-:W-:Y:S01]  /*6bb0*/  @!P0 IMAD.IADD R69, R69, 0x1, -R2 ;  /* 0x0000000145458824 */ /* 0x000fe200078e0a02 */
[----:B------:R-:W-:Y:S01]  /*6bc0*/  ISETP.GE.AND P0, PT, R61, RZ, PT ;  /* 0x000000ff3d00720c */ /* 0x000fe20003f06270 */
[----:B------:R-:W-:Y:S01]  /*6bd0*/  @!P4 IMAD.MOV R54, RZ, RZ, -R54 ;  /* 0x000000ffff36c224 */ /* 0x000fe200078e0a36 */
[----:B------:R-:W-:Y:S01]  /*6be0*/  IABS R61, R71 ;  /* 0x00000047003d7213 */ /* 0x000fe20000000000 */
[--C-:B------:R-:W-:Y:S01]  /*6bf0*/  @!P3 IMAD.IADD R227, R227, 0x1, -R2.reuse ;  /* 0x00000001e3e3b824 */ /* 0x100fe200078e0a02 */
[----:B------:R-:W-:Y:S01]  /*6c00*/  ISETP.GE.AND P4, PT, R59, RZ, PT ;  /* 0x000000ff3b00720c */ /* 0x000fe20003f86270 */
[----:B------:R-:W-:Y:S01]  /*6c10*/  @!P5 IMAD.IADD R228, R228, 0x1, -R2 ;  /* 0x00000001e4e4d824 */ /* 0x000fe200078e0a02 */
[----:B------:R-:W-:Y:S01]  /*6c20*/  ISETP.GE.AND P3, PT, R57, RZ, PT ;  /* 0x000000ff3900720c */ /* 0x000fe20003f66270 */
[----:B------:R-:W-:Y:S01]  /*6c30*/  IMAD.MOV.U32 R57, RZ, RZ, R69 ;  /* 0x000000ffff397224 */ /* 0x000fe200078e0045 */
[----:B------:R-:W-:Y:S01]  /*6c40*/  IABS R59, R63 ;  /* 0x0000003f003b7213 */ /* 0x000fe20000000000 */
[----:B------:R-:W-:Y:S01]  /*6c50*/  IMAD.HI.U32 R69, R246, R61, RZ ;  /* 0x0000003df6457227 */ /* 0x000fe200078e00ff */
[----:B------:R-:W-:-:S03]  /*6c60*/  ISETP.GT.U32.AND P5, PT, R2, R229, PT ;  /* 0x000000e50200720c */ /* 0x000fc60003fa4070 */
[----:B------:R-:W-:Y:S01]  /*6c70*/  @!P1 IMAD.MOV R57, RZ, RZ, -R57 ;  /* 0x000000ffff399224 */ /* 0x000fe200078e0a39 */
[----:B------:R-:W-:Y:S01]  /*6c80*/  ISETP.GE.AND P1, PT, R58, RZ, PT ;  /* 0x000000ff3a00720c */ /* 0x000fe20003f26270 */
[----:B------:R-:W-:Y:S01]  /*6c90*/  IMAD.HI.U32 R232, R246, R59, RZ ;  /* 0x0000003bf6e87227 */ /* 0x000fe200078e00ff */
[----:B------:R-:W-:-:S03]  /*6ca0*/  IABS R231, R79 ;  /* 0x0000004f00e77213 */ /* 0x000fc60000000000 */
[----:B------:R-:W-:Y:S02]  /*6cb0*/  IMAD.MOV.U32 R58, RZ, RZ, R67 ;  /* 0x000000ffff3a7224 */ /* 0x000fe400078e0043 */
[----:B------:R-:W-:Y:S02]  /*6cc0*/  IMAD.MOV R69, RZ, RZ, -R69 ;  /* 0x000000ffff457224 */ /* 0x000fe400078e0a45 */
[----:B------:R-:W-:Y:S02]  /*6cd0*/  @!P6 IMAD.IADD R126, R126, 0x1, -R2 ;  /* 0x000000017e7ee824 */ /* 0x000fe400078e0a02 */
[----:B------:R-:W-:Y:S02]  /*6ce0*/  IMAD.MOV R232, RZ, RZ, -R232 ;  /* 0x000000ffffe87224 */ /* 0x000fe400078e0ae8 */
[----:B------:R-:W-:Y:S01]  /*6cf0*/  @!P2 IMAD.MOV R58, RZ, RZ, -R58 ;  /* 0x000000ffff3aa224 */ /* 0x000fe200078e0a3a */
[C---:B------:R-:W-:Y:S01]  /*6d00*/  ISETP.GT.U32.AND P2, PT, R2.reuse, R126, PT ;  /* 0x0000007e0200720c */ /* 0x040fe20003f44070 */
[C---:B------:R-:W-:Y:S01]  /*6d10*/  IMAD R67, R2.reuse, R69, R61 ;  /* 0x0000004502437224 */ /* 0x040fe200078e023d */
[----:B------:R-:W-:Y:S01]  /*6d20*/  ISETP.GT.U32.AND P6, PT, R2, R228, PT ;  /* 0x000000e40200720c */ /* 0x000fe20003fc4070 */
[----:B------:R-:W-:-:S04]  /*6d30*/  IMAD.HI.U32 R61, R246, R231, RZ ;  /* 0x000000e7f63d7227 */ /* 0x000fc800078e00ff */
[C---:B------:R-:W-:Y:S02]  /*6d40*/  IMAD R69, R2.reuse, R232, R59 ;  /* 0x000000e802457224 */ /* 0x040fe400078e023b */
[----:B------:R-:W-:Y:S01]  /*6d50*/  @!P5 IMAD.IADD R229, R229, 0x1, -R2 ;  /* 0x00000001e5e5d824 */ /* 0x000fe200078e0a02 */
[C---:B------:R-:W-:Y:S01]  /*6d60*/  ISETP.GT.U32.AND P5, PT, R2.reuse, R67, PT ;  /* 0x000000430200720c */ /* 0x040fe20003fa4070 */
[----:B------:R-:W-:Y:S02]  /*6d70*/  IMAD.MOV.U32 R59, RZ, RZ, R227 ;  /* 0x000000ffff3b7224 */ /* 0x000fe400078e00e3 */
[----:B------:R-:W-:Y:S02]  /*6d80*/  IMAD.MOV R227, RZ, RZ, -R61 ;  /* 0x000000ffffe37224 */ /* 0x000fe400078e0a3d */
[----:B------:R-:W-:Y:S01]  /*6d90*/  @!P4 IMAD.MOV R59, RZ, RZ, -R59 ;  /* 0x000000ffff3bc224 */ /* 0x000fe200078e0a3b */
[----:B------:R-:W-:Y:S01]  /*6da0*/  ISETP.GE.AND P4, PT, R71, RZ, PT ;  /* 0x000000ff4700720c */ /* 0x000fe20003f86270 */
[----:B------:R-:W-:-:S02]  /*6db0*/  IMAD R71, R2, R227, R231 ;  /* 0x000000e302477224 */ /* 0x000fc400078e02e7 */
[--C-:B------:R-:W-:Y:S02]  /*6dc0*/  @!P2 IMAD.IADD R126, R126, 0x1, -R2.reuse ;  /* 0x000000017e7ea824 */ /* 0x100fe400078e0a02 */
[--C-:B------:R-:W-:Y:S01]  /*6dd0*/  @!P6 IMAD.IADD R228, R228, 0x1, -R2.reuse ;  /* 0x00000001e4e4e824 */ /* 0x100fe200078e0a02 */
[C---:B------:R-:W-:Y:S02]  /*6de0*/  ISETP.GT.U32.AND P2, PT, R2.reuse, R71, PT ;  /* 0x000000470200720c */ /* 0x040fe40003f44070 */
[----:B------:R-:W-:Y:S01]  /*6df0*/  ISETP.GT.U32.AND P6, PT, R2, R69, PT ;  /* 0x000000450200720c */ /* 0x000fe20003fc4070 */
[----:B------:R-:W-:-:S05]  /*6e00*/  @!P5 IMAD.IADD R67, R67, 0x1, -R2 ;  /* 0x000000014343d824 */ /* 0x000fca00078e0a02 */
[----:B------:R-:W-:Y:S01]  /*6e10*/  ISETP.GT.U32.AND P5, PT, R2, R67, PT ;  /* 0x000000430200720c */ /* 0x000fe20003fa4070 */
[----:B------:R-:W-:Y:S01]  /*6e20*/  IMAD.MOV.U32 R61, RZ, RZ, R229 ;  /* 0x000000ffff3d7224 */ /* 0x000fe200078e00e5 */
[----:B------:R-:W-:-:S03]  /*6e30*/  IABS R233, R65 ;  /* 0x0000004100e97213 */ /* 0x000fc60000000000 */
[--C-:B------:R-:W-:Y:S01]  /*6e40*/  @!P2 IMAD.IADD R71, R71, 0x1, -R2.reuse ;  /* 0x000000014747a824 */ /* 0x100fe200078e0a02 */
[----:B------:R-:W-:Y:S01]  /*6e50*/  IABS R234, R81 ;  /* 0x0000005100ea7213 */ /* 0x000fe20000000000 */
[----:B------:R-:W-:Y:S02]  /*6e60*/  @!P6 IMAD.IADD R69, R69, 0x1, -R2 ;  /* 0x000000014545e824 */ /* 0x000fe400078e0a02 */
[----:B------:R-:W-:Y:S01]  /*6e70*/  @!P0 IMAD.MOV R61, RZ, RZ, -R61 ;  /* 0x000000ffff3d8224 */ /* 0x000fe200078e0a3d */
[----:B------:R-:W-:Y:S01]  /*6e80*/  ISETP.GE.AND P0, PT, R63, RZ, PT ;  /* 0x000000ff3f00720c */ /* 0x000fe20003f06270 */
[----:B------:R-:W-:Y:S01]  /*6e90*/  IMAD.MOV.U32 R63, RZ, RZ, R228 ;  /* 0x000000ffff3f7224 */ /* 0x000fe200078e00e4 */
[----:B------:R-:W-:Y:S01]  /*6ea0*/  ISETP.GT.U32.AND P2, PT, R2, R71, PT ;  /* 0x000000470200720c */ /* 0x000fe20003f44070 */
[----:B------:R-:W-:Y:S01]  /*6eb0*/  IMAD.HI.U32 R227, R246, R233, RZ ;  /* 0x000000e9f6e37227 */ /* 0x000fe200078e00ff */
[----:B------:R-:W-:-:S03]  /*6ec0*/  ISETP.GT.U32.AND P6, PT, R2, R69, PT ;  /* 0x000000450200720c */ /* 0x000fc60003fc4070 */
[----:B------:R-:W-:-:S04]  /*6ed0*/  IMAD.HI.U32 R228, R246, R234, RZ ;  /* 0x000000eaf6e47227 */ /* 0x000fc800078e00ff */
[----:B------:R-:W-:Y:S01]  /*6ee0*/  @!P5 IMAD.IADD R67, R67, 0x1, -R2 ;  /* 0x000000014343d824 */ /* 0x000fe200078e0a02 */
[----:B------:R-:W-:Y:S01]  /*6ef0*/  ISETP.GE.AND P5, PT, R81, RZ, PT ;  /* 0x000000ff5100720c */ /* 0x000fe20003fa6270 */
[----:B------:R-:W-:Y:S02]  /*6f00*/  IMAD.MOV R81, RZ, RZ, -R227 ;  /* 0x000000ffff517224 */ /* 0x000fe400078e0ae3 */
[----:B------:R-:W-:Y:S02]  /*6f10*/  IMAD.MOV R228, RZ, RZ, -R228 ;  /* 0x000000ffffe47224 */ /* 0x000fe400078e0ae4 */
[----:B------:R-:W-:Y:S01]  /*6f20*/  @!P3 IMAD.MOV R63, RZ, RZ, -R63 ;  /* 0x000000ffff3fb224 */ /* 0x000fe200078e0a3f */
[----:B------:R-:W-:Y:S01]  /*6f30*/  ISETP.GE.AND P3, PT, R79, RZ, PT ;  /* 0x000000ff4f00720c */ /* 0x000fe20003f66270 */
[C---:B------:R-:W-:Y:S01]  /*6f40*/  IMAD R233, R2.reuse, R81, R233 ;  /* 0x0000005102e97224 */ /* 0x040fe200078e02e9 */
[----:B------:R-:W-:Y:S01]  /*6f50*/  IABS R79, R226 ;  /* 0x000000e2004f7213 */ /* 0x000fe20000000000 */
[C---:B------:R-:W-:Y:S01]  /*6f60*/  IMAD R234, R2.reuse, R228, R234 ;  /* 0x000000e402ea7224 */ /* 0x040fe200078e02ea */
[----:B------:R-:W-:Y:S01]  /*6f70*/  IABS R232, R75 ;  /* 0x0000004b00e87213 */ /* 0x000fe20000000000 */
[--C-:B------:R-:W-:Y:S01]  /*6f80*/  @!P2 IMAD.IADD R71, R71, 0x1, -R2.reuse ;  /* 0x000000014747a824 */ /* 0x100fe200078e0a02 */
[C---:B------:R-:W-:Y:S01]  /*6f90*/  ISETP.GT.U32.AND P2, PT, R2.reuse, R233, PT ;  /* 0x000000e90200720c */ /* 0x040fe20003f44070 */
[----:B------:R-:W-:Y:S01]  /*6fa0*/  @!P6 IMAD.IADD R69, R69, 0x1, -R2 ;  /* 0x000000014545e824 */ /* 0x000fe200078e0a02 */
[----:B------:R-:W-:Y:S01]  /*6fb0*/  ISETP.GT.U32.AND P6, PT, R2, R234, PT ;  /* 0x000000ea0200720c */ /* 0x000fe20003fc4070 */
[----:B------:R-:W-:-:S04]  /*6fc0*/  IMAD.HI.U32 R227, R246, R79, RZ ;  /* 0x0000004ff6e37227 */ /* 0x000fc800078e00ff */
[----:B------:R-:W-:-:S04]  /*6fd0*/  IMAD.HI.U32 R228, R246, R232, RZ ;  /* 0x000000e8f6e47227 */ /* 0x000fc800078e00ff */
[----:B------:R-:W-:Y:S02]  /*6fe0*/  IMAD.MOV R227, RZ, RZ, -R227 ;  /* 0x000000ffffe37224 */ /* 0x000fe400078e0ae3 */
[----:B------:R-:W-:Y:S02]  /*6ff0*/  IMAD.MOV R228, RZ, RZ, -R228 ;  /* 0x000000ffffe47224 */ /* 0x000fe400078e0ae4 */
[C---:B------:R-:W-:Y:S01]  /*7000*/  IMAD R79, R2.reuse, R227, R79 ;  /* 0x000000e3024f7224 */ /* 0x040fe200078e024f */
[----:B------:R-:W-:Y:S01]  /*7010*/  IABS R81, R77 ;  /* 0x0000004d00517213 */ /* 0x000fe20000000000 */
[C---:B------:R-:W-:Y:S02]  /*7020*/  IMAD R232, R2.reuse, R228, R232 ;  /* 0x000000e402e87224 */ /* 0x040fe400078e02e8 */
[--C-:B------:R-:W-:Y:S01]  /*7030*/  @!P2 IMAD.IADD R233, R233, 0x1, -R2.reuse ;  /* 0x00000001e9e9a824 */ /* 0x100fe200078e0a02 */
[----:B------:R-:W-:Y:S01]  /*7040*/  ISETP.GT.U32.AND P2, PT, R2, R79, PT ;  /* 0x0000004f0200720c */ /* 0x000fe20003f44070 */
[----:B------:R-:W-:Y:S01]  /*7050*/  @!P6 IMAD.IADD R234, R234, 0x1, -R2 ;  /* 0x00000001eaeae824 */ /* 0x000fe200078e0a02 */
[----:B------:R-:W-:Y:S01]  /*7060*/  ISETP.GT.U32.AND P6, PT, R2, R232, PT ;  /* 0x000000e80200720c */ /* 0x000fe20003fc4070 */
[----:B------:R-:W-:-:S04]  /*7070*/  IMAD.HI.U32 R227, R246, R81, RZ ;  /* 0x00000051f6e37227 */ /* 0x000fc800078e00ff */
[----:B------:R-:W-:-:S04]  /*7080*/  IMAD.MOV R227, RZ, RZ, -R227 ;  /* 0x000000ffffe37224 */ /* 0x000fc800078e0ae3 */
[----:B------:R-:W-:Y:S02]  /*7090*/  IMAD R81, R2, R227, R81 ;  /* 0x000000e302517224 */ /* 0x000fe400078e0251 */
[--C-:B------:R-:W-:Y:S01]  /*70a0*/  @!P2 IMAD.IADD R79, R79, 0x1, -R2.reuse ;  /* 0x000000014f4fa824 */ /* 0x100fe200078e0a02 */
[----:B------:R-:W-:Y:S01]  /*70b0*/  ISETP.GE.AND P2, PT, R65, RZ, PT ;  /* 0x000000ff4100720c */ /* 0x000fe20003f46270 */
[----:B------:R-:W-:Y:S01]  /*70c0*/  @!P6 IMAD.IADD R232, R232, 0x1, -R2 ;  /* 0x00000001e8e8e824 */ /* 0x000fe200078e0a02 */
[----:B------:R-:W-:Y:S01]  /*70d0*/  ISETP.GT.U32.AND P6, PT, R2, R81, PT ;  /* 0x000000510200720c */ /* 0x000fe20003fc4070 */
[----:B------:R-:W-:Y:S01]  /*70e0*/  IMAD.MOV.U32 R65, RZ, RZ, R126 ;  /* 0x000000ffff417224 */ /* 0x000fe200078e007e */
[----:B------:R-:W-:-:S03]  /*70f0*/  IABS R231, R73 ;  /* 0x0000004900e77213 */ /* 0x000fc60000000000 */
[----:B------:R-:W-:Y:S01]  /*7100*/  @!P1 IMAD.MOV R65, RZ, RZ, -R65 ;  /* 0x000000ffff419224 */ /* 0x000fe200078e0a41 */
[----:B------:R-:W-:Y:S01]  /*7110*/  ISETP.GT.U32.AND P1, PT, R2, R234, PT ;  /* 0x000000ea0200720c */ /* 0x000fe20003f24070 */
[----:B------:R-:W-:Y:S01]  /*7120*/  IMAD.HI.U32 R239, R246, R231, RZ ;  /* 0x000000e7f6ef7227 */ /* 0x000fe200078e00ff */
[----:B------:R-:W-:-:S03]  /*7130*/  IABS R229, R83 ;  /* 0x0000005300e57213 */ /* 0x000fc60000000000 */
[----:B------:R-:W-:Y:S02]  /*7140*/  IMAD.MOV R239, RZ, RZ, -R239 ;  /* 0x000000ffffef7224 */ /* 0x000fe400078e0aef */
[----:B------:R-:W-:Y:S01]  /*7150*/  @!P4 IMAD.MOV R67, RZ, RZ, -R67 ;  /* 0x000000ffff43c224 */ /* 0x000fe200078e0a43 */
[----:B------:R-:W-:Y:S01]  /*7160*/  ISETP.GT.U32.AND P4, PT, R2, R233, PT ;  /* 0x000000e90200720c */ /* 0x000fe20003f84070 */
[----:B------:R-:W-:Y:S01]  /*7170*/  IMAD.HI.U32 R237, R246, R229, RZ ;  /* 0x000000e5f6ed7227 */ /* 0x000fe200078e00ff */
[----:B------:R-:W-:-:S03]  /*7180*/  IABS R227, R87 ;  /* 0x0000005700e37213 */ /* 0x000fc60000000000 */
[--C-:B------:R-:W-:Y:S02]  /*7190*/  @!P6 IMAD.IADD R81, R81, 0x1, -R2.reuse ;  /* 0x000000015151e824 */ /* 0x100fe400078e0a02 */
[C---:B------:R-:W-:Y:S02]  /*71a0*/  IMAD R231, R2.reuse, R239, R231 ;  /* 0x000000ef02e77224 */ /* 0x040fe400078e02e7 */
[----:B------:R-:W-:Y:S01]  /*71b0*/  IMAD.MOV R237, RZ, RZ, -R237 ;  /* 0x000000ffffed7224 */ /* 0x000fe200078e0aed */
[----:B------:R-:W-:Y:S01]  /*71c0*/  ISETP.GT.U32.AND P6, PT, R2, R81, PT ;  /* 0x000000510200720c */ /* 0x000fe20003fc4070 */
[----:B------:R-:W-:Y:S01]  /*71d0*/  @!P1 IMAD.IADD R234, R234, 0x1, -R2 ;  /* 0x00000001eaea9824 */ /* 0x000fe200078e0a02 */
[----:B------:R-:W-:Y:S01]  /*71e0*/  ISETP.GT.U32.AND P1, PT, R2, R231, PT ;  /* 0x000000e70200720c */ /* 0x000fe20003f24070 */
[----:B------:R-:W-:Y:S01]  /*71f0*/  IMAD.HI.U32 R235, R246, R227, RZ ;  /* 0x000000e3f6eb7227 */ /* 0x000fe200078e00ff */
[----:B------:R-:W-:-:S03]  /*7200*/  IABS R228, R85 ;  /* 0x0000005500e47213 */ /* 0x000fc60000000000 */
[C---:B------:R-:W-:Y:S02]  /*7210*/  IMAD R229, R2.reuse, R237, R229 ;  /* 0x000000ed02e57224 */ /* 0x040fe400078e02e5 */
[----:B------:R-:W-:Y:S02]  /*7220*/  IMAD.MOV R235, RZ, RZ, -R235 ;  /* 0x000000ffffeb7224 */ /* 0x000fe400078e0aeb */
[----:B------:R-:W-:Y:S01]  /*7230*/  @!P0 IMAD.MOV R69, RZ, RZ, -R69 ;  /* 0x000000ffff458224 */ /* 0x000fe200078e0a45 */
[C---:B------:R-:W-:Y:S01]  /*7240*/  ISETP.GT.U32.AND P0, PT, R2.reuse, R232, PT ;  /* 0x000000e80200720c */ /* 0x040fe20003f04070 */
[----:B------:R-:W-:Y:S01]  /*7250*/  @!P3 IMAD.MOV R71, RZ, RZ, -R71 ;  /* 0x000000ffff47b224 */ /* 0x000fe200078e0a47 */
[C---:B------:R-:W-:Y:S01]  /*7260*/  ISETP.GT.U32.AND P3, PT, R2.reuse, R79, PT ;  /* 0x0000004f0200720c */ /* 0x040fe20003f64070 */
[----:B------:R-:W-:Y:S01]  /*7270*/  @!P4 IMAD.IADD R233, R233, 0x1, -R2 ;  /* 0x00000001e9e9c824 */ /* 0x000fe200078e0a02 */
[----:B------:R-:W-:Y:S01]  /*7280*/  ISETP.GT.U32.AND P4, PT, R2, R229, PT ;  /* 0x000000e50200720c */ /* 0x000fe20003f84070 */
[----:B------:R-:W-:-:S04]  /*7290*/  IMAD.HI.U32 R236, R246, R228, RZ ;  /* 0x000000e4f6ec7227 */ /* 0x000fc800078e00ff */
[C---:B------:R-:W-:Y:S01]  /*72a0*/  IMAD R227, R2.reuse, R235, R227 ;  /* 0x000000eb02e37224 */ /* 0x040fe200078e02e3 */
[----:B------:R-:W-:Y:S01]  /*72b0*/  IABS R235, R89 ;  /* 0x0000005900eb7213 */ /* 0x000fe20000000000 */
[----:B------:R-:W-:Y:S02]  /*72c0*/  IMAD.MOV R236, RZ, RZ, -R236 ;  /* 0x000000ffffec7224 */ /* 0x000fe400078e0aec */
[--C-:B------:R-:W-:Y:S01]  /*72d0*/  @!P6 IMAD.IADD R81, R81, 0x1, -R2.reuse ;  /* 0x000000015151e824 */ /* 0x100fe200078e0a02 */
[----:B------:R-:W-:Y:S01]  /*72e0*/  ISETP.GT.U32.AND P6, PT, R2, R227, PT ;  /* 0x000000e30200720c */ /* 0x000fe20003fc4070 */
[----:B------:R-:W-:Y:S01]  /*72f0*/  @!P1 IMAD.IADD R231, R231, 0x1, -R2 ;  /* 0x00000001e7e79824 */ /* 0x000fe200078e0a02 */
[----:B------:R-:W-:Y:S01]  /*7300*/  ISETP.GE.AND P1, PT, R226, RZ, PT ;  /* 0x000000ffe200720c */ /* 0x000fe20003f26270 */
[----:B------:R-:W-:Y:S01]  /*7310*/  IMAD R228, R2, R236, R228 ;  /* 0x000000ec02e47224 */ /* 0x000fe200078e02e4 */
[----:B------:R-:W-:Y:S01]  /*7320*/  IABS R126, R225 ;  /* 0x000000e1007e7213 */ /* 0x000fe20000000000 */
[----:B------:R-:W-:-:S04]  /*7330*/  IMAD.HI.U32 R236, R246, R235, RZ ;  /* 0x000000ebf6ec7227 */ /* 0x000fc800078e00ff */
[--C-:B------:R-:W-:Y:S01]  /*7340*/  @!P0 IMAD.IADD R232, R232, 0x1, -R2.reuse ;  /* 0x00000001e8e88824 */ /* 0x100fe200078e0a02 */
[----:B------:R-:W-:Y:S01]  /*7350*/  ISETP.GT.U32.AND P0, PT, R2, R228, PT ;  /* 0x000000e40200720c */ /* 0x000fe20003f04070 */
[----:B------:R-:W-:Y:S01]  /*7360*/  @!P3 IMAD.IADD R79, R79, 0x1, -R2 ;  /* 0x000000014f4fb824 */ /* 0x000fe200078e0a02 */
[----:B------:R-:W-:Y:S01]  /*7370*/  ISETP.GE.AND P3, PT, R75, RZ, PT ;  /* 0x000000ff4b00720c */ /* 0x000fe20003f66270 */
[----:B------:R-:W-:Y:S02]  /*7380*/  IMAD.MOV R236, RZ, RZ, -R236 ;  /* 0x000000ffffec7224 */ /* 0x000fe400078e0aec */
[----:B------:R-:W-:Y:S01]  /*7390*/  @!P4 IMAD.IADD R229, R229, 0x1, -R2 ;  /* 0x00000001e5e5c824 */ /* 0x000fe200078e0a02 */
[----:B------:R-:W-:Y:S01]  /*73a0*/  ISETP.GE.AND P4, PT, R77, RZ, PT ;  /* 0x000000ff4d00720c */ /* 0x000fe20003f86270 */
[----:B------:R-:W-:-:S04]  /*73b0*/  IMAD.HI.U32 R75, R246, R126, RZ ;  /* 0x0000007ef64b7227 */ /* 0x000fc800078e00ff */
[C---:B------:R-:W-:Y:S02]  /*73c0*/  IMAD R226, R2.reuse, R236, R235 ;  /* 0x000000ec02e27224 */ /* 0x040fe400078e02eb */
[----:B------:R-:W-:Y:S02]  /*73d0*/  IMAD.MOV R75, RZ, RZ, -R75 ;  /* 0x000000ffff4b7224 */ /* 0x000fe400078e0a4b */
[----:B------:R-:W-:Y:S01]  /*73e0*/  @!P6 IMAD.IADD R227, R227, 0x1, -R2 ;  /* 0x00000001e3e3e824 */ /* 0x000fe200078e0a02 */
[C---:B------:R-:W-:Y:S01]  /*73f0*/  ISETP.GT.U32.AND P6, PT, R2.reuse, R231, PT ;  /* 0x000000e70200720c */ /* 0x040fe20003fc4070 */
[----:B------:R-:W-:Y:S01]  /*7400*/  @!P1 IMAD.MOV R79, RZ, RZ, -R79 ;  /* 0x000000ffff4f9224 */ /* 0x000fe200078e0a4f */
[C---:B------:R-:W-:Y:S01]  /*7410*/  ISETP.GT.U32.AND P1, PT, R2.reuse, R226, PT ;  /* 0x000000e20200720c */ /* 0x040fe20003f24070 */
[----:B------:R-:W-:Y:S01]  /*7420*/  IMAD R126, R2, R75, R126 ;  /* 0x0000004b027e7224 */ /* 0x000fe200078e027e */
[----:B------:R-:W-:Y:S01]  /*7430*/  IABS R235, R90 ;  /* 0x0000005a00eb7213 */ /* 0x000fe20000000000 */
[----:B------:R-:W-:-:S02]  /*7440*/  IMAD.MOV.U32 R75, RZ, RZ, R233 ;  /* 0x000000ffff4b7224 */ /* 0x000fc400078e00e9 */
[----:B------:R-:W-:Y:S02]  /*7450*/  @!P0 IMAD.IADD R228, R228, 0x1, -R2 ;  /* 0x00000001e4e48824 */ /* 0x000fe400078e0a02 */
[----:B------:R-:W-:Y:S02]  /*7460*/  IMAD.MOV.U32 R77, RZ, RZ, R232 ;  /* 0x000000ffff4d7224 */ /* 0x000fe400078e00e8 */
[----:B------:R-:W-:Y:S01]  /*7470*/  @!P2 IMAD.MOV R75, RZ, RZ, -R75 ;  /* 0x000000ffff4ba224 */ /* 0x000fe200078e0a4b */
[----:B------:R-:W-:Y:S01]  /*7480*/  ISETP.GT.U32.AND P2, PT, R2, R229, PT ;  /* 0x000000e50200720c */ /* 0x000fe20003f44070 */
[----:B------:R-:W-:Y:S01]  /*7490*/  @!P4 IMAD.MOV R81, RZ, RZ, -R81 ;  /* 0x000000ffff51c224 */ /* 0x000fe200078e0a51 */
[----:B------:R-:W-:Y:S01]  /*74a0*/  ISETP.GE.AND P4, PT, R83, RZ, PT ;  /* 0x000000ff5300720c */ /* 0x000fe20003f86270 */
[----:B------:R-:W-:Y:S01]  /*74b0*/  IMAD.HI.U32 R83, R246, R235, RZ ;  /* 0x000000ebf6537227 */ /* 0x000fe200078e00ff */
[----:B------:R-:W-:-:S03]  /*74c0*/  ISETP.GE.AND P0, PT, R73, RZ, PT ;  /* 0x000000ff4900720c */ /* 0x000fc60003f06270 */
[----:B------:R-:W-:Y:S01]  /*74d0*/  @!P3 IMAD.MOV R77, RZ, RZ, -R77 ;  /* 0x000000ffff4db224 */ /* 0x000fe200078e0a4d */
[----:B------:R-:W-:Y:S01]  /*74e0*/  ISETP.GT.U32.AND P3, PT, R2, R228, PT ;  /* 0x000000e40200720c */ /* 0x000fe20003f64070 */
[----:B------:R-:W-:Y:S02]  /*74f0*/  IMAD.MOV.U32 R73, RZ, RZ, R234 ;  /* 0x000000ffff497224 */ /* 0x000fe400078e00ea */
[----:B------:R-:W-:Y:S02]  /*7500*/  IMAD.MOV R83, RZ, RZ, -R83 ;  /* 0x000000ffff537224 */ /* 0x000fe400078e0a53 */
[--C-:B------:R-:W-:Y:S02]  /*7510*/  @!P6 IMAD.IADD R231, R231, 0x1, -R2.reuse ;  /* 0x00000001e7e7e824 */ /* 0x100fe400078e0a02 */
[----:B------:R-:W-:Y:S01]  /*7520*/  @!P1 IMAD.IADD R226, R226, 0x1, -R2 ;  /* 0x00000001e2e29824 */ /* 0x000fe200078e0a02 */
[----:B------:R-:W-:Y:S01]  /*7530*/  ISETP.GE.AND P1, PT, R225, RZ, PT ;  /* 0x000000ffe100720c */ /* 0x000fe20003f26270 */
[----:B------:R-:W-:Y:S01]  /*7540*/  @!P5 IMAD.MOV R73, RZ, RZ, -R73 ;  /* 0x000000ffff49d224 */ /* 0x000fe200078e0a49 */
[C---:B------:R-:W-:Y:S01]  /*7550*/  ISETP.GT.U32.AND P5, PT, R2.reuse, R227, PT ;  /* 0x000000e30200720c */ /* 0x040fe20003fa4070 */
[----:B------:R-:W-:-:S02]  /*7560*/  IMAD R225, R2, R83, R235 ;  /* 0x0000005302e17224 */ /* 0x000fc400078e02eb */
[----:B------:R-:W-:Y:S01]  /*7570*/  IMAD.MOV.U32 R83, RZ, RZ, R231 ;  /* 0x000000ffff537224 */ /* 0x000fe200078e00e7 */
[----:B------:R-:W-:Y:S01]  /*7580*/  ISETP.GT.U32.AND P6, PT, R2, R126, PT ;  /* 0x0000007e0200720c */ /* 0x000fe20003fc4070 */
[--C-:B------:R-:W-:Y:S01]  /*7590*/  @!P2 IMAD.IADD R229, R229, 0x1, -R2.reuse ;  /* 0x00000001e5e5a824 */ /* 0x100fe200078e0a02 */
[----:B------:R-:W-:Y:S01]  /*75a0*/  ISETP.GE.AND P2, PT, R85, RZ, PT ;  /* 0x000000ff5500720c */ /* 0x000fe20003f46270 */
[----:B------:R-:W-:Y:S01]  /*75b0*/  @!P0 IMAD.MOV R83, RZ, RZ, -R83 ;  /* 0x000000ffff538224 */ /* 0x000fe200078e0a53 */
[----:B------:R-:W-:Y:S01]  /*75c0*/  IABS R85, R96 ;  /* 0x0000006000557213 */ /* 0x000fe20000000000 */
[----:B------:R-:W-:Y:S01]  /*75d0*/  @!P3 IMAD.IADD R228, R228, 0x1, -R2 ;  /* 0x00000001e4e4b824 */ /* 0x000fe200078e0a02 */
[----:B------:R-:W-:Y:S02]  /*75e0*/  ISETP.GT.U32.AND P0, PT, R2, R226, PT ;  /* 0x000000e20200720c */ /* 0x000fe40003f04070 */
[----:B------:R-:W-:Y:S01]  /*75f0*/  ISETP.GE.AND P3, PT, R87, RZ, PT ;  /* 0x000000ff5700720c */ /* 0x000fe20003f66270 */
[----:B------:R-:W-:-:S02]  /*7600*/  IMAD.MOV.U32 R231, RZ, RZ, R85 ;  /* 0x000000ffffe77224 */ /* 0x000fc400078e0055 */
[----:B------:R-:W-:Y:S01]  /*7610*/  @!P5 IMAD.IADD R227, R227, 0x1, -R2 ;  /* 0x00000001e3e3d824 */ /* 0x000fe200078e0a02 */
[----:B------:R-:W-:Y:S01]  /*7620*/  ISETP.GE.AND P5, PT, R89, RZ, PT ;  /* 0x000000ff5900720c */ /* 0x000fe20003fa6270 */
[----:B------:R-:W-:Y:S02]  /*7630*/  IMAD.MOV.U32 R85, RZ, RZ, R229 ;  /* 0x000000ffff557224 */ /* 0x000fe400078e00e5 */
[----:B------:R-:W-:-:S04]  /*7640*/  IMAD.HI.U32 R229, R246, R231, RZ ;  /* 0x000000e7f6e57227 */ /* 0x000fc800078e00ff */
[----:B------:R-:W-:Y:S02]  /*7650*/  IMAD.MOV.U32 R87, RZ, RZ, R228 ;  /* 0x000000ffff577224 */ /* 0x000fe400078e00e4 */
[----:B------:R-:W-:Y:S02]  /*7660*/  IMAD.MOV.U32 R89, RZ, RZ, R227 ;  /* 0x000000ffff597224 */ /* 0x000fe400078e00e3 */
[--C-:B------:R-:W-:Y:S02]  /*7670*/  @!P6 IMAD.IADD R126, R126, 0x1, -R2.reuse ;  /* 0x000000017e7ee824 */ /* 0x100fe400078e0a02 */
[----:B------:R-:W-:Y:S02]  /*7680*/  IMAD.MOV R229, RZ, RZ, -R229 ;  /* 0x000000ffffe57224 */ /* 0x000fe400078e0ae5 */
[----:B------:R-:W-:Y:S01]  /*7690*/  @!P0 IMAD.IADD R226, R226, 0x1, -R2 ;  /* 0x00000001e2e28824 */ /* 0x000fe200078e0a02 */
[----:B------:R-:W-:Y:S01]  /*76a0*/  ISETP.GT.U32.AND P6, PT, R2, R225, PT ;  /* 0x000000e10200720c */ /* 0x000fe20003fc4070 */
[----:B------:R-:W-:Y:S01]  /*76b0*/  @!P2 IMAD.MOV R87, RZ, RZ, -R87 ;  /* 0x000000ffff57a224 */ /* 0x000fe200078e0a57 */
[----:B------:R-:W-:Y:S01]  /*76c0*/  ISETP.GE.AND P2, PT, R90, RZ, PT ;  /* 0x000000ff5a00720c */ /* 0x000fe20003f46270 */
[----:B------:R-:W-:Y:S01]  /*76d0*/  @!P3 IMAD.MOV R89, RZ, RZ, -R89 ;  /* 0x000000ffff59b224 */ /* 0x000fe200078e0a59 */
[----:B------:R-:W-:Y:S01]  /*76e0*/  ISETP.GE.AND P3, PT, R96, RZ, PT ;  /* 0x000000ff6000720c */ /* 0x000fe20003f66270 */
[----:B------:R-:W-:Y:S01]  /*76f0*/  @!P4 IMAD.MOV R85, RZ, RZ, -R85 ;  /* 0x000000ffff55c224 */ /* 0x000fe200078e0a55 */
[C---:B------:R-:W-:Y:S01]  /*7700*/  ISETP.GT.U32.AND P4, PT, R2.reuse, R126, PT ;  /* 0x0000007e0200720c */ /* 0x040fe20003f84070 */
[----:B------:R-:W-:-:S02]  /*7710*/  IMAD R96, R2, R229, R231 ;  /* 0x000000e502607224 */ /* 0x000fc400078e02e7 */
[----:B------:R-:W-:-:S04]  /*7720*/  IMAD.MOV.U32 R90, RZ, RZ, R226 ;  /* 0x000000ffff5a7224 */ /* 0x000fc800078e00e2 */
[----:B------:R-:W-:Y:S01]  /*7730*/  @!P5 IMAD.MOV R90, RZ, RZ, -R90 ;  /* 0x000000ffff5ad224 */ /* 0x000fe200078e0a5a */
[----:B------:R-:W-:Y:S01]  /*7740*/  ISETP.GT.U32.AND P5, PT, R2, R96, PT ;  /* 0x000000600200720c */ /* 0x000fe20003fa4070 */
[----:B------:R-:W-:Y:S01]  /*7750*/  @!P6 IMAD.IADD R225, R225, 0x1, -R2 ;  /* 0x00000001e1e1e824 */ /* 0x000fe200078e0a02 */
[----:B------:R-:W-:-:S03]  /*7760*/  IABS R232, R106 ;  /* 0x0000006a00e87213 */ /* 0x000fc60000000000 */
[----:B------:R-:W-:Y:S01]  /*7770*/  @!P4 IMAD.IADD R126, R126, 0x1, -R2 ;  /* 0x000000017e7ec824 */ /* 0x000fe200078e0a02 */
[----:B------:R-:W-:Y:S01]  /*7780*/  ISETP.GE.AND P0, PT, R106, RZ, PT ;  /* 0x000000ff6a00720c */ /* 0x000fe20003f06270 */
[----:B------:R-:W-:Y:S01]  /*7790*/  IMAD.HI.U32 R106, R246, R232, RZ ;  /* 0x000000e8f66a7227 */ /* 0x000fe200078e00ff */
[----:B------:R-:W-:Y:S02]  /*77a0*/  ISETP.GE.AND P4, PT, R92, RZ, PT ;  /* 0x000000ff5c00720c */ /* 0x000fe40003f86270 */
[----:B------:R-:W-:Y:S01]  /*77b0*/  IABS R231, R92 ;  /* 0x0000005c00e77213 */ /* 0x000fe20000000000 */
[----:B------:R-:W-:Y:S01]  /*77c0*/  IMAD.MOV.U32 R92, RZ, RZ, R126 ;  /* 0x000000ffff5c7224 */ /* 0x000fe200078e007e */
[----:B------:R-:W-:Y:S01]  /*77d0*/  ISETP.GT.U32.AND P6, PT, R2, R225, PT ;  /* 0x000000e10200720c */ /* 0x000fe20003fc4070 */
[----:B------:R-:W-:Y:S01]  /*77e0*/  @!P5 IMAD.IADD R96, R96, 0x1, -R2 ;  /* 0x000000016060d824 */ /* 0x000fe200078e0a02 */
[----:B------:R-:W-:Y:S01]  /*77f0*/  IABS R229, R94 ;  /* 0x0000005e00e57213 */ /* 0x000fe20000000000 */
[----:B------:R-:W-:Y:S01]  /*7800*/  IMAD.MOV R126, RZ, RZ, -R106 ;  /* 0x000000ffff7e7224 */ /* 0x000fe200078e0a6a */
[----:B------:R-:W-:Y:S01]  /*7810*/  IABS R106, R98 ;  /* 0x00000062006a7213 */ /* 0x000fe20000000000 */
[----:B------:R-:W-:Y:S01]  /*7820*/  @!P1 IMAD.MOV R92, RZ, RZ, -R92 ;  /* 0x000000ffff5c9224 */ /* 0x000fe200078e0a5c */
[----:B------:R-:W-:Y:S01]  /*7830*/  ISETP.GE.AND P1, PT, R94, RZ, PT ;  /* 0x000000ff5e00720c */ /* 0x000fe20003f26270 */
[----:B------:R-:W-:Y:S01]  /*7840*/  IMAD.HI.U32 R94, R246, R231, RZ ;  /* 0x000000e7f65e7227 */ /* 0x000fe200078e00ff */
[----:B------:R-:W-:-:S03]  /*7850*/  ISETP.GT.U32.AND P5, PT, R2, R96, PT ;  /* 0x000000600200720c */ /* 0x000fc60003fa4070 */
[----:B------:R-:W-:Y:S01]  /*7860*/  IMAD R232, R2, R126, R232 ;  /* 0x0000007e02e87224 */ /* 0x000fe200078e02e8 */
[----:B------:R-:W-:Y:S01]  /*7870*/  IABS R226, R100 ;  /* 0x0000006400e27213 */ /* 0x000fe20000000000 */
[----:B------:R-:W-:Y:S02]  /*7880*/  IMAD.MOV R94, RZ, RZ, -R94 ;  /* 0x000000ffff5e7224 */ /* 0x000fe400078e0a5e */
[----:B------:R-:W-:-:S04]  /*7890*/  IMAD.HI.U32 R227, R246, R106, RZ ;  /* 0x0000006af6e37227 */ /* 0x000fc800078e00ff */
[----:B------:R-:W-:Y:S01]  /*78a0*/  @!P6 IMAD.IADD R225, R225, 0x1, -R2 ;  /* 0x00000001e1e1e824 */ /* 0x000fe200078e0a02 */
[----:B------:R-:W-:Y:S01]  /*78b0*/  ISETP.GT.U32.AND P6, PT, R2, R232, PT ;  /* 0x000000e80200720c */ /* 0x000fe20003fc4070 */
[----:B------:R-:W-:-:S04]  /*78c0*/  IMAD.HI.U32 R228, R246, R229, RZ ;  /* 0x000000e5f6e47227 */ /* 0x000fc800078e00ff */
[----:B------:R-:W-:Y:S02]  /*78d0*/  IMAD R231, R2, R94, R231 ;  /* 0x0000005e02e77224 */ /* 0x000fe400078e02e7 */
[----:B------:R-:W-:Y:S02]  /*78e0*/  IMAD.MOV R227, RZ, RZ, -R227 ;  /* 0x000000ffffe37224 */ /* 0x000fe400078e0ae3 */
[----:B------:R-:W-:-:S04]  /*78f0*/  IMAD.HI.U32 R94, R246, R226, RZ ;  /* 0x000000e2f65e7227 */ /* 0x000fc800078e00ff */
[----:B------:R-:W-:Y:S02]  /*7900*/  IMAD.MOV R228, RZ, RZ, -R228 ;  /* 0x000000ffffe47224 */ /* 0x000fe400078e0ae4 */
[----:B------:R-:W-:Y:S02]  /*7910*/  IMAD R106, R2, R227, R106 ;  /* 0x000000e3026a7224 */ /* 0x000fe400078e026a */
[----:B------:R-:W-:Y:S02]  /*7920*/  IMAD.MOV R227, RZ, RZ, -R94 ;  /* 0x000000ffffe37224 */ /* 0x000fe400078e0a5e */
[----:B------:R-:W-:Y:S01]  /*7930*/  @!P5 IMAD.IADD R96, R96, 0x1, -R2 ;  /* 0x000000016060d824 */ /* 0x000fe200078e0a02 */
[C---:B------:R-:W-:Y:S01]  /*7940*/  ISETP.GT.U32.AND P5, PT, R2.reuse, R231, PT ;  /* 0x000000e70200720c */ /* 0x040fe20003fa4070 */
[----:B------:R-:W-:Y:S02]  /*7950*/  IMAD R229, R2, R228, R229 ;  /* 0x000000e402e57224 */ /* 0x000fe400078e02e5 */
[----:B------:R-:W-:-:S02]  /*7960*/  IMAD.MOV.U32 R94, RZ, RZ, R225 ;  /* 0x000000ffff5e7224 */ /* 0x000fc400078e00e1 */
[----:B------:R-:W-:Y:S02]  /*7970*/  @!P6 IMAD.IADD R232, R232, 0x1, -R2 ;  /* 0x00000001e8e8e824 */ /* 0x000fe400078e0a02 */
[----:B------:R-:W-:Y:S01]  /*7980*/  @!P2 IMAD.MOV R94, RZ, RZ, -R94 ;  /* 0x000000ffff5ea224 */ /* 0x000fe200078e0a5e */
[C---:B------:R-:W-:Y:S01]  /*7990*/  ISETP.GT.U32.AND P2, PT, R2.reuse, R229, PT ;  /* 0x000000e50200720c */ /* 0x040fe20003f44070 */
[----:B------:R-:W-:Y:S01]  /*79a0*/  @!P3 IMAD.MOV R96, RZ, RZ, -R96 ;  /* 0x000000ffff60b224 */ /* 0x000fe200078e0a60 */
[C---:B------:R-:W-:Y:S01]  /*79b0*/  ISETP.GT.U32.AND P3, PT, R2.reuse, R106, PT ;  /* 0x0000006a0200720c */ /* 0x040fe20003f64070 */
[C---:B------:R-:W-:Y:S01]  /*79c0*/  IMAD R226, R2.reuse, R227, R226 ;  /* 0x000000e302e27224 */ /* 0x040fe200078e02e2 */
[C---:B------:R-:W-:Y:S01]  /*79d0*/  ISETP.GT.U32.AND P6, PT, R2.reuse, R232, PT ;  /* 0x000000e80200720c */ /* 0x040fe20003fc4070 */
[----:B------:R-:W-:Y:S01]  /*79e0*/  @!P5 IMAD.IADD R231, R231, 0x1, -R2 ;  /* 0x00000001e7e7d824 */ /* 0x000fe200078e0a02 */
[----:B------:R-:W-:Y:S02]  /*79f0*/  IABS R126, R102 ;  /* 0x00000066007e7213 */ /* 0x000fe40000000000 */
[----:B------:R-:W-:-:S05]  /*7a00*/  ISETP.GT.U32.AND P5, PT, R2, R226, PT ;  /* 0x000000e20200720c */ /* 0x000fca0003fa4070 */
[----:B------:R-:W-:Y:S01]  /*7a10*/  @!P2 IMAD.IADD R229, R229, 0x1, -R2 ;  /* 0x00000001e5e5a824 */ /* 0x000fe200078e0a02 */
[----:B------:R-:W-:Y:S01]  /*7a20*/  ISETP.GT.U32.AND P2, PT, R2, R231, PT ;  /* 0x000000e70200720c */ /* 0x000fe20003f44070 */
[----:B------:R-:W-:Y:S01]  /*7a30*/  IMAD.HI.U32 R225, R246, R126, RZ ;  /* 0x0000007ef6e17227 */ /* 0x000fe200078e00ff */
[----:B------:R-:W-:-:S03]  /*7a40*/  IABS R228, R104 ;  /* 0x0000006800e47213 */ /* 0x000fc60000000000 */
[--C-:B------:R-:W-:Y:S01]  /*7a50*/  @!P3 IMAD.IADD R106, R106, 0x1, -R2.reuse ;  /* 0x000000016a6ab824 */ /* 0x100fe200078e0a02 */
[----:B------:R-:W-:Y:S01]  /*7a60*/  ISETP.GT.U32.AND P3, PT, R2, R229, PT ;  /* 0x000000e50200720c */ /* 0x000fe20003f64070 */
[--C-:B------:R-:W-:Y:S02]  /*7a70*/  @!P6 IMAD.IADD R232, R232, 0x1, -R2.reuse ;  /* 0x00000001e8e8e824 */ /* 0x100fe400078e0a02 */
[----:B------:R-:W-:Y:S01]  /*7a80*/  IMAD.MOV R225, RZ, RZ, -R225 ;  /* 0x000000ffffe17224 */ /* 0x000fe200078e0ae1 */
[----:B------:R-:W-:Y:S01]  /*7a90*/  ISETP.GE.AND P6, PT, R98, RZ, PT ;  /* 0x000000ff6200720c */ /* 0x000fe20003fc6270 */
[----:B------:R-:W-:Y:S01]  /*7aa0*/  @!P5 IMAD.IADD R226, R226, 0x1, -R2 ;  /* 0x00000001e2e2d824 */ /* 0x000fe200078e0a02 */
[C---:B------:R-:W-:Y:S01]  /*7ab0*/  ISETP.GT.U32.AND P5, PT, R2.reuse, R106, PT ;  /* 0x0000006a0200720c */ /* 0x040fe20003fa4070 */
[----:B------:R-:W-:Y:S02]  /*7ac0*/  IMAD.MOV.U32 R98, RZ, RZ, R232 ;  /* 0x000000ffff627224 */ /* 0x000fe400078e00e8 */
[----:B------:R-:W-:-:S02]  /*7ad0*/  IMAD R225, R2, R225, R126 ;  /* 0x000000e102e17224 */ /* 0x000fc400078e027e */
[----:B------:R-:W-:Y:S01]  /*7ae0*/  IMAD.HI.U32 R232, R246, R228, RZ ;  /* 0x000000e4f6e87227 */ /* 0x000fe200078e00ff */
[----:B------:R-:W-:-:S03]  /*7af0*/  IABS R126, R116 ;  /* 0x00000074007e7213 */ /* 0x000fc60000000000 */
[----:B------:R-:W-:Y:S01]  /*7b00*/  @!P0 IMAD.MOV R98, RZ, RZ, -R98 ;  /* 0x000000ffff628224 */ /* 0x000fe200078e0a62 */
[C---:B------:R-:W-:Y:S01]  /*7b10*/  ISETP.GT.U32.AND P0, PT, R2.reuse, R226, PT ;  /* 0x000000e20200720c */ /* 0x040fe20003f04070 */
[----:B------:R-:W-:Y:S02]  /*7b20*/  IMAD.MOV R232, RZ, RZ, -R232 ;  /* 0x000000ffffe87224 */ /* 0x000fe400078e0ae8 */
[--C-:B------:R-:W-:Y:S01]  /*7b30*/  @!P2 IMAD.IADD R231, R231, 0x1, -R2.reuse ;  /* 0x00000001e7e7a824 */ /* 0x100fe200078e0a02 */
[----:B------:R-:W-:Y:S01]  /*7b40*/  ISETP.GT.U32.AND P2, PT, R2, R225, PT ;  /* 0x000000e10200720c */ /* 0x000fe20003f44070 */
[----:B------:R-:W-:Y:S01]  /*7b50*/  @!P3 IMAD.IADD R229, R229, 0x1, -R2 ;  /* 0x00000001e5e5b824 */ /* 0x000fe200078e0a02 */
[----:B------:R-:W-:Y:S01]  /*7b60*/  ISETP.GE.AND P3, PT, R100, RZ, PT ;  /* 0x000000ff6400720c */ /* 0x000fe20003f66270 */
[----:B------:R-:W-:Y:S01]  /*7b70*/  IMAD R228, R2, R232, R228 ;  /* 0x000000e802e47224 */ /* 0x000fe200078e02e4 */
[----:B------:R-:W-:Y:S01]  /*7b80*/  IABS R233, R108 ;  /* 0x0000006c00e97213 */ /* 0x000fe20000000000 */
[----:B------:R-:W-:Y:S01]  /*7b90*/  IMAD.HI.U32 R100, R246, R126, RZ ;  /* 0x0000007ef6647227 */ /* 0x000fe200078e00ff */
[----:B------:R-:W-:-:S03]  /*7ba0*/  IABS R227, R114 ;  /* 0x0000007200e37213 */ /* 0x000fc60000000000 */
[----:B------:R-:W-:Y:S01]  /*7bb0*/  @!P5 IMAD.IADD R106, R106, 0x1, -R2 ;  /* 0x000000016a6ad824 */ /* 0x000fe200078e0a02 */
[----:B------:R-:W-:Y:S01]  /*7bc0*/  ISETP.GT.U32.AND P5, PT, R2, R228, PT ;  /* 0x000000e40200720c */ /* 0x000fe20003fa4070 */
[----:B------:R-:W-:Y:S02]  /*7bd0*/  IMAD.MOV R100, RZ, RZ, -R100 ;  /* 0x000000ffff647224 */ /* 0x000fe400078e0a64 */
[----:B------:R-:W-:-:S04]  /*7be0*/  IMAD.HI.U32 R232, R246, R233, RZ ;  /* 0x000000e9f6e87227 */ /* 0x000fc800078e00ff */
[----:B------:R-:W-:-:S04]  /*7bf0*/  IMAD.HI.U32 R234, R246, R227, RZ ;  /* 0x000000e3f6ea7227 */ /* 0x000fc800078e00ff */
[----:B------:R-:W-:Y:S01]  /*7c00*/  @!P0 IMAD.IADD R226, R226, 0x1, -R2 ;  /* 0x00000001e2e28824 */ /* 0x000fe200078e0a02 */
[----:B------:R-:W-:Y:S01]  /*7c10*/  ISETP.GE.AND P0, PT, R102, RZ, PT ;  /* 0x000000ff6600720c */ /* 0x000fe20003f06270 */
[----:B------:R-:W-:Y:S02]  /*7c20*/  IMAD R126, R2, R100, R126 ;  /* 0x00000064027e7224 */ /* 0x000fe400078e027e */
[----:B------:R-:W-:Y:S02]  /*7c30*/  IMAD.MOV R232, RZ, RZ, -R232 ;  /* 0x000000ffffe87224 */ /* 0x000fe400078e0ae8 */
[----:B------:R-:W-:Y:S01]  /*7c40*/  @!P2 IMAD.IADD R225, R225, 0x1, -R2 ;  /* 0x00000001e1e1a824 */ /* 0x000fe200078e0a02 */
[----:B------:R-:W-:Y:S01]  /*7c50*/  ISETP.GE.AND P2, PT, R104, RZ, PT ;  /* 0x000000ff6800720c */ /* 0x000fe20003f46270 */
[----:B------:R-:W-:Y:S01]  /*7c60*/  IMAD.MOV.U32 R100, RZ, RZ, R231 ;  /* 0x000000ffff647224 */ /* 0x000fe200078e00e7 */
[----:B------:R-:W-:Y:S01]  /*7c70*/  IABS R104, R112 ;  /* 0x0000007000687213 */ /* 0x000fe20000000000 */
[----:B------:R-:W-:-:S02]  /*7c80*/  IMAD.MOV R102, RZ, RZ, -R234 ;  /* 0x000000ffff667224 */ /* 0x000fc400078e0aea */
[C---:B------:R-:W-:Y:S02]  /*7c90*/  IMAD R233, R2.reuse, R232, R233 ;  /* 0x000000e802e97224 */ /* 0x040fe400078e02e9 */
[----:B------:R-:W-:Y:S01]  /*7ca0*/  @!P4 IMAD.MOV R100, RZ, RZ, -R100 ;  /* 0x000000ffff64c224 */ /* 0x000fe200078e0a64 */
[C---:B------:R-:W-:Y:S01]  /*7cb0*/  ISETP.GT.U32.AND P4, PT, R2.reuse, R225, PT ;  /* 0x000000e10200720c */ /* 0x040fe20003f84070 */
[----:B------:R-:W-:Y:S02]  /*7cc0*/  IMAD R227, R2, R102, R227 ;  /* 0x0000006602e37224 */ /* 0x000fe400078e02e3 */
[----:B------:R-:W-:Y:S02]  /*7cd0*/  IMAD.MOV.U32 R102, RZ, RZ, R229 ;  /* 0x000000ffff667224 */ /* 0x000fe400078e00e5 */
[----:B------:R-:W-:Y:S02]  /*7ce0*/  IMAD.MOV.U32 R229, RZ, RZ, R104 ;  /* 0x000000ffffe57224 */ /* 0x000fe400078e0068 */
[----:B------:R-:W-:Y:S01]  /*7cf0*/  @!P5 IMAD.IADD R228, R228, 0x1, -R2 ;  /* 0x00000001e4e4d824 */ /* 0x000fe200078e0a02 */
[----:B------:R-:W-:Y:S01]  /*7d00*/  ISETP.GT.U32.AND P5, PT, R2, R233, PT ;  /* 0x000000e90200720c */ /* 0x000fe20003fa4070 */
[----:B------:R-:W-:-:S04]  /*7d10*/  IMAD.MOV.U32 R104, RZ, RZ, R106 ;  /* 0x000000ffff687224 */ /* 0x000fc800078e006a */
[----:B------:R-:W-:Y:S01]  /*7d20*/  @!P6 IMAD.MOV R104, RZ, RZ, -R104 ;  /* 0x000000ffff68e224 */ /* 0x000fe200078e0a68 */
[C---:B------:R-:W-:Y:S01]  /*7d30*/  ISETP.GT.U32.AND P6, PT, R2.reuse, R227, PT ;  /* 0x000000e30200720c */ /* 0x040fe20003fc4070 */
[----:B------:R-:W-:Y:S01]  /*7d40*/  @!P1 IMAD.MOV R102, RZ, RZ, -R102 ;  /* 0x000000ffff669224 */ /* 0x000fe200078e0a66 */
[C---:B------:R-:W-:Y:S01]  /*7d50*/  ISETP.GT.U32.AND P1, PT, R2.reuse, R228, PT ;  /* 0x000000e40200720c */ /* 0x040fe20003f24070 */
[----:B------:R-:W-:Y:S01]  /*7d60*/  @!P4 IMAD.IADD R225, R225, 0x1, -R2 ;  /* 0x00000001e1e1c824 */ /* 0x000fe200078e0a02 */
[----:B------:R-:W-:Y:S01]  /*7d70*/  ISETP.GT.U32.AND P4, PT, R2, R126, PT ;  /* 0x0000007e0200720c */ /* 0x000fe20003f84070 */
[----:B------:R-:W-:Y:S01]  /*7d80*/  IMAD.MOV.U32 R106, RZ, RZ, R226 ;  /* 0x000000ffff6a7224 */ /* 0x000fe200078e00e2 */
[----:B------:R-:W-:Y:S01]  /*7d90*/  IABS R234, R110 ;  /* 0x0000006e00ea7213 */ /* 0x000fe20000000000 */
[----:B------:R-:W-:Y:S02]  /*7da0*/  @!P5 IMAD.IADD R233, R233, 0x1, -R2 ;  /* 0x00000001e9e9d824 */ /* 0x000fe400078e0a02 */
[----:B------:R-:W-:Y:S01]  /*7db0*/  @!P3 IMAD.MOV R106, RZ, RZ, -R106 ;  /* 0x000000ffff6ab224 */ /* 0x000fe200078e0a6a */
[----:B------:R-:W-:Y:S01]  /*7dc0*/  ISETP.GE.AND P3, PT, R108, RZ, PT ;  /* 0x000000ff6c00720c */ /* 0x000fe20003f66270 */
[----:B------:R-:W-:-:S04]  /*7dd0*/  IMAD.HI.U32 R226, R246, R234, RZ ;  /* 0x000000eaf6e27227 */ /* 0x000fc800078e00ff */
[----:B------:R-:W-:Y:S01]  /*7de0*/  @!P6 IMAD.IADD R227, R227, 0x1, -R2 ;  /* 0x00000001e3e3e824 */ /* 0x000fe200078e0a02 */
[----:B------:R-:W-:Y:S01]  /*7df0*/  ISETP.GT.U32.AND P6, PT, R2, R233, PT ;  /* 0x000000e90200720c */ /* 0x000fe20003fc4070 */
[----:B------:R-:W-:-:S04]  /*7e00*/  IMAD.HI.U32 R108, R246, R229, RZ ;  /* 0x000000e5f66c7227 */ /* 0x000fc800078e00ff */
[----:B------:R-:W-:Y:S01]  /*7e10*/  @!P1 IMAD.IADD R228, R228, 0x1, -R2 ;  /* 0x00000001e4e49824 */ /* 0x000fe200078e0a02 */
[----:B------:R-:W-:Y:S01]  /*7e20*/  ISETP.GE.AND P1, PT, R114, RZ, PT ;  /* 0x000000ff7200720c */ /* 0x000fe20003f26270 */
[----:B------:R-:W-:Y:S02]  /*7e30*/  IMAD.MOV R226, RZ, RZ, -R226 ;  /* 0x000000ffffe27224 */ /* 0x000fe400078e0ae2 */
[----:B------:R-:W-:Y:S01]  /*7e40*/  @!P4 IMAD.IADD R126, R126, 0x1, -R2 ;  /* 0x000000017e7ec824 */ /* 0x000fe200078e0a02 */
[C---:B------:R-:W-:Y:S01]  /*7e50*/  ISETP.GT.U32.AND P4, PT, R2.reuse, R227, PT ;  /* 0x000000e30200720c */ /* 0x040fe20003f84070 */
[----:B------:R-:W-:Y:S02]  /*7e60*/  IMAD.MOV R114, RZ, RZ, -R108 ;  /* 0x000000ffff727224 */ /* 0x000fe400078e0a6c */
[----:B------:R-:W-:Y:S01]  /*7e70*/  IMAD.MOV.U32 R108, RZ, RZ, R225 ;  /* 0x000000ffff6c7224 */ /* 0x000fe200078e00e1 */
[----:B------:R-:W-:Y:S01]  /*7e80*/  IABS R231, R118 ;  /* 0x0000007600e77213 */ /* 0x000fe20000000000 */
[----:B------:R-:W-:-:S02]  /*7e90*/  IMAD R234, R2, R226, R234 ;  /* 0x000000e202ea7224 */ /* 0x000fc400078e02ea */
[----:B------:R-:W-:Y:S01]  /*7ea0*/  @!P0 IMAD.MOV R108, RZ, RZ, -R108 ;  /* 0x000000ffff6c8224 */ /* 0x000fe200078e0a6c */
[C---:B------:R-:W-:Y:S01]  /*7eb0*/  ISETP.GT.U32.AND P0, PT, R2.reuse, R126, PT ;  /* 0x0000007e0200720c */ /* 0x040fe20003f04070 */
[----:B------:R-:W-:Y:S01]  /*7ec0*/  @!P6 IMAD.IADD R233, R233, 0x1, -R2 ;  /* 0x00000001e9e9e824 */ /* 0x000fe200078e0a02 */
[C---:B------:R-:W-:Y:S01]  /*7ed0*/  ISETP.GT.U32.AND P6, PT, R2.reuse, R234, PT ;  /* 0x000000ea0200720c */ /* 0x040fe20003fc4070 */
[----:B------:R-:W-:Y:S02]  /*7ee0*/  IMAD R229, R2, R114, R229 ;  /* 0x0000007202e57224 */ /* 0x000fe400078e02e5 */
[----:B------:R-:W-:Y:S01]  /*7ef0*/  IMAD.HI.U32 R114, R246, R231, RZ ;  /* 0x000000e7f6727227 */ /* 0x000fe200078e00ff */
[----:B------:R-:W-:-:S03]  /*7f00*/  IABS R232, R120 ;  /* 0x0000007800e87213 */ /* 0x000fc60000000000 */
[----:B------:R-:W-:Y:S02]  /*7f10*/  IMAD.MOV R114, RZ, RZ, -R114 ;  /* 0x000000ffff727224 */ /* 0x000fe400078e0a72 */
[----:B------:R-:W-:Y:S01]  /*7f20*/  @!P4 IMAD.IADD R227, R227, 0x1, -R2 ;  /* 0x00000001e3e3c824 */ /* 0x000fe200078e0a02 */
[C---:B------:R-:W-:Y:S02]  /*7f30*/  ISETP.GT.U32.AND P4, PT, R2.reuse, R229, PT ;  /* 0x000000e50200720c */ /* 0x040fe40003f84070 */
[----:B------:R-:W-:Y:S01]  /*7f40*/  IABS R226, R122 ;  /* 0x0000007a00e27213 */ /* 0x000fe20000000000 */
[----:B------:R-:W-:Y:S01]  /*7f50*/  IMAD R231, R2, R114, R231 ;  /* 0x0000007202e77224 */ /* 0x000fe200078e02e7 */
[----:B------:R-:W-:Y:S02]  /*7f60*/  IABS R225, R124 ;  /* 0x0000007c00e17213 */ /* 0x000fe40000000000 */
[----:B------:R-:W-:Y:S01]  /*7f70*/  ISETP.GE.AND P5, PT, R116, RZ, PT ;  /* 0x000000ff7400720c */ /* 0x000fe20003fa6270 */
[----:B------:R-:W-:-:S04]  /*7f80*/  IMAD.HI.U32 R116, R246, R232, RZ ;  /* 0x000000e8f6747227 */ /* 0x000fc800078e00ff */
[----:B------:R-:W-:Y:S01]  /*7f90*/  @!P0 IMAD.IADD R126, R126, 0x1, -R2 ;  /* 0x000000017e7e8824 */ /* 0x000fe200078e0a02 */
[----:B------:R-:W-:Y:S01]  /*7fa0*/  ISETP.GE.AND P0, PT, R110, RZ, PT ;  /* 0x000000ff6e00720c */ /* 0x000fe20003f06270 */
[----:B------:R-:W-:-:S04]  /*7fb0*/  IMAD.HI.U32 R114, R246, R226, RZ ;  /* 0x000000e2f6727227 */ /* 0x000fc800078e00ff */
[----:B------:R-:W-:-:S04]  /*7fc0*/  IMAD.HI.U32 R110, R246, R225, RZ ;  /* 0x000000e1f66e7227 */ /* 0x000fc800078e00ff */
[----:B------:R-:W-:Y:S01]  /*7fd0*/  @!P6 IMAD.IADD R234, R234, 0x1, -R2 ;  /* 0x00000001eaeae824 */ /* 0x000fe200078e0a02 */
[C---:B------:R-:W-:Y:S01]  /*7fe0*/  ISETP.GT.U32.AND P6, PT, R2.reuse, R231, PT ;  /* 0x000000e70200720c */ /* 0x040fe20003fc4070 */
[----:B------:R-:W-:Y:S02]  /*7ff0*/  IMAD.MOV R116, RZ, RZ, -R116 ;  /* 0x000000ffff747224 */ /* 0x000fe400078e0a74 */
[----:B------:R-:W-:Y:S02]  /*8000*/  IMAD.MOV R114, RZ, RZ, -R114 ;  /* 0x000000ffff727224 */ /* 0x000fe400078e0a72 */
[----:B------:R-:W-:Y:S02]  /*8010*/  IMAD.MOV R110, RZ, RZ, -R110 ;  /* 0x000000ffff6e7224 */ /* 0x000fe400078e0a6e */
[----:B------:R-:W-:Y:S01]  /*8020*/  IMAD R232, R2, R116, R232 ;  /* 0x0000007402e87224 */ /* 0x000fe200078e02e8 */
[----:B------:R-:W-:Y:S01]  /*8030*/  IABS R116, R143 ;  /* 0x0000008f00747213 */ /* 0x000fe20000000000 */
[----:B------:R-:W-:Y:S01]  /*8040*/  @!P4 IMAD.IADD R229, R229, 0x1, -R2 ;  /* 0x00000001e5e5c824 */ /* 0x000fe200078e0a02 */
[----:B------:R-:W-:Y:S01]  /*8050*/  ISETP.GE.AND P4, PT, R112, RZ, PT ;  /* 0x000000ff7000720c */ /* 0x000fe20003f86270 */
[C---:B------:R-:W-:Y:S01]  /*8060*/  IMAD R226, R2.reuse, R114, R226 ;  /* 0x0000007202e27224 */ /* 0x040fe200078e02e2 */
[----:B------:R-:W-:Y:S01]  /*8070*/  IABS R112, R129 ;  /* 0x0000008100707213 */ /* 0x000fe20000000000 */
[----:B------:R-:W-:-:S02]  /*8080*/  IMAD R225, R2, R110, R225 ;  /* 0x0000006e02e17224 */ /* 0x000fc400078e02e1 */
[----:B------:R-:W-:Y:S02]  /*8090*/  IMAD.MOV.U32 R114, RZ, RZ, R227 ;  /* 0x000000ffff727224 */ /* 0x000fe400078e00e3 */
[----:B------:R-:W-:Y:S02]  /*80a0*/  IMAD.MOV.U32 R110, RZ, RZ, R228 ;  /* 0x000000ffff6e7224 */ /* 0x000fe400078e00e4 */
[----:B------:R-:W-:Y:S02]  /*80b0*/  IMAD.MOV.U32 R227, RZ, RZ, R116 ;  /* 0x000000ffffe37224 */ /* 0x000fe400078e0074 */
[----:B------:R-:W-:Y:S02]  /*80c0*/  IMAD.MOV.U32 R116, RZ, RZ, R126 ;  /* 0x000000ffff747224 */ /* 0x000fe400078e007e */
[----:B------:R-:W-:Y:S01]  /*80d0*/  @!P1 IMAD.MOV R114, RZ, RZ, -R114 ;  /* 0x000000ffff729224 */ /* 0x000fe200078e0a72 */
[----:B------:R-:W-:Y:S01]  /*80e0*/  ISETP.GT.U32.AND P1, PT, R2, R232, PT ;  /* 0x000000e80200720c */ /* 0x000fe20003f24070 */
[----:B------:R-:W-:-:S02]  /*80f0*/  IMAD.MOV.U32 R228, RZ, RZ, R112 ;  /* 0x000000ffffe47224 */ /* 0x000fc400078e0070 */
[----:B------:R-:W-:Y:S01]  /*8100*/  @!P2 IMAD.MOV R110, RZ, RZ, -R110 ;  /* 0x000000ffff6ea224 */ /* 0x000fe200078e0a6e */
[C---:B------:R-:W-:Y:S01]  /*8110*/  ISETP.GT.U32.AND P2, PT, R2.reuse, R234, PT ;  /* 0x000000ea0200720c */ /* 0x040fe20003f44070 */
[----:B------:R-:W-:Y:S02]  /*8120*/  IMAD.MOV.U32 R112, RZ, RZ, R233 ;  /* 0x000000ffff707224 */ /* 0x000fe400078e00e9 */
[----:B------:R-:W-:Y:S01]  /*8130*/  @!P6 IMAD.IADD R231, R231, 0x1, -R2 ;  /* 0x00000001e7e7e824 */ /* 0x000fe200078e0a02 */
[C---:B------:R-:W-:Y:S01]  /*8140*/  ISETP.GT.U32.AND P6, PT, R2.reuse, R229, PT ;  /* 0x000000e50200720c */ /* 0x040fe20003fc4070 */
[----:B------:R-:W-:Y:S01]  /*8150*/  @!P5 IMAD.MOV R116, RZ, RZ, -R116 ;  /* 0x000000ffff74d224 */ /* 0x000fe200078e0a74 */
[C---:B------:R-:W-:Y:S01]  /*8160*/  ISETP.GT.U32.AND P5, PT, R2.reuse, R226, PT ;  /* 0x000000e20200720c */ /* 0x040fe20003fa4070 */
[----:B------:R-:W-:Y:S01]  /*8170*/  @!P3 IMAD.MOV R112, RZ, RZ, -R112 ;  /* 0x000000ffff70b224 */ /* 0x000fe200078e0a70 */
[----:B------:R-:W-:Y:S01]  /*8180*/  ISETP.GT.U32.AND P3, PT, R2, R231, PT ;  /* 0x000000e70200720c */ /* 0x000fe20003f64070 */
[----:B------:R-:W-:-:S04]  /*8190*/  IMAD.HI.U32 R233, R246, R228, RZ ;  /* 0x000000e4f6e97227 */ /* 0x000fc800078e00ff */
[--C-:B------:R-:W-:Y:S02]  /*81a0*/  @!P1 IMAD.IADD R232, R232, 0x1, -R2.reuse ;  /* 0x00000001e8e89824 */ /* 0x100fe400078e0a02 */
[--C-:B------:R-:W-:Y:S01]  /*81b0*/  @!P2 IMAD.IADD R234, R234, 0x1, -R2.reuse ;  /* 0x00000001eaeaa824 */ /* 0x100fe200078e0a02 */
[----:B------:R-:W-:Y:S01]  /*81c0*/  ISETP.GT.U32.AND P2, PT, R2, R225, PT ;  /* 0x000000e10200720c */ /* 0x000fe20003f44070 */
[--C-:B------:R-:W-:Y:S01]  /*81d0*/  @!P6 IMAD.IADD R229, R229, 0x1, -R2.reuse ;  /* 0x00000001e5e5e824 */ /* 0x100fe200078e0a02 */
[----:B------:R-:W-:Y:S01]  /*81e0*/  ISETP.GE.AND P6, PT, R118, RZ, PT ;  /* 0x000000ff7600720c */ /* 0x000fe20003fc6270 */
[----:B------:R-:W-:Y:S02]  /*81f0*/  IMAD.MOV R233, RZ, RZ, -R233 ;  /* 0x000000ffffe97224 */ /* 0x000fe400078e0ae9 */
[----:B------:R-:W-:Y:S01]  /*8200*/  @!P5 IMAD.IADD R226, R226, 0x1, -R2 ;  /* 0x00000001e2e2d824 */ /* 0x000fe200078e0a02 */
[----:B------:R-:W-:Y:S01]  /*8210*/  ISETP.GT.U32.AND P5, PT, R2, R232, PT ;  /* 0x000000e80200720c */ /* 0x000fe20003fa4070 */
[----:B------:R-:W-:-:S02]  /*8220*/  IMAD.MOV.U32 R118, RZ, RZ, R234 ;  /* 0x000000ffff767224 */ /* 0x000fc400078e00ea */
[----:B------:R-:W-:-:S04]  /*8230*/  IMAD.HI.U32 R126, R246, R227, RZ ;  /* 0x000000e3f67e7227 */ /* 0x000fc800078e00ff */
[----:B------:R-:W-:Y:S01]  /*8240*/  @!P3 IMAD.IADD R231, R231, 0x1, -R2 ;  /* 0x00000001e7e7b824 */ /* 0x000fe200078e0a02 */
[----:B------:R-:W-:Y:S01]  /*8250*/  ISETP.GE.AND P3, PT, R120, RZ, PT ;  /* 0x000000ff7800720c */ /* 0x000fe20003f66270 */
[C---:B------:R-:W-:Y:S02]  /*8260*/  IMAD R228, R2.reuse, R233, R228 ;  /* 0x000000e902e47224 */ /* 0x040fe400078e02e4 */
[----:B------:R-:W-:Y:S02]  /*8270*/  IMAD.MOV.U32 R120, RZ, RZ, R229 ;  /* 0x000000ffff787224 */ /* 0x000fe400078e00e5 */
[----:B------:R-:W-:Y:S01]  /*8280*/  @!P0 IMAD.MOV R118, RZ, RZ, -R118 ;  /* 0x000000ffff768224 */ /* 0x000fe200078e0a76 */
[C---:B------:R-:W-:Y:S01]  /*8290*/  ISETP.GT.U32.AND P0, PT, R2.reuse, R226, PT ;  /* 0x000000e20200720c */ /* 0x040fe20003f04070 */
[----:B------:R-:W-:Y:S02]  /*82a0*/  IMAD.MOV R126, RZ, RZ, -R126 ;  /* 0x000000ffff7e7224 */ /* 0x000fe400078e0a7e */
[----:B------:R-:W-:Y:S01]  /*82b0*/  @!P4 IMAD.MOV R120, RZ, RZ, -R120 ;  /* 0x000000ffff78c224 */ /* 0x000fe200078e0a78 */
[C---:B------:R-:W-:Y:S01]  /*82c0*/  ISETP.GT.U32.AND P4, PT, R2.reuse, R228, PT ;  /* 0x000000e40200720c */ /* 0x040fe20003f84070 */
[----:B------:R-:W-:Y:S01]  /*82d0*/  IMAD R227, R2, R126, R227 ;  /* 0x0000007e02e37224 */ /* 0x000fe200078e02e3 */
[----:B------:R-:W-:Y:S01]  /*82e0*/  ISETP.GE.AND P1, PT, R122, RZ, PT ;  /* 0x000000ff7a00720c */ /* 0x000fe20003f26270 */
[----:B------:R-:W-:Y:S01]  /*82f0*/  @!P2 IMAD.IADD R225, R225, 0x1, -R2 ;  /* 0x00000001e1e1a824 */ /* 0x000fe200078e0a02 */
[----:B------:R-:W-:Y:S01]  /*8300*/  IABS R126, R224 ;  /* 0x000000e0007e7213 */ /* 0x000fe20000000000 */
[----:B------:R-:W-:-:S02]  /*8310*/  IMAD.MOV.U32 R122, RZ, RZ, R231 ;  /* 0x000000ffff7a7224 */ /* 0x000fc400078e00e7 */
[----:B------:R-:W-:Y:S01]  /*8320*/  @!P5 IMAD.IADD R232, R232, 0x1, -R2 ;  /* 0x00000001e8e8d824 */ /* 0x000fe200078e0a02 */
[C---:B------:R-:W-:Y:S01]  /*8330*/  ISETP.GT.U32.AND P5, PT, R2.reuse, R227, PT ;  /* 0x000000e30200720c */ /* 0x040fe20003fa4070 */
[----:B------:R-:W-:Y:S01]  /*8340*/  @!P6 IMAD.MOV R122, RZ, RZ, -R122 ;  /* 0x000000ffff7ae224 */ /* 0x000fe200078e0a7a */
[----:B------:R-:W-:Y:S02]  /*8350*/  ISETP.GT.U32.AND P2, PT, R2, R225, PT ;  /* 0x000000e10200720c */ /* 0x000fe40003f44070 */
[----:B------:R-:W-:Y:S01]  /*8360*/  ISETP.GE.AND P6, PT, R124, RZ, PT ;  /* 0x000000ff7c00720c */ /* 0x000fe20003fc6270 */
[----:B------:R-:W-:-:S04]  /*8370*/  IMAD.HI.U32 R124, R246, R126, RZ ;  /* 0x0000007ef67c7227 */ /* 0x000fc800078e00ff */
[----:B------:R-:W-:Y:S01]  /*8380*/  @!P0 IMAD.IADD R226, R226, 0x1, -R2 ;  /* 0x00000001e2e28824 */ /* 0x000fe200078e0a02 */
[----:B------:R-:W-:Y:S01]  /*8390*/  ISETP.GE.AND P0, PT, R129, RZ, PT ;  /* 0x000000ff8100720c */ /* 0x000fe20003f06270 */
[----:B------:R-:W-:Y:S02]  /*83a0*/  IMAD.MOV R129, RZ, RZ, -R124 ;  /* 0x000000ffff817224 */ /* 0x000fe400078e0a7c */
[----:B------:R-:W-:Y:S02]  /*83b0*/  @!P4 IMAD.IADD R228, R228, 0x1, -R2 ;  /* 0x00000001e4e4c824 */ /* 0x000fe400078e0a02 */
[----:B------:R-:W-:Y:S01]  /*83c0*/  IMAD.MOV.U32 R124, RZ, RZ, R232 ;  /* 0x000000ffff7c7224 */ /* 0x000fe200078e00e8 */
[----:B------:R-:W-:Y:S01]  /*83d0*/  ISETP.GE.AND P4, PT, R224, RZ, PT ;  /* 0x000000ffe000720c */ /* 0x000fe20003f86270 */
[----:B------:R-:W-:Y:S02]  /*83e0*/  @!P5 IMAD.IADD R227, R227, 0x1, -R2 ;  /* 0x00000001e3e3d824 */ /* 0x000fe400078e0a02 */
[----:B------:R-:W-:Y:S01]  /*83f0*/  @!P3 IMAD.MOV R124, RZ, RZ, -R124 ;  /* 0x000000ffff7cb224 */ /* 0x000fe200078e0a7c */
[C---:B------:R-:W-:Y:S01]  /*8400*/  ISETP.GT.U32.AND P3, PT, R2.reuse, R228, PT ;  /* 0x000000e40200720c */ /* 0x040fe20003f64070 */
[----:B------:R-:W-:Y:S01]  /*8410*/  @!P2 IMAD.IADD R225, R225, 0x1, -R2 ;  /* 0x00000001e1e1a824 */ /* 0x000fe200078e0a02 */
[----:B------:R-:W-:Y:S01]  /*8420*/  ISETP.GE.AND P2, PT, R143, RZ, PT ;  /* 0x000000ff8f00720c */ /* 0x000fe20003f46270 */
[C---:B------:R-:W-:Y:S01]  /*8430*/  IMAD R224, R2.reuse, R129, R126 ;  /* 0x0000008102e07224 */ /* 0x040fe200078e027e */
[----:B------:R-:W-:Y:S01]  /*8440*/  IABS R143, R131 ;  /* 0x00000083008f7213 */ /* 0x000fe20000000000 */
[----:B------:R-:W-:Y:S01]  /*8450*/  IMAD.MOV.U32 R126, RZ, RZ, R226 ;  /* 0x000000ffff7e7224 */ /* 0x000fe200078e00e2 */
[----:B------:R-:W-:-:S03]  /*8460*/  ISETP.GT.U32.AND P5, PT, R2, R227, PT ;  /* 0x000000e30200720c */ /* 0x000fc60003fa4070 */
[----:B------:R-:W-:Y:S01]  /*8470*/  @!P1 IMAD.MOV R126, RZ, RZ, -R126 ;  /* 0x000000ffff7e9224 */ /* 0x000fe200078e0a7e */
[----:B------:R-:W-:Y:S01]  /*8480*/  ISETP.GT.U32.AND P1, PT, R2, R224, PT ;  /* 0x000000e00200720c */ /* 0x000fe20003f24070 */
[----:B------:R-:W-:Y:S01]  /*8490*/  IMAD.HI.U32 R229, R246, R143, RZ ;  /* 0x0000008ff6e57227 */ /* 0x000fe200078e00ff */
[----:B------:R-:W-:-:S03]  /*84a0*/  IABS R226, R137 ;  /* 0x0000008900e27213 */ /* 0x000fc60000000000 */
[----:B------:R-:W-:Y:S02]  /*84b0*/  IMAD.MOV.U32 R129, RZ, RZ, R225 ;  /* 0x000000ffff817224 */ /* 0x000fe400078e00e1 */
[----:B------:R-:W-:Y:S02]  /*84c0*/  IMAD.MOV R229, RZ, RZ, -R229 ;  /* 0x000000ffffe57224 */ /* 0x000fe400078e0ae5 */
[----:B------:R-:W-:Y:S01]  /*84d0*/  @!P3 IMAD.IADD R228, R228, 0x1, -R2 ;  /* 0x00000001e4e4b824 */ /* 0x000fe200078e0a02 */
[----:B------:R-:W-:Y:S01]  /*84e0*/  ISETP.GE.AND P3, PT, R137, RZ, PT ;  /* 0x000000ff8900720c */ /* 0x000fe20003f66270 */
[----:B------:R-:W-:-:S04]  /*84f0*/  IMAD.HI.U32 R137, R246, R226, RZ ;  /* 0x000000e2f6897227 */ /* 0x000fc800078e00ff */
[----:B------:R-:W-:Y:S01]  /*8500*/  @!P6 IMAD.MOV R129, RZ, RZ, -R129 ;  /* 0x000000ffff81e224 */ /* 0x000fe200078e0a81 */
[----:B------:R-:W-:Y:S01]  /*8510*/  ISETP.GE.AND P6, PT, R131, RZ, PT ;  /* 0x000000ff8300720c */ /* 0x000fe20003fc6270 */
[C---:B------:R-:W-:Y:S02]  /*8520*/  IMAD R225, R2.reuse, R229, R143 ;  /* 0x000000e502e17224 */ /* 0x040fe400078e028f */
[----:B------:R-:W-:Y:S02]  /*8530*/  IMAD.MOV.U32 R131, RZ, RZ, R228 ;  /* 0x000000ffff837224 */ /* 0x000fe400078e00e4 */
[--C-:B------:R-:W-:Y:S02]  /*8540*/  @!P5 IMAD.IADD R227, R227, 0x1, -R2.reuse ;  /* 0x00000001e3e3d824 */ /* 0x100fe400078e0a02 */
[----:B------:R-:W-:Y:S01]  /*8550*/  IMAD.MOV R228, RZ, RZ, -R137 ;  /* 0x000000ffffe47224 */ /* 0x000fe200078e0a89 */
[----:B------:R-:W-:Y:S01]  /*8560*/  ISETP.GT.U32.AND P5, PT, R2, R225, PT ;  /* 0x000000e10200720c */ /* 0x000fe20003fa4070 */
[----:B------:R-:W-:Y:S01]  /*8570*/  @!P1 IMAD.IADD R224, R224, 0x1, -R2 ;  /* 0x00000001e0e09824 */ /* 0x000fe200078e0a02 */
[----:B------:R-:W-:Y:S01]  /*8580*/  IABS R229, R133 ;  /* 0x0000008500e57213 */ /* 0x000fe20000000000 */
[----:B------:R-:W-:Y:S01]  /*8590*/  IMAD R228, R2, R228, R226 ;  /* 0x000000e402e47224 */ /* 0x000fe200078e02e2 */
[----:B------:R-:W-:Y:S01]  /*85a0*/  ISETP.GE.AND P1, PT, R133, RZ, PT ;  /* 0x000000ff8500720c */ /* 0x000fe20003f26270 */
[----:B------:R-:W-:-:S02]  /*85b0*/  IMAD.MOV.U32 R133, RZ, RZ, R227 ;  /* 0x000000ffff857224 */ /* 0x000fc400078e00e3 */
[----:B------:R-:W-:Y:S01]  /*85c0*/  @!P0 IMAD.MOV R131, RZ, RZ, -R131 ;  /* 0x000000ffff838224 */ /* 0x000fe200078e0a83 */
[C---:B------:R-:W-:Y:S01]  /*85d0*/  ISETP.GT.U32.AND P0, PT, R2.reuse, R224, PT ;  /* 0x000000e00200720c */ /* 0x040fe20003f04070 */
[----:B------:R-:W-:Y:S01]  /*85e0*/  @!P2 IMAD.MOV R133, RZ, RZ, -R133 ;  /* 0x000000ffff85a224 */ /* 0x000fe200078e0a85 */
[----:B------:R-:W-:Y:S02]  /*85f0*/  ISETP.GT.U32.AND P2, PT, R2, R228, PT ;  /* 0x000000e40200720c */ /* 0x000fe40003f44070 */
[----:B------:R-:W-:Y:S01]  /*8600*/  IABS R143, R135 ;  /* 0x00000087008f7213 */ /* 0x000fe20000000000 */
[----:B------:R-:W-:-:S04]  /*8610*/  @!P5 IMAD.IADD R225, R225, 0x1, -R2 ;  /* 0x00000001e1e1d824 */ /* 0x000fc800078e0a02 */
[----:B------:R-:W-:Y:S01]  /*8620*/  IMAD.HI.U32 R137, R246, R143, RZ ;  /* 0x0000008ff6897227 */ /* 0x000fe200078e00ff */
[----:B------:R-:W-:-:S03]  /*8630*/  ISETP.GT.U32.AND P5, PT, R2, R225, PT ;  /* 0x000000e10200720c */ /* 0x000fc60003fa4070 */
[----:B------:R-:W-:Y:S02]  /*8640*/  IMAD.MOV R137, RZ, RZ, -R137 ;  /* 0x000000ffff897224 */ /* 0x000fe400078e0a89 */
[--C-:B------:R-:W-:Y:S01]  /*8650*/  @!P0 IMAD.IADD R224, R224, 0x1, -R2.reuse ;  /* 0x00000001e0e08824 */ /* 0x100fe200078e0a02 */
[----:B------:R-:W-:Y:S01]  /*8660*/  ISETP.GE.AND P0, PT, R135, RZ, PT ;  /* 0x000000ff8700720c */ /* 0x000fe20003f06270 */
[----:B------:R-:W-:Y:S02]  /*8670*/  @!P2 IMAD.IADD R228, R228, 0x1, -R2 ;  /* 0x00000001e4e4a824 */ /* 0x000fe400078e0a02 */
[----:B------:R-:W-:-:S04]  /*8680*/  IMAD.HI.U32 R231, R246, R229, RZ ;  /* 0x000000e5f6e77227 */ /* 0x000fc800078e00ff */
[C---:B------:R-:W-:Y:S02]  /*8690*/  IMAD R143, R2.reuse, R137, R143 ;  /* 0x00000089028f7224 */ /* 0x040fe400078e028f */
[----:B------:R-:W-:Y:S01]  /*86a0*/  IMAD.MOV.U32 R135, RZ, RZ, R224 ;  /* 0x000000ffff877224 */ /* 0x000fe200078e00e0 */
[C---:B------:R-:W-:Y:S01]  /*86b0*/  ISETP.GT.U32.AND P2, PT, R2.reuse, R228, PT ;  /* 0x000000e40200720c */ /* 0x040fe20003f44070 */
[----:B------:R-:W-:Y:S01]  /*86c0*/  IMAD.MOV R231, RZ, RZ, -R231 ;  /* 0x000000ffffe77224 */ /* 0x000fe200078e0ae7 */
[----:B------:R-:W-:Y:S01]  /*86d0*/  IABS R227, R139 ;  /* 0x0000008b00e37213 */ /* 0x000fe20000000000 */
[----:B------:R-:W-:Y:S01]  /*86e0*/  @!P4 IMAD.MOV R135, RZ, RZ, -R135 ;  /* 0x000000ffff87c224 */ /* 0x000fe200078e0a87 */
[C---:B------:R-:W-:Y:S01]  /*86f0*/  ISETP.GT.U32.AND P4, PT, R2.reuse, R143, PT ;  /* 0x0000008f0200720c */ /* 0x040fe20003f84070 */
[----:B------:R-:W-:Y:S01]  /*8700*/  IMAD R229, R2, R231, R229 ;  /* 0x000000e702e57224 */ /* 0x000fe200078e02e5 */
[----:B------:R-:W-:Y:S01]  /*8710*/  IABS R226, R141 ;  /* 0x0000008d00e27213 */ /* 0x000fe20000000000 */
[----:B------:R-:W-:-:S04]  /*8720*/  IMAD.HI.U32 R231, R246, R227, RZ ;  /* 0x000000e3f6e77227 */ /* 0x000fc800078e00ff */
[----:B------:R-:W-:Y:S02]  /*8730*/  @!P5 IMAD.IADD R225, R225, 0x1, -R2 ;  /* 0x00000001e1e1d824 */ /* 0x000fe400078e0a02 */
[----:B------:R-:W-:Y:S01]  /*8740*/  IMAD.HI.U32 R224, R246, R226, RZ ;  /* 0x000000e2f6e07227 */ /* 0x000fe200078e00ff */
[----:B------:R-:W-:-:S03]  /*8750*/  ISETP.GT.U32.AND P5, PT, R2, R229, PT ;  /* 0x000000e50200720c */ /* 0x000fc60003fa4070 */
[----:B------:R-:W-:Y:S02]  /*8760*/  IMAD.MOV R231, RZ, RZ, -R231 ;  /* 0x000000ffffe77224 */ /* 0x000fe400078e0ae7 */
[----:B------:R-:W-:Y:S02]  /*8770*/  IMAD.MOV.U32 R137, RZ, RZ, R225 ;  /* 0x000000ffff897224 */ /* 0x000fe400078e00e1 */
[----:B------:R-:W-:Y:S02]  /*8780*/  IMAD.MOV R224, RZ, RZ, -R224 ;  /* 0x000000ffffe07224 */ /* 0x000fe400078e0ae0 */
[--C-:B------:R-:W-:Y:S02]  /*8790*/  @!P2 IMAD.IADD R228, R228, 0x1, -R2.reuse ;  /* 0x00000001e4e4a824 */ /* 0x100fe400078e0a02 */
[----:B------:R-:W-:Y:S01]  /*87a0*/  IMAD R227, R2, R231, R227 ;  /* 0x000000e702e37224 */ /* 0x000fe200078e02e3 */
[----:B------:R-:W-:Y:S01]  /*87b0*/  IABS R225, R145 ;  /* 0x0000009100e17213 */ /* 0x000fe20000000000 */
[----:B------:R-:W-:Y:S01]  /*87c0*/  @!P6 IMAD.MOV R137, RZ, RZ, -R137 ;  /* 0x000000ffff89e224 */ /* 0x000fe200078e0a89 */
[----:B------:R-:W-:Y:S01]  /*87d0*/  ISETP.GE.AND P6, PT, R139, RZ, PT ;  /* 0x000000ff8b00720c */ /* 0x000fe20003fc6270 */
[----:B------:R-:W-:-:S02]  /*87e0*/  @!P4 IMAD.IADD R143, R143, 0x1, -R2 ;  /* 0x000000018f8fc824 */ /* 0x000fc400078e0a02 */
[C---:B------:R-:W-:Y:S02]  /*87f0*/  IMAD R226, R2.reuse, R224, R226 ;  /* 0x000000e002e27224 */ /* 0x040fe400078e02e2 */
[----:B------:R-:W-:Y:S01]  /*8800*/  IMAD.MOV.U32 R139, RZ, RZ, R228 ;  /* 0x000000ffff8b7224 */ /* 0x000fe200078e00e4 */
[----:B------:R-:W-:Y:S01]  /*8810*/  ISETP.GT.U32.AND P2, PT, R2, R227, PT ;  /* 0x000000e30200720c */ /* 0x000fe20003f44070 */
[----:B------:R-:W-:Y:S01]  /*8820*/  IMAD.HI.U32 R231, R246, R225, RZ ;  /* 0x000000e1f6e77227 */ /* 0x000fe200078e00ff */
[----:B------:R-:W-:-:S03]  /*8830*/  ISETP.GT.U32.AND P4, PT, R2, R143, PT ;  /* 0x0000008f0200720c */ /* 0x000fc60003f84070 */
[----:B------:R-:W-:Y:S01]  /*8840*/  @!P3 IMAD.MOV R139, RZ, RZ, -R139 ;  /* 0x000000ffff8bb224 */ /* 0x000fe200078e0a8b */
[C---:B------:R-:W-:Y:S01]  /*8850*/  ISETP.GT.U32.AND P3, PT, R2.reuse, R226, PT ;  /* 0x000000e20200720c */ /* 0x040fe20003f64070 */
[----:B------:R-:W-:Y:S02]  /*8860*/  IMAD.MOV R231, RZ, RZ, -R231 ;  /* 0x000000ffffe77224 */ /* 0x000fe400078e0ae7 */
[--C-:B------:R-:W-:Y:S02]  /*8870*/  @!P5 IMAD.IADD R229, R229, 0x1, -R2.reuse ;  /* 0x00000001e5e5d824 */ /* 0x100fe400078e0a02 */
[C---:B------:R-:W-:Y:S02]  /*8880*/  IMAD R225, R2.reuse, R231, R225 ;  /* 0x000000e702e17224 */ /* 0x040fe400078e02e1 */
[--C-:B------:R-:W-:Y:S01]  /*8890*/  @!P2 IMAD.IADD R227, R227, 0x1, -R2.reuse ;  /* 0x00000001e3e3a824 */ /* 0x100fe200078e0a02 */
[C---:B------:R-:W-:Y:S01]  /*88a0*/  ISETP.GT.U32.AND P5, PT, R2.reuse, R229, PT ;  /* 0x000000e50200720c */ /* 0x040fe20003fa4070 */
[----:B------:R-:W-:Y:S01]  /*88b0*/  @!P4 IMAD.IADD R143, R143, 0x1, -R2 ;  /* 0x000000018f8fc824 */ /* 0x000fe200078e0a02 */
[----:B------:R-:W-:-:S03]  /*88c0*/  ISETP.GT.U32.AND P4, PT, R2, R225, PT ;  /* 0x000000e10200720c */ /* 0x000fc60003f84070 */
[--C-:B------:R-:W-:Y:S01]  /*88d0*/  @!P3 IMAD.IADD R226, R226, 0x1, -R2.reuse ;  /* 0x00000001e2e2b824 */ /* 0x100fe200078e0a02 */
[C---:B------:R-:W-:Y:S02]  /*88e0*/  ISETP.GT.U32.AND P2, PT, R2.reuse, R227, PT ;  /* 0x000000e30200720c */ /* 0x040fe40003f44070 */
[----:B------:R-:W-:Y:S02]  /*88f0*/  IABS R228, R147 ;  /* 0x0000009300e47213 */ /* 0x000fe40000000000 */
[----:B------:R-:W-:Y:S02]  /*8900*/  ISETP.GT.U32.AND P3, PT, R2, R226, PT ;  /* 0x000000e20200720c */ /* 0x000fe40003f64070 */
[----:B------:R-:W-:Y:S01]  /*8910*/  IABS R224, R165 ;  /* 0x000000a500e07213 */ /* 0x000fe20000000000 */
[----:B------:R-:W-:Y:S02]  /*8920*/  @!P5 IMAD.IADD R229, R229, 0x1, -R2 ;  /* 0x00000001e5e5d824 */ /* 0x000fe400078e0a02 */
[----:B------:R-:W-:Y:S01]  /*8930*/  IMAD.HI.U32 R231, R246, R228, RZ ;  /* 0x000000e4f6e77227 */ /* 0x000fe200078e00ff */
[----:B------:R-:W-:-:S03]  /*8940*/  ISETP.GE.AND P5, PT, R141, RZ, PT ;  /* 0x000000ff8d00720c */ /* 0x000fc60003fa6270 */
[----:B------:R-:W-:Y:S02]  /*8950*/  @!P4 IMAD.IADD R225, R225, 0x1, -R2 ;  /* 0x00000001e1e1c824 */ /* 0x000fe400078e0a02 */
[----:B------:R-:W-:Y:S02]  /*8960*/  IMAD.MOV.U32 R141, RZ, RZ, R229 ;  /* 0x000000ffff8d7224 */ /* 0x000fe400078e00e5 */
[----:B------:R-:W-:Y:S02]  /*8970*/  IMAD.MOV R231, RZ, RZ, -R231 ;  /* 0x000000ffffe77224 */ /* 0x000fe400078e0ae7 */
[----:B------:R-:W-:Y:S01]  /*8980*/  IMAD.HI.U32 R229, R246, R224, RZ ;  /* 0x000000e0f6e57227 */ /* 0x000fe200078e00ff */
[----:B------:R-:W-:-:S03]  /*8990*/  ISETP.GT.U32.AND P4, PT, R2, R225, PT ;  /* 0x000000e10200720c */ /* 0x000fc60003f84070 */
[----:B------:R-:W-:Y:S01]  /*89a0*/  @!P0 IMAD.MOV R143, RZ, RZ, -R143 ;  /* 0x000000ffff8f8224 */ /* 0x000fe200078e0a8f */
[----:B------:R-:W-:Y:S01]  /*89b0*/  ISETP.GE.AND P0, PT, R147, RZ, PT ;  /* 0x000000ff9300720c */ /* 0x000fe20003f06270 */
[----:B------:R-:W-:Y:S01]  /*89c0*/  @!P2 IMAD.IADD R227, R227, 0x1, -R2 ;  /* 0x00000001e3e3a824 */ /* 0x000fe200078e0a02 */
[----:B------:R-:W-:Y:S01]  /*89d0*/  ISETP.GE.AND P2, PT, R165, RZ, PT ;  /* 0x000000ffa500720c */ /* 0x000fe20003f46270 */
[----:B------:R-:W-:Y:S01]  /*89e0*/  IMAD R165, R2, R231, R228 ;  /* 0x000000e702a57224 */ /* 0x000fe200078e02e4 */
[----:B------:R-:W-:Y:S01]  /*89f0*/  IABS R147, R149 ;  /* 0x0000009500937213 */ /* 0x000fe20000000000 */
[----:B------:R-:W-:Y:S01]  /*8a00*/  @!P1 IMAD.MOV R141, RZ, RZ, -R141 ;  /* 0x000000ffff8d9224 */ /* 0x000fe200078e0a8d */
[----:B------:R-:W-:Y:S01]  /*8a10*/  ISETP.GE.AND P1, PT, R145, RZ, PT ;  /* 0x000000ff9100720c */ /* 0x000fe20003f26270 */
[----:B------:R-:W-:Y:S02]  /*8a20*/  IMAD.MOV R229, RZ, RZ, -R229 ;  /* 0x000000ffffe57224 */ /* 0x000fe400078e0ae5 */
[----:B------:R-:W-:-:S02]  /*8a30*/  @!P3 IMAD.IADD R226, R226, 0x1, -R2 ;  /* 0x00000001e2e2b824 */ /* 0x000fc400078e0a02 */
[----:B------:R-:W-:Y:S01]  /*8a40*/  IMAD.MOV.U32 R145, RZ, RZ, R227 ;  /* 0x000000ffff917224 */ /* 0x000fe200078e00e3 */
[C---:B------:R-:W-:Y:S01]  /*8a50*/  ISETP.GT.U32.AND P3, PT, R2.reuse, R165, PT ;  /* 0x000000a50200720c */ /* 0x040fe20003f64070 */
[----:B------:R-:W-:Y:S02]  /*8a60*/  IMAD.MOV.U32 R227, RZ, RZ, R147 ;  /* 0x000000ffffe37224 */ /* 0x000fe400078e0093 */
[----:B------:R-:W-:Y:S02]  /*8a70*/  IMAD R224, R2, R229, R224 ;  /* 0x000000e502e07224 */ /* 0x000fe400078e02e0 */
[----:B------:R-:W-:Y:S02]  /*8a80*/  IMAD.MOV.U32 R147, RZ, RZ, R226 ;  /* 0x000000ffff937224 */ /* 0x000fe400078e00e2 */
[----:B------:R-:W-:Y:S01]  /*8a90*/  @!P6 IMAD.MOV R145, RZ, RZ, -R145 ;  /* 0x000000ffff91e224 */ /* 0x000fe200078e0a91 */
[----:B------:R-:W-:Y:S01]  /*8aa0*/  ISETP.GE.AND P6, PT, R149, RZ, PT ;  /* 0x000000ff9500720c */ /* 0x000fe20003fc6270 */
[----:B------:R-:W-:Y:S01]  /*8ab0*/  IMAD.HI.U32 R226, R246, R227, RZ ;  /* 0x000000e3f6e27227 */ /* 0x000fe200078e00ff */
[----:B------:R-:W-:-:S03]  /*8ac0*/  IABS R149, R153 ;  /* 0x0000009900957213 */ /* 0x000fc60000000000 */
[----:B------:R-:W-:Y:S01]  /*8ad0*/  @!P5 IMAD.MOV R147, RZ, RZ, -R147 ;  /* 0x000000ffff93d224 */ /* 0x000fe200078e0a93 */
[C---:B------:R-:W-:Y:S01]  /*8ae0*/  ISETP.GT.U32.AND P5, PT, R2.reuse, R224, PT ;  /* 0x000000e00200720c */ /* 0x040fe20003fa4070 */
[----:B------:R-:W-:Y:S02]  /*8af0*/  IMAD.MOV R226, RZ, RZ, -R226 ;  /* 0x000000ffffe27224 */ /* 0x000fe400078e0ae2 */
[----:B------:R-:W-:Y:S01]  /*8b00*/  @!P4 IMAD.IADD R225, R225, 0x1, -R2 ;  /* 0x00000001e1e1c824 */ /* 0x000fe200078e0a02 */
[----:B------:R-:W-:Y:S02]  /*8b10*/  IABS R228, R151 ;  /* 0x0000009700e47213 */ /* 0x000fe40000000000 */
[----:B------:R-:W-:Y:S01]  /*8b20*/  ISETP.GE.AND P4, PT, R151, RZ, PT ;  /* 0x000000ff9700720c */ /* 0x000fe20003f86270 */
[----:B------:R-:W-:Y:S02]  /*8b30*/  IMAD.MOV.U32 R151, RZ, RZ, R149 ;  /* 0x000000ffff977224 */ /* 0x000fe400078e0095 */
[----:B------:R-:W-:-:S02]  /*8b40*/  IMAD R226, R2, R226, R227 ;  /* 0x000000e202e27224 */ /* 0x000fc400078e02e3 */
[----:B------:R-:W-:Y:S02]  /*8b50*/  IMAD.MOV.U32 R149, RZ, RZ, R225 ;  /* 0x000000ffff957224 */ /* 0x000fe400078e00e1 */
[--C-:B------:R-:W-:Y:S02]  /*8b60*/  @!P3 IMAD.IADD R165, R165, 0x1, -R2.reuse ;  /* 0x00000001a5a5b824 */ /* 0x100fe400078e0a02 */
[----:B------:R-:W-:Y:S01]  /*8b70*/  @!P1 IMAD.MOV R149, RZ, RZ, -R149 ;  /* 0x000000ffff959224 */ /* 0x000fe200078e0a95 */
[----:B------:R-:W-:Y:S01]  /*8b80*/  ISETP.GT.U32.AND P1, PT, R2, R226, PT ;  /* 0x000000e20200720c */ /* 0x000fe20003f24070 */
[----:B------:R-:W-:Y:S01]  /*8b90*/  @!P5 IMAD.IADD R224, R224, 0x1, -R2 ;  /* 0x00000001e0e0d824 */ /* 0x000fe200078e0a02 */
[----:B------:R-:W-:Y:S01]  /*8ba0*/  ISETP.GT.U32.AND P3, PT, R2, R165, PT ;  /* 0x000000a50200720c */ /* 0x000fe20003f64070 */
[----:B------:R-:W-:-:S03]  /*8bb0*/  IMAD.HI.U32 R231, R246, R228, RZ ;  /* 0x000000e4f6e77227 */ /* 0x000fc600078e00ff */
[----:B------:R-:W-:Y:S01]  /*8bc0*/  ISETP.GT.U32.AND P5, PT, R2, R224, PT ;  /* 0x000000e00200720c */ /* 0x000fe20003fa4070 */
[----:B------:R-:W-:Y:S02]  /*8bd0*/  IMAD.MOV R231, RZ, RZ, -R231 ;  /* 0x000000ffffe77224 */ /* 0x000fe400078e0ae7 */
[----:B------:R-:W-:-:S04]  /*8be0*/  IMAD.HI.U32 R229, R246, R151, RZ ;  /* 0x00000097f6e57227 */ /* 0x000fc800078e00ff */
[----:B------:R-:W-:Y:S02]  /*8bf0*/  IMAD R228, R2, R231, R228 ;  /* 0x000000e702e47224 */ /* 0x000fe400078e02e4 */
[----:B------:R-:W-:Y:S02]  /*8c00*/  IMAD.MOV R229, RZ, RZ, -R229 ;  /* 0x000000ffffe57224 */ /* 0x000fe400078e0ae5 */
[--C-:B------:R-:W-:Y:S02]  /*8c10*/  @!P1 IMAD.IADD R226, R226, 0x1, -R2.reuse ;  /* 0x00000001e2e29824 */ /* 0x100fe400078e0a02 */
[--C-:B------:R-:W-:Y:S01]  /*8c20*/  @!P3 IMAD.IADD R165, R165, 0x1, -R2.reuse ;  /* 0x00000001a5a5b824 */ /* 0x100fe200078e0a02 */
[C---:B------:R-:W-:Y:S01]  /*8c30*/  ISETP.GT.U32.AND P3, PT, R2.reuse, R228, PT ;  /* 0x000000e40200720c */ /* 0x040fe20003f64070 */
[C---:B------:R-:W-:Y:S01]  /*8c40*/  IMAD R225, R2.reuse, R229, R151 ;  /* 0x000000e502e17224 */ /* 0x040fe200078e0297 */
[----:B------:R-:W-:Y:S01]  /*8c50*/  IABS R227, R155 ;  /* 0x0000009b00e37213 */ /* 0x000fe20000000000 */
[----:B------:R-:W-:Y:S01]  /*8c60*/  IMAD.MOV.U32 R151, RZ, RZ, R165 ;  /* 0x000000ffff977224 */ /* 0x000fe200078e00a5 */
[----:B------:R-:W-:Y:S01]  /*8c70*/  ISETP.GT.U32.AND P1, PT, R2, R226, PT ;  /* 0x000000e20200720c */ /* 0x000fe20003f24070 */
[----:B------:R-:W-:Y:S01]  /*8c80*/  @!P5 IMAD.IADD R224, R224, 0x1, -R2 ;  /* 0x00000001e0e0d824 */ /* 0x000fe200078e0a02 */
[----:B------:R-:W-:Y:S01]  /*8c90*/  ISETP.GT.U32.AND P5, PT, R2, R225, PT ;  /* 0x000000e10200720c */ /* 0x000fe20003fa4070 */
[----:B------:R-:W-:Y:S01]  /*8ca0*/  IMAD.HI.U32 R231, R246, R227, RZ ;  /* 0x000000e3f6e77227 */ /* 0x000fe200078e00ff */
[----:B------:R-:W-:-:S02]  /*8cb0*/  IABS R232, R158 ;  /* 0x0000009e00e87213 */ /* 0x000fc40000000000 */
[----:B------:R-:W-:Y:S01]  /*8cc0*/  IABS R229, R157 ;  /* 0x0000009d00e57213 */ /* 0x000fe20000000000 */
[----:B------:R-:W-:Y:S01]  /*8cd0*/  @!P0 IMAD.MOV R151, RZ, RZ, -R151 ;  /* 0x000000ffff978224 */ /* 0x000fe200078e0a97 */
[----:B------:R-:W-:Y:S01]  /*8ce0*/  ISETP.GE.AND P0, PT, R153, RZ, PT ;  /* 0x000000ff9900720c */ /* 0x000fe20003f06270 */
[----:B------:R-:W-:Y:S02]  /*8cf0*/  IMAD.MOV R153, RZ, RZ, -R231 ;  /* 0x000000ffff997224 */ /* 0x000fe400078e0ae7 */
[----:B------:R-:W-:Y:S02]  /*8d00*/  IMAD.MOV.U32 R165, RZ, RZ, R232 ;  /* 0x000000ffffa57224 */ /* 0x000fe400078e00e8 */
[----:B------:R-:W-:-:S04]  /*8d10*/  IMAD.HI.U32 R231, R246, R229, RZ ;  /* 0x000000e5f6e77227 */ /* 0x000fc800078e00ff */
[----:B------:R-:W-:Y:S01]  /*8d20*/  @!P3 IMAD.IADD R228, R228, 0x1, -R2 ;  /* 0x00000001e4e4b824 */ /* 0x000fe200078e0a02 */
[----:B------:R-:W-:Y:S01]  /*8d30*/  ISETP.GE.AND P3, PT, R155, RZ, PT ;  /* 0x000000ff9b00720c */ /* 0x000fe20003f66270 */
[----:B------:R-:W-:Y:S02]  /*8d40*/  IMAD R227, R2, R153, R227 ;  /* 0x0000009902e37224 */ /* 0x000fe400078e02e3 */
[----:B------:R-:W-:-:S04]  /*8d50*/  IMAD.HI.U32 R155, R246, R165, RZ ;  /* 0x000000a5f69b7227 */ /* 0x000fc800078e00ff */
[----:B------:R-:W-:Y:S02]  /*8d60*/  IMAD.MOV.U32 R153, RZ, RZ, R224 ;  /* 0x000000ffff997224 */ /* 0x000fe400078e00e0 */
[----:B------:R-:W-:Y:S02]  /*8d70*/  IMAD.MOV R224, RZ, RZ, -R231 ;  /* 0x000000ffffe07224 */ /* 0x000fe400078e0ae7 */
[--C-:B------:R-:W-:Y:S02]  /*8d80*/  @!P1 IMAD.IADD R226, R226, 0x1, -R2.reuse ;  /* 0x00000001e2e29824 */ /* 0x100fe400078e0a02 */
[----:B------:R-:W-:Y:S02]  /*8d90*/  @!P5 IMAD.IADD R225, R225, 0x1, -R2 ;  /* 0x00000001e1e1d824 */ /* 0x000fe400078e0a02 */
[----:B------:R-:W-:Y:S01]  /*8da0*/  IMAD.MOV R231, RZ, RZ, -R155 ;  /* 0x000000ffffe77224 */ /* 0x000fe200078e0a9b */
[C---:B------:R-:W-:Y:S01]  /*8db0*/  ISETP.GT.U32.AND P5, PT, R2.reuse, R228, PT ;  /* 0x000000e40200720c */ /* 0x040fe20003fa4070 */
[C---:B------:R-:W-:Y:S01]  /*8dc0*/  IMAD R224, R2.reuse, R224, R229 ;  /* 0x000000e002e07224 */ /* 0x040fe200078e02e5 */
[----:B------:R-:W-:Y:S01]  /*8dd0*/  ISETP.GT.U32.AND P1, PT, R2, R227, PT ;  /* 0x000000e30200720c */ /* 0x000fe20003f24070 */
[----:B------:R-:W-:-:S02]  /*8de0*/  IMAD.MOV.U32 R155, RZ, RZ, R226 ;  /* 0x000000ffff9b7224 */ /* 0x000fc400078e00e2 */
[----:B------:R-:W-:Y:S01]  /*8df0*/  @!P2 IMAD.MOV R153, RZ, RZ, -R153 ;  /* 0x000000ffff99a224 */ /* 0x000fe200078e0a99 */
[C---:B------:R-:W-:Y:S01]  /*8e00*/  ISETP.GT.U32.AND P2, PT, R2.reuse, R225, PT ;  /* 0x000000e10200720c */ /* 0x040fe20003f44070 */
[----:B------:R-:W-:Y:S01]  /*8e10*/  @!P6 IMAD.MOV R155, RZ, RZ, -R155 ;  /* 0x000000ffff9be224 */ /* 0x000fe200078e0a9b */
[C---:B------:R-:W-:Y:S02]  /*8e20*/  ISETP.GT.U32.AND P6, PT, R2.reuse, R224, PT ;  /* 0x000000e00200720c */ /* 0x040fe40003fc4070 */
[----:B------:R-:W-:Y:S01]  /*8e30*/  IABS R229, R160 ;  /* 0x000000a000e57213 */ /* 0x000fe20000000000 */
[----:B------:R-:W-:Y:S01]  /*8e40*/  IMAD R165, R2, R231, R165 ;  /* 0x000000e702a57224 */ /* 0x000fe200078e02a5 */
[----:B------:R-:W-:Y:S01]  /*8e50*/  IABS R231, R164 ;  /* 0x000000a400e77213 */ /* 0x000fe20000000000 */
[--C-:B------:R-:W-:Y:S02]  /*8e60*/  @!P5 IMAD.IADD R228, R228, 0x1, -R2.reuse ;  /* 0x00000001e4e4d824 */ /* 0x100fe400078e0a02 */
[----:B------:R-:W-:-:S02]  /*8e70*/  @!P1 IMAD.IADD R227, R227, 0x1, -R2 ;  /* 0x00000001e3e39824 */ /* 0x000fc400078e0a02 */
[----:B------:R-:W-:Y:S02]  /*8e80*/  IMAD.MOV.U32 R226, RZ, RZ, R229 ;  /* 0x000000ffffe27224 */ /* 0x000fe400078e00e5 */
[--C-:B------:R-:W-:Y:S01]  /*8e90*/  @!P2 IMAD.IADD R225, R225, 0x1, -R2.reuse ;  /* 0x00000001e1e1a824 */ /* 0x100fe200078e0a02 */
[----:B------:R-:W-:Y:S01]  /*8ea0*/  ISETP.GE.AND P2, PT, R157, RZ, PT ;  /* 0x000000ff9d00720c */ /* 0x000fe20003f46270 */
[----:B------:R-:W-:Y:S01]  /*8eb0*/  @!P6 IMAD.IADD R224, R224, 0x1, -R2 ;  /* 0x00000001e0e0e824 */ /* 0x000fe200078e0a02 */
[C---:B------:R-:W-:Y:S01]  /*8ec0*/  ISETP.GT.U32.AND P5, PT, R2.reuse, R165, PT ;  /* 0x000000a50200720c */ /* 0x040fe20003fa4070 */
[----:B------:R-:W-:Y:S01]  /*8ed0*/  IMAD.MOV.U32 R157, RZ, RZ, R228 ;  /* 0x000000ffff9d7224 */ /* 0x000fe200078e00e4 */
[----:B------:R-:W-:Y:S01]  /*8ee0*/  ISETP.GT.U32.AND P6, PT, R2, R227, PT ;  /* 0x000000e30200720c */ /* 0x000fe20003fc4070 */
[----:B------:R-:W-:Y:S02]  /*8ef0*/  IMAD.MOV.U32 R229, RZ, RZ, R231 ;  /* 0x000000ffffe57224 */ /* 0x000fe400078e00e7 */
[----:B------:R-:W-:-:S04]  /*8f00*/  IMAD.HI.U32 R232, R246, R226, RZ ;  /* 0x000000e2f6e87227 */ /* 0x000fc800078e00ff */
[----:B------:R-:W-:Y:S01]  /*8f10*/  @!P4 IMAD.MOV R157, RZ, RZ, -R157 ;  /* 0x000000ffff9dc224 */ /* 0x000fe200078e0a9d */
[----:B------:R-:W-:Y:S01]  /*8f20*/  ISETP.GT.U32.AND P4, PT, R2, R224, PT ;  /* 0x000000e00200720c */ /* 0x000fe20003f84070 */
[----:B------:R-:W-:Y:S01]  /*8f30*/  IMAD.HI.U32 R231, R246, R229, RZ ;  /* 0x000000e5f6e77227 */ /* 0x000fe200078e00ff */
[----:B------:R-:W-:-:S03]  /*8f40*/  ISETP.GE.AND P1, PT, R158, RZ, PT ;  /* 0x000000ff9e00720c */ /* 0x000fc60003f26270 */
[----:B------:R-:W-:Y:S02]  /*8f50*/  IMAD.MOV R232, RZ, RZ, -R232 ;  /* 0x000000ffffe87224 */ /* 0x000fe400078e0ae8 */
[----:B------:R-:W-:Y:S02]  /*8f60*/  IMAD.MOV.U32 R158, RZ, RZ, R225 ;  /* 0x000000ffff9e7224 */ /* 0x000fe400078e00e1 */
[----:B------:R-:W-:Y:S02]  /*8f70*/  IMAD.MOV R231, RZ, RZ, -R231 ;  /* 0x000000ffffe77224 */ /* 0x000fe400078e0ae7 */
[C---:B------:R-:W-:Y:S02]  /*8f80*/  IMAD R225, R2.reuse, R232, R226 ;  /* 0x000000e802e17224 */ /* 0x040fe400078e02e2 */
[----:B------:R-:W-:Y:S02]  /*8f90*/  @!P5 IMAD.IADD R165, R165, 0x1, -R2 ;  /* 0x00000001a5a5d824 */ /* 0x000fe400078e0a02 */
[----:B------:R-:W-:-:S02]  /*8fa0*/  IMAD R229, R2, R231, R229 ;  /* 0x000000e702e57224 */ /* 0x000fc400078e02e5 */
[--C-:B------:R-:W-:Y:S01]  /*8fb0*/  @!P6 IMAD.IADD R227, R227, 0x1, -R2.reuse ;  /* 0x00000001e3e3e824 */ /* 0x100fe200078e0a02 */
[----:B------:R-:W-:Y:S01]  /*8fc0*/  ISETP.GT.U32.AND P6, PT, R2, R225, PT ;  /* 0x000000e10200720c */ /* 0x000fe20003fc4070 */
[----:B------:R-:W-:Y:S01]  /*8fd0*/  @!P4 IMAD.IADD R224, R224, 0x1, -R2 ;  /* 0x00000001e0e0c824 */ /* 0x000fe200078e0a02 */
[C---:B------:R-:W-:Y:S02]  /*8fe0*/  ISETP.GT.U32.AND P5, PT, R2.reuse, R165, PT ;  /* 0x000000a50200720c */ /* 0x040fe40003fa4070 */
[----:B------:R-:W-:Y:S02]  /*8ff0*/  ISETP.GT.U32.AND P4, PT, R2, R229, PT ;  /* 0x000000e50200720c */ /* 0x000fe40003f84070 */
[----:B------:R-:W-:Y:S01]  /*9000*/  IABS R233, R162 ;  /* 0x000000a200e97213 */ /* 0x000fe20000000000 */
[----:B------:R-:W-:Y:S01]  /*9010*/  @!P0 IMAD.MOV R158, RZ, RZ, -R158 ;  /* 0x000000ffff9e8224 */ /* 0x000fe200078e0a9e */
[----:B------:R-:W-:-:S03]  /*9020*/  ISETP.GE.AND P0, PT, R160, RZ, PT ;  /* 0x000000ffa000720c */ /* 0x000fc60003f06270 */
[----:B------:R-:W-:Y:S01]  /*9030*/  IMAD.MOV.U32 R228, RZ, RZ, R233 ;  /* 0x000000ffffe47224 */ /* 0x000fe200078e00e9 */
[----:B------:R-:W-:Y:S01]  /*9040*/  IABS R233, R167 ;  /* 0x000000a700e97213 */ /* 0x000fe20000000000 */
[----:B------:R-:W-:Y:S02]  /*9050*/  @!P6 IMAD.IADD R225, R225, 0x1, -R2 ;  /* 0x00000001e1e1e824 */ /* 0x000fe400078e0a02 */
[----:B------:R-:W-:-:S04]  /*9060*/  IMAD.HI.U32 R160, R246, R228, RZ ;  /* 0x000000e4f6a07227 */ /* 0x000fc800078e00ff */
[--C-:B------:R-:W-:Y:S01]  /*9070*/  @!P5 IMAD.IADD R165, R165, 0x1, -R2.reuse ;  /* 0x00000001a5a5d824 */ /* 0x100fe200078e0a02 */
[----:B------:R-:W-:Y:S01]  /*9080*/  ISETP.GE.AND P5, PT, R164, RZ, PT ;  /* 0x000000ffa400720c */ /* 0x000fe20003fa6270 */
[----:B------:R-:W-:Y:S01]  /*9090*/  @!P4 IMAD.IADD R229, R229, 0x1, -R2 ;  /* 0x00000001e5e5c824 */ /* 0x000fe200078e0a02 */
[----:B------:R-:W-:Y:S01]  /*90a0*/  ISETP.GT.U32.AND P4, PT, R2, R225, PT ;  /* 0x000000e10200720c */ /* 0x000fe20003f84070 */
[----:B------:R-:W-:Y:S02]  /*90b0*/  IMAD.MOV R160, RZ, RZ, -R160 ;  /* 0x000000ffffa07224 */ /* 0x000fe400078e0aa0 */
[----:B------:R-:W-:Y:S01]  /*90c0*/  IMAD.HI.U32 R164, R246, R233, RZ ;  /* 0x000000e9f6a47227 */ /* 0x000fe200078e00ff */
[----:B------:R-:W-:-:S03]  /*90d0*/  IABS R226, R169 ;  /* 0x000000a900e27213 */ /* 0x000fc60000000000 */
[C---:B------:R-:W-:Y:S02]  /*90e0*/  IMAD R228, R2.reuse, R160, R228 ;  /* 0x000000a002e47224 */ /* 0x040fe400078e02e4 */
[----:B------:R-:W-:Y:S02]  /*90f0*/  IMAD.MOV R164, RZ, RZ, -R164 ;  /* 0x000000ffffa47224 */ /* 0x000fe400078e0aa4 */
[----:B------:R-:W-:Y:S01]  /*9100*/  IMAD.MOV.U32 R160, RZ, RZ, R227 ;  /* 0x000000ffffa07224 */ /* 0x000fe200078e00e3 */
[----:B------:R-:W-:Y:S01]  /*9110*/  ISETP.GT.U32.AND P6, PT, R2, R228, PT ;  /* 0x000000e40200720c */ /* 0x000fe20003fc4070 */
[----:B------:R-:W-:-:S04]  /*9120*/  IMAD.HI.U32 R232, R246, R226, RZ ;  /* 0x000000e2f6e87227 */ /* 0x000fc800078e00ff */
[----:B------:R-:W-:Y:S01]  /*9130*/  IMAD R227, R2, R164, R233 ;  /* 0x000000a402e37224 */ /* 0x000fe200078e02e9 */
[----:B------:R-:W-:Y:S01]  /*9140*/  IABS R164, R171 ;  /* 0x000000ab00a47213 */ /* 0x000fe20000000000 */
[----:B------:R-:W-:Y:S01]  /*9150*/  @!P3 IMAD.MOV R160, RZ, RZ, -R160 ;  /* 0x000000ffffa0b224 */ /* 0x000fe200078e0aa0 */
[----:B------:R-:W-:Y:S01]  /*9160*/  ISETP.GE.AND P3, PT, R162, RZ, PT ;  /* 0x000000ffa200720c */ /* 0x000fe20003f66270 */
[----:B------:R-:W-:Y:S02]  /*9170*/  IMAD.MOV R232, RZ, RZ, -R232 ;  /* 0x000000ffffe87224 */ /* 0x000fe400078e0ae8 */
[----:B------:R-:W-:Y:S02]  /*9180*/  IMAD.MOV.U32 R162, RZ, RZ, R224 ;  /* 0x000000ffffa27224 */ /* 0x000fe400078e00e0 */
[----:B------:R-:W-:Y:S02]  /*9190*/  @!P4 IMAD.IADD R225, R225, 0x1, -R2 ;  /* 0x00000001e1e1c824 */ /* 0x000fe400078e0a02 */
[----:B------:R-:W-:-:S02]  /*91a0*/  IMAD.MOV.U32 R224, RZ, RZ, R164 ;  /* 0x000000ffffe07224 */ /* 0x000fc400078e00a4 */
[----:B------:R-:W-:Y:S02]  /*91b0*/  IMAD.MOV.U32 R164, RZ, RZ, R165 ;  /* 0x000000ffffa47224 */ /* 0x000fe400078e00a5 */
[C---:B------:R-:W-:Y:S02]  /*91c0*/  IMAD R226, R2.reuse, R232, R226 ;  /* 0x000000e802e27224 */ /* 0x040fe400078e02e2 */
[----:B------:R-:W-:Y:S01]  /*91d0*/  @!P2 IMAD.MOV R162, RZ, RZ, -R162 ;  /* 0x000000ffffa2a224 */ /* 0x000fe200078e0aa2 */
[----:B------:R-:W-:Y:S01]  /*91e0*/  ISETP.GT.U32.AND P2, PT, R2, R229, PT ;  /* 0x000000e50200720c */ /* 0x000fe20003f44070 */
[----:B------:R-:W-:Y:S01]  /*91f0*/  IMAD.MOV.U32 R165, RZ, RZ, R225 ;  /* 0x000000ffffa57224 */ /* 0x000fe200078e00e1 */
[----:B------:R-:W-:Y:S01]  /*9200*/  IABS R231, R183 ;  /* 0x000000b700e77213 */ /* 0x000fe20000000000 */
[----:B------:R-:W-:Y:S02]  /*9210*/  @!P6 IMAD.IADD R228, R228, 0x1, -R2 ;  /* 0x00000001e4e4e824 */ /* 0x000fe400078e0a02 */
[----:B------:R-:W-:Y:S01]  /*9220*/  @!P0 IMAD.MOV R165, RZ, RZ, -R165 ;  /* 0x000000ffffa58224 */ /* 0x000fe200078e0aa5 */
[----:B------:R-:W-:Y:S01]  /*9230*/  ISETP.GT.U32.AND P0, PT, R2, R226, PT ;  /* 0x000000e20200720c */ /* 0x000fe20003f04070 */
[----:B------:R-:W-:Y:S01]  /*9240*/  @!P1 IMAD.MOV R164, RZ, RZ, -R164 ;  /* 0x000000ffffa49224 */ /* 0x000fe200078e0aa4 */
[----:B------:R-:W-:Y:S01]  /*9250*/  ISETP.GE.AND P1, PT, R167, RZ, PT ;  /* 0x000000ffa700720c */ /* 0x000fe20003f26270 */
[----:B------:R-:W-:Y:S01]  /*9260*/  IMAD.HI.U32 R167, R246, R224, RZ ;  /* 0x000000e0f6a77227 */ /* 0x000fe200078e00ff */
[----:B------:R-:W-:-:S03]  /*9270*/  ISETP.GT.U32.AND P6, PT, R2, R228, PT ;  /* 0x000000e40200720c */ /* 0x000fc60003fc4070 */
[----:B------:R-:W-:Y:S01]  /*9280*/  IMAD.HI.U32 R232, R246, R231, RZ ;  /* 0x000000e7f6e87227 */ /* 0x000fe200078e00ff */
[----:B------:R-:W-:-:S03]  /*9290*/  ISETP.GT.U32.AND P4, PT, R2, R227, PT ;  /* 0x000000e30200720c */ /* 0x000fc60003f84070 */
[----:B------:R-:W-:Y:S02]  /*92a0*/  IMAD.MOV R167, RZ, RZ, -R167 ;  /* 0x000000ffffa77224 */ /* 0x000fe400078e0aa7 */
[----:B------:R-:W-:Y:S02]  /*92b0*/  IMAD.MOV R232, RZ, RZ, -R232 ;  /* 0x000000ffffe87224 */ /* 0x000fe400078e0ae8 */
[----:B------:R-:W-:Y:S02]  /*92c0*/  @!P2 IMAD.IADD R229, R229, 0x1, -R2 ;  /* 0x00000001e5e5a824 */ /* 0x000fe400078e0a02 */
[C---:B------:R-:W-:Y:S02]  /*92d0*/  IMAD R224, R2.reuse, R167, R224 ;  /* 0x000000a702e07224 */ /* 0x040fe400078e02e0 */
[----:B------:R-:W-:Y:S01]  /*92e0*/  IMAD R225, R2, R232, R231 ;  /* 0x000000e802e17224 */ /* 0x000fe200078e02e7 */
[----:B------:R-:W-:Y:S01]  /*92f0*/  IABS R231, R172 ;  /* 0x000000ac00e77213 */ /* 0x000fe20000000000 */
[----:B------:R-:W-:-:S02]  /*9300*/  @!P0 IMAD.IADD R226, R226, 0x1, -R2 ;  /* 0x00000001e2e28824 */ /* 0x000fc400078e0a02 */
[----:B------:R-:W-:Y:S02]  /*9310*/  IMAD.MOV.U32 R167, RZ, RZ, R229 ;  /* 0x000000ffffa77224 */ /* 0x000fe400078e00e5 */
[----:B------:R-:W-:Y:S02]  /*9320*/  @!P6 IMAD.IADD R228, R228, 0x1, -R2 ;  /* 0x00000001e4e4e824 */ /* 0x000fe400078e0a02 */
[----:B------:R-:W-:Y:S01]  /*9330*/  @!P5 IMAD.MOV R167, RZ, RZ, -R167 ;  /* 0x000000ffffa7d224 */ /* 0x000fe200078e0aa7 */
[----:B------:R-:W-:Y:S01]  /*9340*/  ISETP.GT.U32.AND P5, PT, R2, R226, PT ;  /* 0x000000e20200720c */ /* 0x000fe20003fa4070 */
[----:B------:R-:W-:Y:S01]  /*9350*/  IMAD.HI.U32 R229, R246, R231, RZ ;  /* 0x000000e7f6e57227 */ /* 0x000fe200078e00ff */
[----:B------:R-:W-:-:S03]  /*9360*/  ISETP.GT.U32.AND P6, PT, R2, R225, PT ;  /* 0x000000e10200720c */ /* 0x000fc60003fc4070 */
[--C-:B------:R-:W-:Y:S02]  /*9370*/  @!P4 IMAD.IADD R227, R227, 0x1, -R2.reuse ;  /* 0x00000001e3e3c824 */ /* 0x100fe400078e0a02 */
[----:B------:R-:W-:Y:S01]  /*9380*/  IMAD.MOV R229, RZ, RZ, -R229 ;  /* 0x000000ffffe57224 */ /* 0x000fe200078e0ae5 */
[----:B------:R-:W-:Y:S02]  /*9390*/  IABS R232, R174 ;  /* 0x000000ae00e87213 */ /* 0x000fe40000000000 */
[C---:B------:R-:W-:Y:S01]  /*93a0*/  ISETP.GT.U32.AND P0, PT, R2.reuse, R227, PT ;  /* 0x000000e30200720c */ /* 0x040fe20003f04070 */
[----:B------:R-:W-:Y:S01]  /*93b0*/  IMAD R231, R2, R229, R231 ;  /* 0x000000e502e77224 */ /* 0x000fe200078e02e7 */
[----:B------:R-:W-:Y:S01]  /*93c0*/  ISETP.GE.AND P2, PT, R169, RZ, PT ;  /* 0x000000ffa900720c */ /* 0x000fe20003f46270 */
[----:B------:R-:W-:Y:S01]  /*93d0*/  @!P5 IMAD.IADD R226, R226, 0x1, -R2 ;  /* 0x00000001e2e2d824 */ /* 0x000fe200078e0a02 */
[----:B------:R-:W-:Y:S01]  /*93e0*/  IABS R233, R176 ;  /* 0x000000b000e97213 */ /* 0x000fe20000000000 */
[----:B------:R-:W-:Y:S01]  /*93f0*/  IMAD.MOV.U32 R169, RZ, RZ, R228 ;  /* 0x000000ffffa97224 */ /* 0x000fe200078e00e4 */
[----:B------:R-:W-:Y:S01]  /*9400*/  ISETP.GT.U32.AND P5, PT, R2, R231, PT ;  /* 0x000000e70200720c */ /* 0x000fe20003fa4070 */
[----:B------:R-:W-:-:S02]  /*9410*/  @!P6 IMAD.IADD R225, R225, 0x1, -R2 ;  /* 0x00000001e1e1e824 */ /* 0x000fc400078e0a02 */
[----:B------:R-:W-:-:S04]  /*9420*/  IMAD.HI.U32 R229, R246, R232, RZ ;  /* 0x000000e8f6e57227 */ /* 0x000fc800078e00ff */
[----:B------:R-:W-:Y:S01]  /*9430*/  @!P3 IMAD.MOV R169, RZ, RZ, -R169 ;  /* 0x000000ffffa9b224 */ /* 0x000fe200078e0aa9 */
[C---:B------:R-:W-:Y:S01]  /*9440*/  ISETP.GT.U32.AND P3, PT, R2.reuse, R224, PT ;  /* 0x000000e00200720c */ /* 0x040fe20003f64070 */
[----:B------:R-:W-:Y:S01]  /*9450*/  IMAD.MOV.U32 R228, RZ, RZ, R233 ;  /* 0x000000ffffe47224 */ /* 0x000fe200078e00e9 */
[----:B------:R-:W-:Y:S01]  /*9460*/  ISETP.GT.U32.AND P6, PT, R2, R225, PT ;  /* 0x000000e10200720c */ /* 0x000fe20003fc4070 */
[----:B------:R-:W-:Y:S02]  /*9470*/  IMAD.MOV R229, RZ, RZ, -R229 ;  /* 0x000000ffffe57224 */ /* 0x000fe400078e0ae5 */
[----:B------:R-:W-:Y:S01]  /*9480*/  @!P0 IMAD.IADD R227, R227, 0x1, -R2 ;  /* 0x00000001e3e38824 */ /* 0x000fe200078e0a02 */
[----:B------:R-:W-:Y:S01]  /*9490*/  ISETP.GE.AND P0, PT, R171, RZ, PT ;  /* 0x000000ffab00720c */ /* 0x000fe20003f06270 */
[----:B------:R-:W-:-:S04]  /*94a0*/  IMAD.HI.U32 R171, R246, R228, RZ ;  /* 0x000000e4f6ab7227 */ /* 0x000fc800078e00ff */
[C---:B------:R-:W-:Y:S02]  /*94b0*/  IMAD R232, R2.reuse, R229, R232 ;  /* 0x000000e502e87224 */ /* 0x040fe400078e02e8 */
[----:B------:R-:W-:Y:S02]  /*94c0*/  IMAD.MOV R171, RZ, RZ, -R171 ;  /* 0x000000ffffab7224 */ /* 0x000fe400078e0aab */
[----:B------:R-:W-:Y:S01]  /*94d0*/  @!P5 IMAD.IADD R231, R231, 0x1, -R2 ;  /* 0x00000001e7e7d824 */ /* 0x000fe200078e0a02 */
[C---:B------:R-:W-:Y:S02]  /*94e0*/  ISETP.GT.U32.AND P5, PT, R2.reuse, R232, PT ;  /* 0x000000e80200720c */ /* 0x040fe40003fa4070 */
[----:B------:R-:W-:Y:S01]  /*94f0*/  ISETP.GE.AND P4, PT, R183, RZ, PT ;  /* 0x000000ffb700720c */ /* 0x000fe20003f86270 */
[----:B------:R-:W-:Y:S01]  /*9500*/  IMAD R228, R2, R171, R228 ;  /* 0x000000ab02e47224 */ /* 0x000fe200078e02e4 */
[----:B------:R-:W-:Y:S01]  /*9510*/  IABS R183, R178 ;  /* 0x000000b200b77213 */ /* 0x000fe20000000000 */
[----:B------:R-:W-:-:S02]  /*9520*/  @!P3 IMAD.IADD R224, R224, 0x1, -R2 ;  /* 0x00000001e0e0b824 */ /* 0x000fc400078e0a02 */
[----:B------:R-:W-:Y:S02]  /*9530*/  IMAD.MOV.U32 R171, RZ, RZ, R227 ;  /* 0x000000ffffab7224 */ /* 0x000fe400078e00e3 */
[----:B------:R-:W-:Y:S01]  /*9540*/  @!P6 IMAD.IADD R225, R225, 0x1, -R2 ;  /* 0x00000001e1e1e824 */ /* 0x000fe200078e0a02 */
[----:B------:R-:W-:Y:S01]  /*9550*/  ISETP.GE.AND P6, PT, R172, RZ, PT ;  /* 0x000000ffac00720c */ /* 0x000fe20003fc6270 */
[----:B------:R-:W-:Y:S01]  /*9560*/  IMAD.HI.U32 R172, R246, R183, RZ ;  /* 0x000000b7f6ac7227 */ /* 0x000fe200078e00ff */
[----:B------:R-:W-:-:S03]  /*9570*/  ISETP.GE.AND P3, PT, R174, RZ, PT ;  /* 0x000000ffae00720c */ /* 0x000fc60003f66270 */
[----:B------:R-:W-:Y:S01]  /*9580*/  @!P1 IMAD.MOV R171, RZ, RZ, -R171 ;  /* 0x000000ffffab9224 */ /* 0x000fe200078e0aab */
[----:B------:R-:W-:Y:S01]  /*9590*/  ISETP.GT.U32.AND P1, PT, R2, R224, PT ;  /* 0x000000e00200720c */ /* 0x000fe20003f24070 */
[----:B------:R-:W-:Y:S02]  /*95a0*/  IMAD.MOV R227, RZ, RZ, -R172 ;  /* 0x000000ffffe37224 */ /* 0x000fe400078e0aac */
[----:B------:R-:W-:Y:S02]  /*95b0*/  IMAD.MOV.U32 R172, RZ, RZ, R226 ;  /* 0x000000ffffac7224 */ /* 0x000fe400078e00e2 */
[----:B------:R-:W-:Y:S01]  /*95c0*/  IMAD.MOV.U32 R174, RZ, RZ, R225 ;  /* 0x000000ffffae7224 */ /* 0x000fe200078e00e1 */
[----:B------:R-:W-:Y:S01]  /*95d0*/  IABS R229, R179 ;  /* 0x000000b300e57213 */ /* 0x000fe20000000000 */
[----:B------:R-:W-:Y:S02]  /*95e0*/  @!P5 IMAD.IADD R232, R232, 0x1, -R2 ;  /* 0x00000001e8e8d824 */ /* 0x000fe400078e0a02 */
[----:B------:R-:W-:Y:S01]  /*95f0*/  @!P2 IMAD.MOV R172, RZ, RZ, -R172 ;  /* 0x000000ffffaca224 */ /* 0x000fe200078e0aac */
[C---:B------:R-:W-:Y:S01]  /*9600*/  ISETP.GT.U32.AND P2, PT, R2.reuse, R231, PT ;  /* 0x000000e70200720c */ /* 0x040fe20003f44070 */
[----:B------:R-:W-:Y:S01]  /*9610*/  @!P4 IMAD.MOV R174, RZ, RZ, -R174 ;  /* 0x000000ffffaec224 */ /* 0x000fe200078e0aae */
[C---:B------:R-:W-:Y:S01]  /*9620*/  ISETP.GT.U32.AND P4, PT, R2.reuse, R228, PT ;  /* 0x000000e40200720c */ /* 0x040fe20003f84070 */
[C---:B------:R-:W-:Y:S01]  /*9630*/  IMAD R183, R2.reuse, R227, R183 ;  /* 0x000000e302b77224 */ /* 0x040fe200078e02b7 */
[----:B------:R-:W-:Y:S01]  /*9640*/  ISETP.GT.U32.AND P5, PT, R2, R232, PT ;  /* 0x000000e80200720c */ /* 0x000fe20003fa4070 */
[----:B------:R-:W-:-:S04]  /*9650*/  IMAD.HI.U32 R225, R246, R229, RZ ;  /* 0x000000e5f6e17227 */ /* 0x000fc800078e00ff */
[----:B------:R-:W-:Y:S01]  /*9660*/  @!P1 IMAD.IADD R224, R224, 0x1, -R2 ;  /* 0x00000001e0e09824 */ /* 0x000fe200078e0a02 */
[----:B------:R-:W-:Y:S01]  /*9670*/  ISETP.GT.U32.AND P1, PT, R2, R183, PT ;  /* 0x000000b70200720c */ /* 0x000fe20003f24070 */
[----:B------:R-:W-:Y:S01]  /*9680*/  IMAD.MOV R225, RZ, RZ, -R225 ;  /* 0x000000ffffe17224 */ /* 0x000fe200078e0ae1 */
[----:B------:R-:W-:-:S03]  /*9690*/  IABS R233, R185 ;  /* 0x000000b900e97213 */ /* 0x000fc60000000000 */
[----:B------:R-:W-:Y:S01]  /*96a0*/  IMAD R229, R2, R225, R229 ;  /* 0x000000e102e57224 */ /* 0x000fe200078e02e5 */
[----:B------:R-:W-:Y:S01]  /*96b0*/  IABS R226, R181 ;  /* 0x000000b500e27213 */ /* 0x000fe20000000000 */
[--C-:B------:R-:W-:Y:S01]  /*96c0*/  @!P2 IMAD.IADD R231, R231, 0x1, -R2.reuse ;  /* 0x00000001e7e7a824 */ /* 0x100fe200078e0a02 */
[----:B------:R-:W-:Y:S01]  /*96d0*/  ISETP.GE.AND P2, PT, R176, RZ, PT ;  /* 0x000000ffb000720c */ /* 0x000fe20003f46270 */
[--C-:B------:R-:W-:Y:S02]  /*96e0*/  @!P4 IMAD.IADD R228, R228, 0x1, -R2.reuse ;  /* 0x00000001e4e4c824 */ /* 0x100fe400078e0a02 */
[----:B------:R-:W-:Y:S01]  /*96f0*/  @!P5 IMAD.IADD R232, R232, 0x1, -R2 ;  /* 0x00000001e8e8d824 */ /* 0x000fe200078e0a02 */
[----:B------:R-:W-:Y:S01]  /*9700*/  ISETP.GT.U32.AND P5, PT, R2, R229, PT ;  /* 0x000000e50200720c */ /* 0x000fe20003fa4070 */
[----:B------:R-:W-:Y:S02]  /*9710*/  IMAD.MOV.U32 R176, RZ, RZ, R224 ;  /* 0x000000ffffb07224 */ /* 0x000fe400078e00e0 */
[----:B------:R-:W-:Y:S01]  /*9720*/  IMAD.HI.U32 R224, R246, R233, RZ ;  /* 0x000000e9f6e07227 */ /* 0x000fe200078e00ff */
[----:B------:R-:W-:-:S03]  /*9730*/  ISETP.GT.U32.AND P4, PT, R2, R228, PT ;  /* 0x000000e40200720c */ /* 0x000fc60003f84070 */
[----:B------:R-:W-:-:S04]  /*9740*/  IMAD.HI.U32 R227, R246, R226, RZ ;  /* 0x000000e2f6e37227 */ /* 0x000fc800078e00ff */
[----:B------:R-:W-:Y:S02]  /*9750*/  @!P1 IMAD.IADD R183, R183, 0x1, -R2 ;  /* 0x00000001b7b79824 */ /* 0x000fe400078e0a02 */
[----:B------:R-:W-:Y:S02]  /*9760*/  IMAD.MOV R224, RZ, RZ, -R224 ;  /* 0x000000ffffe07224 */ /* 0x000fe400078e0ae0 */
[----:B------:R-:W-:Y:S01]  /*9770*/  IMAD.MOV R227, RZ, RZ, -R227 ;  /* 0x000000ffffe37224 */ /* 0x000fe200078e0ae3 */
[C---:B------:R-:W-:Y:S01]  /*9780*/  ISETP.GT.U32.AND P1, PT, R2.reuse, R183, PT ;  /* 0x000000b70200720c */ /* 0x040fe20003f24070 */
[C---:B------:R-:W-:Y:S01]  /*9790*/  IMAD R224, R2.reuse, R224, R233 ;  /* 0x000000e002e07224 */ /* 0x040fe200078e02e9 */
[----:B------:R-:W-:Y:S01]  /*97a0*/  IABS R225, R186 ;  /* 0x000000ba00e17213 */ /* 0x000fe20000000000 */
[C---:B------:R-:W-:Y:S02]  /*97b0*/  IMAD R226, R2.reuse, R227, R226 ;  /* 0x000000e302e27224 */ /* 0x040fe400078e02e2 */
[----:B------:R-:W-:Y:S01]  /*97c0*/  @!P5 IMAD.IADD R229, R229, 0x1, -R2 ;  /* 0x00000001e5e5d824 */ /* 0x000fe200078e0a02 */
[----:B------:R-:W-:Y:S01]  /*97d0*/  ISETP.GT.U32.AND P5, PT, R2, R224, PT ;  /* 0x000000e00200720c */ /* 0x000fe20003fa4070 */
[----:B------:R-:W-:Y:S01]  /*97e0*/  @!P0 IMAD.MOV R176, RZ, RZ, -R176 ;  /* 0x000000ffffb08224 */ /* 0x000fe200078e0ab0 */
[----:B------:R-:W-:Y:S01]  /*97f0*/  ISETP.GE.AND P0, PT, R178, RZ, PT ;  /* 0x000000ffb200720c */ /* 0x000fe20003f06270 */
[----:B------:R-:W-:Y:S01]  /*9800*/  @!P4 IMAD.IADD R228, R228, 0x1, -R2 ;  /* 0x00000001e4e4c824 */ /* 0x000fe200078e0a02 */
[----:B------:R-:W-:Y:S01]  /*9810*/  ISETP.GT.U32.AND P4, PT, R2, R226, PT ;  /* 0x000000e20200720c */ /* 0x000fe20003f84070 */
[----:B------:R-:W-:Y:S01]  /*9820*/  IMAD.HI.U32 R178, R246, R225, RZ ;  /* 0x000000e1f6b27227 */ /* 0x000fe200078e00ff */
[----:B------:R-:W-:-:S03]  /*9830*/  IABS R227, R190 ;  /* 0x000000be00e37213 */ /* 0x000fc60000000000 */
[----:B------:R-:W-:Y:S01]  /*9840*/  @!P1 IMAD.IADD R183, R183, 0x1, -R2 ;  /* 0x00000001b7b79824 */ /* 0x000fe200078e0a02 */
[----:B------:R-:W-:Y:S01]  /*9850*/  ISETP.GE.AND P1, PT, R179, RZ, PT ;  /* 0x000000ffb300720c */ /* 0x000fe20003f26270 */
[----:B------:R-:W-:Y:S02]  /*9860*/  IMAD.MOV R178, RZ, RZ, -R178 ;  /* 0x000000ffffb27224 */ /* 0x000fe400078e0ab2 */
[----:B------:R-:W-:Y:S01]  /*9870*/  IMAD.HI.U32 R179, R246, R227, RZ ;  /* 0x000000e3f6b37227 */ /* 0x000fe200078e00ff */
[----:B------:R-:W-:-:S03]  /*9880*/  IABS R234, R188 ;  /* 0x000000bc00ea7213 */ /* 0x000fc60000000000 */
[----:B------:R-:W-:Y:S02]  /*9890*/  IMAD R225, R2, R178, R225 ;  /* 0x000000b202e17224 */ /* 0x000fe400078e02e1 */
[----:B------:R-:W-:Y:S02]  /*98a0*/  IMAD.MOV.U32 R178, RZ, RZ, R231 ;  /* 0x000000ffffb27224 */ /* 0x000fe400078e00e7 */
[--C-:B------:R-:W-:Y:S02]  /*98b0*/  @!P5 IMAD.IADD R224, R224, 0x1, -R2.reuse ;  /* 0x00000001e0e0d824 */ /* 0x100fe400078e0a02 */
[----:B------:R-:W-:Y:S02]  /*98c0*/  IMAD.MOV R179, RZ, RZ, -R179 ;  /* 0x000000ffffb37224 */ /* 0x000fe400078e0ab3 */
[----:B------:R-:W-:Y:S01]  /*98d0*/  @!P4 IMAD.IADD R226, R226, 0x1, -R2 ;  /* 0x00000001e2e2c824 */ /* 0x000fe200078e0a02 */
[----:B------:R-:W-:Y:S01]  /*98e0*/  ISETP.GE.AND P4, PT, R181, RZ, PT ;  /* 0x000000ffb500720c */ /* 0x000fe20003f86270 */
[----:B------:R-:W-:Y:S01]  /*98f0*/  @!P6 IMAD.MOV R178, RZ, RZ, -R178 ;  /* 0x000000ffffb2e224 */ /* 0x000fe200078e0ab2 */
[C---:B------:R-:W-:Y:S01]  /*9900*/  ISETP.GT.U32.AND P6, PT, R2.reuse, R224, PT ;  /* 0x000000e00200720c */ /* 0x040fe20003fc4070 */
[C---:B------:R-:W-:Y:S01]  /*9910*/  IMAD R227, R2.reuse, R179, R227 ;  /* 0x000000b302e37224 */ /* 0x040fe200078e02e3 */
[----:B------:R-:W-:Y:S01]  /*9920*/  ISETP.GT.U32.AND P5, PT, R2, R229, PT ;  /* 0x000000e50200720c */ /* 0x000fe20003fa4070 */
[----:B------:R-:W-:-:S02]  /*9930*/  IMAD.MOV.U32 R181, RZ, RZ, R228 ;  /* 0x000000ffffb57224 */ /* 0x000fc400078e00e4 */
[----:B------:R-:W-:-:S04]  /*9940*/  IMAD.HI.U32 R231, R246, R234, RZ ;  /* 0x000000eaf6e77227 */ /* 0x000fc800078e00ff */
[----:B------:R-:W-:Y:S02]  /*9950*/  IMAD.MOV.U32 R179, RZ, RZ, R232 ;  /* 0x000000ffffb37224 */ /* 0x000fe400078e00e8 */
[----:B------:R-:W-:Y:S01]  /*9960*/  @!P2 IMAD.MOV R181, RZ, RZ, -R181 ;  /* 0x000000ffffb5a224 */ /* 0x000fe200078e0ab5 */
[C---:B------:R-:W-:Y:S01]  /*9970*/  ISETP.GT.U32.AND P2, PT, R2.reuse, R227, PT ;  /* 0x000000e30200720c */ /* 0x040fe20003f44070 */
[----:B------:R-:W-:Y:S02]  /*9980*/  IMAD.MOV R231, RZ, RZ, -R231 ;  /* 0x000000ffffe77224 */ /* 0x000fe400078e0ae7 */
[----:B------:R-:W-:Y:S01]  /*9990*/  @!P3 IMAD.MOV R179, RZ, RZ, -R179 ;  /* 0x000000ffffb3b224 */ /* 0x000fe200078e0ab3 */
[C---:B------:R-:W-:Y:S01]  /*99a0*/  ISETP.GT.U32.AND P3, PT, R2.reuse, R226, PT ;  /* 0x000000e20200720c */ /* 0x040fe20003f64070 */
[----:B------:R-:W-:Y:S02]  /*99b0*/  IMAD R228, R2, R231, R234 ;  /* 0x000000e702e47224 */ /* 0x000fe400078e02ea */
[----:B------:R-:W-:-:S02]  /*99c0*/  @!P6 IMAD.IADD R224, R224, 0x1, -R2 ;  /* 0x00000001e0e0e824 */ /* 0x000fc400078e0a02 */
[--C-:B------:R-:W-:Y:S01]  /*99d0*/  @!P5 IMAD.IADD R229, R229, 0x1, -R2.reuse ;  /* 0x00000001e5e5d824 */ /* 0x100fe200078e0a02 */
[C---:B------:R-:W-:Y:S01]  /*99e0*/  ISETP.GT.U32.AND P6, PT, R2.reuse, R228, PT ;  /* 0x000000e40200720c */ /* 0x040fe20003fc4070 */
[----:B------:R-:W-:Y:S01]  /*99f0*/  @!P0 IMAD.MOV R183, RZ, RZ, -R183 ;  /* 0x000000ffffb78224 */ /* 0x000fe200078e0ab7 */
[----:B------:R-:W-:Y:S01]  /*9a00*/  ISETP.GT.U32.AND P5, PT, R2, R225, PT ;  /* 0x000000e10200720c */ /* 0x000fe20003fa4070 */
[--C-:B------:R-:W-:Y:S01]  /*9a10*/  @!P2 IMAD.IADD R227, R227, 0x1, -R2.reuse ;  /* 0x00000001e3e3a824 */ /* 0x100fe200078e0a02 */
[----:B------:R-:W-:Y:S01]  /*9a20*/  ISETP.GE.AND P0, PT, R185, RZ, PT ;  /* 0x000000ffb900720c */ /* 0x000fe20003f06270 */
[----:B------:R-:W-:Y:S01]  /*9a30*/  IMAD.MOV.U32 R185, RZ, RZ, R229 ;  /* 0x000000ffffb97224 */ /* 0x000fe200078e00e5 */
[----:B------:R-:W-:Y:S01]  /*9a40*/  IABS R233, R192 ;  /* 0x000000c000e97213 */ /* 0x000fe20000000000 */
[----:B------:R-:W-:Y:S01]  /*9a50*/  @!P3 IMAD.IADD R226, R226, 0x1, -R2 ;  /* 0x00000001e2e2b824 */ /* 0x000fe200078e0a02 */
[----:B------:R-:W-:Y:S01]  /*9a60*/  ISETP.GE.AND P3, PT, R190, RZ, PT ;  /* 0x000000ffbe00720c */ /* 0x000fe20003f66270 */
[----:B------:R-:W-:Y:S01]  /*9a70*/  @!P1 IMAD.MOV R185, RZ, RZ, -R185 ;  /* 0x000000ffffb99224 */ /* 0x000fe200078e0ab9 */
[----:B------:R-:W-:Y:S01]  /*9a80*/  ISETP.GT.U32.AND P1, PT, R2, R227, PT ;  /* 0x000000e30200720c */ /* 0x000fe20003f24070 */
[----:B------:R-:W-:Y:S01]  /*9a90*/  IMAD.HI.U32 R190, R246, R233, RZ ;  /* 0x000000e9f6be7227 */ /* 0x000fe200078e00ff */
[----:B------:R-:W-:-:S02]  /*9aa0*/  ISETP.GE.AND P2, PT, R186, RZ, PT ;  /* 0x000000ffba00720c */ /* 0x000fc40003f46270 */
[----:B------:R-:W-:Y:S01]  /*9ab0*/  IABS R231, R193 ;  /* 0x000000c100e77213 */ /* 0x000fe20000000000 */
[----:B------:R-:W-:Y:S02]  /*9ac0*/  IMAD.MOV.U32 R186, RZ, RZ, R226 ;  /* 0x000000ffffba7224 */ /* 0x000fe400078e00e2 */
[----:B------:R-:W-:Y:S02]  /*9ad0*/  @!P6 IMAD.IADD R228, R228, 0x1, -R2 ;  /* 0x00000001e4e4e824 */ /* 0x000fe400078e0a02 */
[----:B------:R-:W-:Y:S02]  /*9ae0*/  IMAD.MOV R190, RZ, RZ, -R190 ;  /* 0x000000ffffbe7224 */ /* 0x000fe400078e0abe */
[----:B------:R-:W-:Y:S01]  /*9af0*/  @!P5 IMAD.IADD R225, R225, 0x1, -R2 ;  /* 0x00000001e1e1d824 */ /* 0x000fe200078e0a02 */
[----:B------:R-:W-:Y:S01]  /*9b00*/  ISETP.GE.AND P5, PT, R188, RZ, PT ;  /* 0x000000ffbc00720c */ /* 0x000fe20003fa6270 */
[----:B------:R-:W-:Y:S01]  /*9b10*/  @!P4 IMAD.MOV R186, RZ, RZ, -R186 ;  /* 0x000000ffffbac224 */ /* 0x000fe200078e0aba */
[----:B------:R-:W-:Y:S01]  /*9b20*/  IABS R188, R197 ;  /* 0x000000c500bc7213 */ /* 0x000fe20000000000 */
[C---:B------:R-:W-:Y:S01]  /*9b30*/  IMAD R229, R2.reuse, R190, R233 ;  /* 0x000000be02e57224 */ /* 0x040fe200078e02e9 */
[----:B------:R-:W-:Y:S01]  /*9b40*/  ISETP.GT.U32.AND P4, PT, R2, R228, PT ;  /* 0x000000e40200720c */ /* 0x000fe20003f84070 */
[----:B------:R-:W-:-:S04]  /*9b50*/  IMAD.HI.U32 R190, R246, R231, RZ ;  /* 0x000000e7f6be7227 */ /* 0x000fc800078e00ff */
[----:B------:R-:W-:Y:S02]  /*9b60*/  IMAD.MOV.U32 R226, RZ, RZ, R188 ;  /* 0x000000ffffe27224 */ /* 0x000fe400078e00bc */
[----:B------:R-:W-:Y:S02]  /*9b70*/  @!P1 IMAD.IADD R227, R227, 0x1, -R2 ;  /* 0x00000001e3e39824 */ /* 0x000fe400078e0a02 */
[----:B------:R-:W-:Y:S02]  /*9b80*/  IMAD.MOV.U32 R188, RZ, RZ, R224 ;  /* 0x000000ffffbc7224 */ /* 0x000fe400078e00e0 */
[----:B------:R-:W-:Y:S01]  /*9b90*/  IMAD.MOV R224, RZ, RZ, -R190 ;  /* 0x000000ffffe07224 */ /* 0x000fe200078e0abe */
[C---:B------:R-:W-:Y:S01]  /*9ba0*/  ISETP.GT.U32.AND P6, PT, R2.reuse, R225, PT ;  /* 0x000000e10200720c */ /* 0x040fe20003fc4070 */
[----:B------:R-:W-:Y:S01]  /*9bb0*/  IMAD.MOV.U32 R190, RZ, RZ, R227 ;  /* 0x000000ffffbe7224 */ /* 0x000fe200078e00e3 */
[C---:B------:R-:W-:Y:S01]  /*9bc0*/  ISETP.GT.U32.AND P1, PT, R2.reuse, R229, PT ;  /* 0x000000e50200720c */ /* 0x040fe20003f24070 */
[----:B------:R-:W-:-:S02]  /*9bd0*/  IMAD R227, R2, R224, R231 ;  /* 0x000000e002e37224 */ /* 0x000fc400078e02e7 */
[----:B------:R-:W-:-:S03]  /*9be0*/  @!P4 IMAD.IADD R228, R228, 0x1, -R2 ;  /* 0x00000001e4e4c824 */ /* 0x000fc600078e0a02 */
[----:B------:R-:W-:Y:S01]  /*9bf0*/  ISETP.GT.U32.AND P4, PT, R2, R227, PT ;  /* 0x000000e30200720c */ /* 0x000fe20003f84070 */
[----:B------:R-:W-:Y:S01]  /*9c00*/  @!P0 IMAD.MOV R188, RZ, RZ, -R188 ;  /* 0x000000ffffbc8224 */ /* 0x000fe200078e0abc */
[----:B------:R-:W-:-:S03]  /*9c10*/  ISETP.GE.AND P0, PT, R192, RZ, PT ;  /* 0x000000ffc000720c */ /* 0x000fc60003f06270 */
[--C-:B------:R-:W-:Y:S01]  /*9c20*/  @!P6 IMAD.IADD R225, R225, 0x1, -R2.reuse ;  /* 0x00000001e1e1e824 */ /* 0x100fe200078e0a02 */
[----:B------:R-:W-:Y:S01]  /*9c30*/  ISETP.GE.AND P6, PT, R197, RZ, PT ;  /* 0x000000ffc500720c */ /* 0x000fe20003fc6270 */
[----:B------:R-:W-:Y:S01]  /*9c40*/  @!P1 IMAD.IADD R229, R229, 0x1, -R2 ;  /* 0x00000001e5e59824 */ /* 0x000fe200078e0a02 */
[----:B------:R-:W-:Y:S01]  /*9c50*/  IABS R197, R202 ;  /* 0x000000ca00c57213 */ /* 0x000fe20000000000 */
[----:B------:R-:W-:-:S04]  /*9c60*/  IMAD.HI.U32 R192, R246, R226, RZ ;  /* 0x000000e2f6c07227 */ /* 0x000fc800078e00ff */
[----:B------:R-:W-:Y:S01]  /*9c70*/  @!P4 IMAD.IADD R227, R227, 0x1, -R2 ;  /* 0x00000001e3e3c824 */ /* 0x000fe200078e0a02 */
[----:B------:R-:W-:Y:S01]  /*9c80*/  ISETP.GT.U32.AND P4, PT, R2, R229, PT ;  /* 0x000000e50200720c */ /* 0x000fe20003f84070 */
[----:B------:R-:W-:Y:S02]  /*9c90*/  IMAD.MOV R192, RZ, RZ, -R192 ;  /* 0x000000ffffc07224 */ /* 0x000fe400078e0ac0 */
[----:B------:R-:W-:-:S04]  /*9ca0*/  IMAD.HI.U32 R232, R246, R197, RZ ;  /* 0x000000c5f6e87227 */ /* 0x000fc800078e00ff */
[----:B------:R-:W-:Y:S01]  /*9cb0*/  @!P3 IMAD.MOV R190, RZ, RZ, -R190 ;  /* 0x000000ffffbeb224 */ /* 0x000fe200078e0abe */
[----:B------:R-:W-:Y:S01]  /*9cc0*/  ISETP.GE.AND P3, PT, R193, RZ, PT ;  /* 0x000000ffc100720c */ /* 0x000fe20003f66270 */
[----:B------:R-:W-:Y:S02]  /*9cd0*/  IMAD.MOV.U32 R193, RZ, RZ, R228 ;  /* 0x000000ffffc17224 */ /* 0x000fe400078e00e4 */
[C---:B------:R-:W-:Y:S02]  /*9ce0*/  IMAD R224, R2.reuse, R192, R226 ;  /* 0x000000c002e07224 */ /* 0x040fe400078e02e2 */
[----:B------:R-:W-:Y:S02]  /*9cf0*/  IMAD.MOV R228, RZ, RZ, -R232 ;  /* 0x000000ffffe47224 */ /* 0x000fe400078e0ae8 */
[----:B------:R-:W-:Y:S01]  /*9d00*/  @!P5 IMAD.MOV R193, RZ, RZ, -R193 ;  /* 0x000000ffffc1d224 */ /* 0x000fe200078e0ac1 */
[C---:B------:R-:W-:Y:S01]  /*9d10*/  ISETP.GT.U32.AND P5, PT, R2.reuse, R224, PT ;  /* 0x000000e00200720c */ /* 0x040fe20003fa4070 */
[----:B------:R-:W-:Y:S01]  /*9d20*/  IMAD R228, R2, R228, R197 ;  /* 0x000000e402e47224 */ /* 0x000fe200078e02c5 */
[----:B------:R-:W-:Y:S01]  /*9d30*/  ISETP.GE.AND P1, PT, R202, RZ, PT ;  /* 0x000000ffca00720c */ /* 0x000fe20003f26270 */
[----:B------:R-:W-:Y:S01]  /*9d40*/  @!P4 IMAD.IADD R229, R229, 0x1, -R2 ;  /* 0x00000001e5e5c824 */ /* 0x000fe200078e0a02 */
[----:B------:R-:W-:Y:S01]  /*9d50*/  IABS R202, R195 ;  /* 0x000000c300ca7213 */ /* 0x000fe20000000000 */
[----:B------:R-:W-:Y:S01]  /*9d60*/  IMAD.MOV.U32 R192, RZ, RZ, R225 ;  /* 0x000000ffffc07224 */ /* 0x000fe200078e00e1 */
[----:B------:R-:W-:-:S03]  /*9d70*/  ISETP.GT.U32.AND P4, PT, R2, R228, PT ;  /* 0x000000e40200720c */ /* 0x000fc60003f84070 */
[----:B------:R-:W-:-:S04]  /*9d80*/  IMAD.HI.U32 R225, R246, R202, RZ ;  /* 0x000000caf6e17227 */ /* 0x000fc800078e00ff */
[----:B------:R-:W-:Y:S01]  /*9d90*/  @!P2 IMAD.MOV R192, RZ, RZ, -R192 ;  /* 0x000000ffffc0a224 */ /* 0x000fe200078e0ac0 */
[----:B------:R-:W-:Y:S01]  /*9da0*/  ISETP.GT.U32.AND P2, PT, R2, R227, PT ;  /* 0x000000e30200720c */ /* 0x000fe20003f44070 */
[----:B------:R-:W-:Y:S01]  /*9db0*/  IMAD.MOV R225, RZ, RZ, -R225 ;  /* 0x000000ffffe17224 */ /* 0x000fe200078e0ae1 */
[----:B------:R-:W-:Y:S01]  /*9dc0*/  IABS R226, R200 ;  /* 0x000000c800e27213 */ /* 0x000fe20000000000 */
[----:B------:R-:W-:Y:S01]  /*9dd0*/  @!P5 IMAD.IADD R224, R224, 0x1, -R2 ;  /* 0x00000001e0e0d824 */ /* 0x000fe200078e0a02 */
[----:B------:R-:W-:Y:S01]  /*9de0*/  ISETP.GE.AND P5, PT, R195, RZ, PT ;  /* 0x000000ffc300720c */ /* 0x000fe20003fa6270 */
[----:B------:R-:W-:Y:S01]  /*9df0*/  IMAD R202, R2, R225, R202 ;  /* 0x000000e102ca7224 */ /* 0x000fe200078e02ca */
[----:B------:R-:W-:Y:S01]  /*9e00*/  IABS R225, R204 ;  /* 0x000000cc00e17213 */ /* 0x000fe20000000000 */
[----:B------:R-:W-:Y:S02]  /*9e10*/  IMAD.MOV.U32 R195, RZ, RZ, R229 ;  /* 0x000000ffffc37224 */ /* 0x000fe400078e00e5 */
[----:B------:R-:W-:Y:S01]  /*9e20*/  @!P4 IMAD.IADD R228, R228, 0x1, -R2 ;  /* 0x00000001e4e4c824 */ /* 0x000fe200078e0a02 */
[----:B------:R-:W-:Y:S01]  /*9e30*/  ISETP.GT.U32.AND P4, PT, R2, R224, PT ;  /* 0x000000e00200720c */ /* 0x000fe20003f84070 */
[----:B------:R-:W-:Y:S01]  /*9e40*/  IMAD.HI.U32 R197, R246, R226, RZ ;  /* 0x000000e2f6c57227 */ /* 0x000fe200078e00ff */
[----:B------:R-:W-:-:S03]  /*9e50*/  IABS R231, R199 ;  /* 0x000000c700e77213 */ /* 0x000fc60000000000 */
[----:B------:R-:W-:Y:S01]  /*9e60*/  @!P0 IMAD.MOV R195, RZ, RZ, -R195 ;  /* 0x000000ffffc38224 */ /* 0x000fe200078e0ac3 */
[C---:B------:R-:W-:Y:S01]  /*9e70*/  ISETP.GT.U32.AND P0, PT, R2.reuse, R228, PT ;  /* 0x000000e40200720c */ /* 0x040fe20003f04070 */
[----:B------:R-:W-:Y:S01]  /*9e80*/  @!P2 IMAD.IADD R227, R227, 0x1, -R2 ;  /* 0x00000001e3e3a824 */ /* 0x000fe200078e0a02 */
[----:B------:R-:W-:Y:S01]  /*9e90*/  ISETP.GT.U32.AND P2, PT, R2, R202, PT ;  /* 0x000000ca0200720c */ /* 0x000fe20003f44070 */
[----:B------:R-:W-:Y:S02]  /*9ea0*/  IMAD.MOV R197, RZ, RZ, -R197 ;  /* 0x000000ffffc57224 */ /* 0x000fe400078e0ac5 */
[----:B------:R-:W-:-:S04]  /*9eb0*/  IMAD.HI.U32 R233, R246, R225, RZ ;  /* 0x000000e1f6e97227 */ /* 0x000fc800078e00ff */
[----:B------:R-:W-:Y:S02]  /*9ec0*/  IMAD R226, R2, R197, R226 ;  /* 0x000000c502e27224 */ /* 0x000fe400078e02e2 */
[----:B------:R-:W-:Y:S02]  /*9ed0*/  IMAD.MOV R233, RZ, RZ, -R233 ;  /* 0x000000ffffe97224 */ /* 0x000fe400078e0ae9 */
[----:B------:R-:W-:-:S04]  /*9ee0*/  IMAD.HI.U32 R232, R246, R231, RZ ;  /* 0x000000e7f6e87227 */ /* 0x000fc800078e00ff */
[----:B------:R-:W-:Y:S02]  /*9ef0*/  IMAD.MOV.U32 R197, RZ, RZ, R227 ;  /* 0x000000ffffc57224 */ /* 0x000fe400078e00e3 */
[----:B------:R-:W-:Y:S02]  /*9f00*/  IMAD R227, R2, R233, R225 ;  /* 0x000000e902e37224 */ /* 0x000fe400078e02e1 */
[----:B------:R-:W-:Y:S01]  /*9f10*/  @!P4 IMAD.IADD R224, R224, 0x1, -R2 ;  /* 0x00000001e0e0c824 */ /* 0x000fe200078e0a02 */
[----:B------:R-:W-:Y:S01]  /*9f20*/  ISETP.GT.U32.AND P4, PT, R2, R226, PT ;  /* 0x000000e20200720c */ /* 0x000fe20003f84070 */
[----:B------:R-:W-:Y:S02]  /*9f30*/  IMAD.MOV R232, RZ, RZ, -R232 ;  /* 0x000000ffffe87224 */ /* 0x000fe400078e0ae8 */
[----:B------:R-:W-:Y:S01]  /*9f40*/  @!P0 IMAD.IADD R228, R228, 0x1, -R2 ;  /* 0x00000001e4e48824 */ /* 0x000fe200078e0a02 */
[C---:B------:R-:W-:Y:S01]  /*9f50*/  ISETP.GT.U32.AND P0, PT, R2.reuse, R227, PT ;  /* 0x000000e30200720c */ /* 0x040fe20003f04070 */
[----:B------:R-:W-:-:S02]  /*9f60*/  IMAD R231, R2, R232, R231 ;  /* 0x000000e802e77224 */ /* 0x000fc400078e02e7 */
[--C-:B------:R-:W-:Y:S01]  /*9f70*/  @!P2 IMAD.IADD R202, R202, 0x1, -R2.reuse ;  /* 0x00000001cacaa824 */ /* 0x100fe200078e0a02 */
[----:B------:R-:W-:Y:S01]  /*9f80*/  IABS R232, R206 ;  /* 0x000000ce00e87213 */ /* 0x000fe20000000000 */
[----:B------:R-:W-:Y:S01]  /*9f90*/  @!P3 IMAD.MOV R197, RZ, RZ, -R197 ;  /* 0x000000ffffc5b224 */ /* 0x000fe200078e0ac5 */
[C---:B------:R-:W-:Y:S02]  /*9fa0*/  ISETP.GT.U32.AND P3, PT, R2.reuse, R231, PT ;  /* 0x000000e70200720c */ /* 0x040fe40003f64070 */
[----:B------:R-:W-:Y:S01]  /*9fb0*/  ISETP.GT.U32.AND P2, PT, R2, R202, PT ;  /* 0x000000ca0200720c */ /* 0x000fe20003f44070 */
[----:B------:R-:W-:Y:S01]  /*9fc0*/  @!P4 IMAD.IADD R226, R226, 0x1, -R2 ;  /* 0x00000001e2e2c824 */ /* 0x000fe200078e0a02 */
[----:B------:R-:W-:Y:S01]  /*9fd0*/  IABS R229, R207 ;  /* 0x000000cf00e57213 */ /* 0x000fe20000000000 */
[----:B------:R-:W-:-:S04]  /*9fe0*/  IMAD.HI.U32 R225, R246, R232, RZ ;  /* 0x000000e8f6e17227 */ /* 0x000fc800078e00ff */
[----:B------:R-:W-:Y:S01]  /*9ff0*/  @!P0 IMAD.IADD R227, R227, 0x1, -R2 ;  /* 0x00000001e3e38824 */ /* 0x000fe200078e0a02 */
[----:B------:R-:W-:Y:S01]  /*a000*/  ISETP.GT.U32.AND P0, PT, R2, R226, PT ;  /* 0x000000e20200720c */ /* 0x000fe20003f04070 */
[----:B------:R-:W-:Y:S02]  /*a010*/  IMAD.MOV R225, RZ, RZ, -R225 ;  /* 0x000000ffffe17224 */ /* 0x000fe400078e0ae1 */
[----:B------:R-:W-:-:S04]  /*a020*/  IMAD.HI.U32 R233, R246, R229, RZ ;  /* 0x000000e5f6e97227 */ /* 0x000fc800078e00ff */
[--C-:B------:R-:W-:Y:S02]  /*a030*/  @!P2 IMAD.IADD R202, R202, 0x1, -R2.reuse ;  /* 0x00000001cacaa824 */ /* 0x100fe400078e0a02 */
[----:B------:R-:W-:Y:S02]  /*a040*/  @!P3 IMAD.IADD R231, R231, 0x1, -R2 ;  /* 0x00000001e7e7b824 */ /* 0x000fe400078e0a02 */
[C---:B------:R-:W-:Y:S02]  /*a050*/  IMAD R225, R2.reuse, R225, R232 ;  /* 0x000000e102e17224 */ /* 0x040fe400078e02e8 */
[----:B------:R-:W-:Y:S01]  /*a060*/  IMAD.MOV R233, RZ, RZ, -R233 ;  /* 0x000000ffffe97224 */ /* 0x000fe200078e0ae9 */
[----:B------:R-:W-:Y:S01]  /*a070*/  ISETP.GE.AND P2, PT, R199, RZ, PT ;  /* 0x000000ffc700720c */ /* 0x000fe20003f46270 */
[----:B------:R-:W-:Y:S01]  /*a080*/  IMAD.MOV.U32 R199, RZ, RZ, R224 ;  /* 0x000000ffffc77224 */ /* 0x000fe200078e00e0 */
[C---:B------:R-:W-:Y:S01]  /*a090*/  ISETP.GT.U32.AND P4, PT, R2.reuse, R231, PT ;  /* 0x000000e70200720c */ /* 0x040fe20003f84070 */
[----:B------:R-:W-:Y:S01]  /*a0a0*/  @!P5 IMAD.MOV R202, RZ, RZ, -R202 ;  /* 0x000000ffffcad224 */ /* 0x000fe200078e0aca */
[C---:B------:R-:W-:Y:S01]  /*a0b0*/  ISETP.GT.U32.AND P5, PT, R2.reuse, R225, PT ;  /* 0x000000e10200720c */ /* 0x040fe20003fa4070 */
[----:B------:R-:W-:Y:S01]  /*a0c0*/  IMAD R224, R2, R233, R229 ;  /* 0x000000e902e07224 */ /* 0x000fe200078e02e5 */
[----:B------:R-:W-:Y:S01]  /*a0d0*/  IABS R232, R219 ;  /* 0x000000db00e87213 */ /* 0x000fe20000000000 */
[----:B------:R-:W-:Y:S01]  /*a0e0*/  @!P0 IMAD.IADD R226, R226, 0x1, -R2 ;  /* 0x00000001e2e28824 */ /* 0x000fe200078e0a02 */
[----:B------:R-:W-:-:S02]  /*a0f0*/  ISETP.GE.AND P3, PT, R200, RZ, PT ;  /* 0x000000ffc800720c */ /* 0x000fc40003f66270 */
[----:B------:R-:W-:Y:S01]  /*a100*/  ISETP.GT.U32.AND P0, PT, R2, R224, PT ;  /* 0x000000e00200720c */ /* 0x000fe20003f04070 */
[----:B------:R-:W-:Y:S02]  /*a110*/  IMAD.MOV.U32 R200, RZ, RZ, R228 ;  /* 0x000000ffffc87224 */ /* 0x000fe400078e00e4 */
[----:B------:R-:W-:-:S04]  /*a120*/  IMAD.HI.U32 R228, R246, R232, RZ ;  /* 0x000000e8f6e47227 */ /* 0x000fc800078e00ff */
[----:B------:R-:W-:Y:S01]  /*a130*/  @!P6 IMAD.MOV R199, RZ, RZ, -R199 ;  /* 0x000000ffffc7e224 */ /* 0x000fe200078e0ac7 */
[----:B------:R-:W-:Y:S01]  /*a140*/  ISETP.GT.U32.AND P6, PT, R2, R227, PT ;  /* 0x000000e30200720c */ /* 0x000fe20003fc4070 */
[----:B------:R-:W-:Y:S01]  /*a150*/  @!P1 IMAD.MOV R200, RZ, RZ, -R200 ;  /* 0x000000ffffc89224 */ /* 0x000fe200078e0ac8 */
[----:B------:R-:W-:Y:S01]  /*a160*/  ISETP.GE.AND P1, PT, R204, RZ, PT ;  /* 0x000000ffcc00720c */ /* 0x000fe20003f26270 */
[----:B------:R-:W-:Y:S01]  /*a170*/  IMAD.MOV R228, RZ, RZ, -R228 ;  /* 0x000000ffffe47224 */ /* 0x000fe200078e0ae4 */
[----:B------:R-:W-:Y:S01]  /*a180*/  IABS R204, R211 ;  /* 0x000000d300cc7213 */ /* 0x000fe20000000000 */
[--C-:B------:R-:W-:Y:S01]  /*a190*/  @!P4 IMAD.IADD R231, R231, 0x1, -R2.reuse ;  /* 0x00000001e7e7c824 */ /* 0x100fe200078e0a02 */
[----:B------:R-:W-:Y:S01]  /*a1a0*/  ISETP.GE.AND P4, PT, R206, RZ, PT ;  /* 0x000000ffce00720c */ /* 0x000fe20003f86270 */
[----:B------:R-:W-:Y:S01]  /*a1b0*/  @!P5 IMAD.IADD R225, R225, 0x1, -R2 ;  /* 0x00000001e1e1d824 */ /* 0x000fe200078e0a02 */
[----:B------:R-:W-:Y:S01]  /*a1c0*/  IABS R229, R209 ;  /* 0x000000d100e57213 */ /* 0x000fe20000000000 */
[----:B------:R-:W-:Y:S01]  /*a1d0*/  IMAD R228, R2, R228, R232 ;  /* 0x000000e402e47224 */ /* 0x000fe200078e02e8 */
[----:B------:R-:W-:Y:S01]  /*a1e0*/  ISETP.GE.AND P5, PT, R219, RZ, PT ;  /* 0x000000ffdb00720c */ /* 0x000fe20003fa6270 */
[----:B------:R-:W-:-:S02]  /*a1f0*/  IMAD.MOV.U32 R206, RZ, RZ, R226 ;  /* 0x000000ffffce7224 */ /* 0x000fc400078e00e2 */
[----:B------:R-:W-:Y:S02]  /*a200*/  IMAD.MOV.U32 R219, RZ, RZ, R204 ;  /* 0x000000ffffdb7224 */ /* 0x000fe400078e00cc */
[----:B------:R-:W-:Y:S01]  /*a210*/  @!P0 IMAD.IADD R224, R224, 0x1, -R2 ;  /* 0x00000001e0e08824 */ /* 0x000fe200078e0a02 */
[----:B------:R-:W-:Y:S01]  /*a220*/  ISETP.GT.U32.AND P0, PT, R2, R225, PT ;  /* 0x000000e10200720c */ /* 0x000fe20003f04070 */
[----:B------:R-:W-:-:S04]  /*a230*/  IMAD.HI.U32 R233, R246, R229, RZ ;  /* 0x000000e5f6e97227 */ /* 0x000fc800078e00ff */
[----:B------:R-:W-:Y:S02]  /*a240*/  IMAD.MOV.U32 R204, RZ, RZ, R231 ;  /* 0x000000ffffcc7224 */ /* 0x000fe400078e00e7 */
[----:B------:R-:W-:Y:S01]  /*a250*/  @!P3 IMAD.MOV R206, RZ, RZ, -R206 ;  /* 0x000000ffffceb224 */ /* 0x000fe200078e0ace */
[----:B------:R-:W-:Y:S01]  /*a260*/  ISETP.GT.U32.AND P3, PT, R2, R228, PT ;  /* 0x000000e40200720c */ /* 0x000fe20003f64070 */
[----:B------:R-:W-:-:S04]  /*a270*/  IMAD.HI.U32 R232, R246, R219, RZ ;  /* 0x000000dbf6e87227 */ /* 0x000fc800078e00ff */
[----:B------:R-:W-:Y:S01]  /*a280*/  @!P6 IMAD.IADD R227, R227, 0x1, -R2 ;  /* 0x00000001e3e3e824 */ /* 0x000fe200078e0a02 */
[----:B------:R-:W-:Y:S01]  /*a290*/  ISETP.GE.AND P6, PT, R207, RZ, PT ;  /* 0x000000ffcf00720c */ /* 0x000fe20003fc6270 */
[----:B------:R-:W-:Y:S01]  /*a2a0*/  @!P2 IMAD.MOV R204, RZ, RZ, -R204 ;  /* 0x000000ffffcca224 */ /* 0x000fe200078e0acc */
[----:B------:R-:W-:Y:S01]  /*a2b0*/  IABS R207, R213 ;  /* 0x000000d500cf7213 */ /* 0x000fe20000000000 */
[----:B------:R-:W-:Y:S01]  /*a2c0*/  IMAD.MOV R233, RZ, RZ, -R233 ;  /* 0x000000ffffe97224 */ /* 0x000fe200078e0ae9 */
[C---:B------:R-:W-:Y:S01]  /*a2d0*/  ISETP.GT.U32.AND P2, PT, R2.reuse, R224, PT ;  /* 0x000000e00200720c */ /* 0x040fe20003f44070 */
[----:B------:R-:W-:Y:S02]  /*a2e0*/  IMAD.MOV R232, RZ, RZ, -R232 ;  /* 0x000000ffffe87224 */ /* 0x000fe400078e0ae8 */
[----:B------:R-:W-:Y:S02]  /*a2f0*/  IMAD R226, R2, R233, R229 ;  /* 0x000000e902e27224 */ /* 0x000fe400078e02e5 */
[----:B------:R-:W-:-:S02]  /*a300*/  IMAD.MOV.U32 R231, RZ, RZ, R207 ;  /* 0x000000ffffe77224 */ /* 0x000fc400078e00cf */
[C---:B------:R-:W-:Y:S02]  /*a310*/  IMAD R219, R2.reuse, R232, R219 ;  /* 0x000000e802db7224 */ /* 0x040fe400078e02db */
[----:B------:R-:W-:Y:S01]  /*a320*/  @!P0 IMAD.IADD R225, R225, 0x1, -R2 ;  /* 0x00000001e1e18824 */ /* 0x000fe200078e0a02 */
[----:B------:R-:W-:Y:S01]  /*a330*/  ISETP.GT.U32.AND P0, PT, R2, R226, PT ;  /* 0x000000e20200720c */ /* 0x000fe20003f04070 */
[----:B------:R-:W-:Y:S02]  /*a340*/  IMAD.MOV.U32 R207, RZ, RZ, R227 ;  /* 0x000000ffffcf7224 */ /* 0x000fe400078e00e3 */
[----:B------:R-:W-:-:S04]  /*a350*/  IMAD.HI.U32 R227, R246, R231, RZ ;  /* 0x000000e7f6e37227 */ /* 0x000fc800078e00ff */
[--C-:B------:R-:W-:Y:S01]  /*a360*/  @!P3 IMAD.IADD R228, R228, 0x1, -R2.reuse ;  /* 0x00000001e4e4b824 */ /* 0x100fe200078e0a02 */
[----:B------:R-:W-:Y:S01]  /*a370*/  ISETP.GT.U32.AND P3, PT, R2, R219, PT ;  /* 0x000000db0200720c */ /* 0x000fe20003f64070 */
[----:B------:R-:W-:Y:S02]  /*a380*/  IMAD.MOV R227, RZ, RZ, -R227 ;  /* 0x000000ffffe37224 */ /* 0x000fe400078e0ae3 */
[----:B------:R-:W-:Y:S01]  /*a390*/  @!P2 IMAD.IADD R224, R224, 0x1, -R2 ;  /* 0x00000001e0e0a824 */ /* 0x000fe200078e0a02 */
[----:B------:R-:W-:Y:S01]  /*a3a0*/  ISETP.GE.AND P2, PT, R211, RZ, PT ;  /* 0x000000ffd300720c */ /* 0x000fe20003f46270 */
[----:B------:R-:W-:Y:S02]  /*a3b0*/  IMAD R227, R2, R227, R231 ;  /* 0x000000e302e37224 */ /* 0x000fe400078e02e7 */
[----:B------:R-:W-:Y:S01]  /*a3c0*/  IMAD.MOV.U32 R211, RZ, RZ, R224 ;  /* 0x000000ffffd37224 */ /* 0x000fe200078e00e0 */
[----:B------:R-:W-:Y:S01]  /*a3d0*/  IABS R233, R215 ;  /* 0x000000d700e97213 */ /* 0x000fe20000000000 */
[----:B------:R-:W-:Y:S01]  /*a3e0*/  @!P1 IMAD.MOV R207, RZ, RZ, -R207 ;  /* 0x000000ffffcf9224 */ /* 0x000fe200078e0acf */
[----:B------:R-:W-:Y:S01]  /*a3f0*/  ISETP.GE.AND P1, PT, R209, RZ, PT ;  /* 0x000000ffd100720c */ /* 0x000fe20003f26270 */
[----:B------:R-:W-:-:S02]  /*a400*/  @!P0 IMAD.IADD R226, R226, 0x1, -R2 ;  /* 0x00000001e2e28824 */ /* 0x000fc400078e0a02 */
[----:B------:R-:W-:Y:S01]  /*a410*/  @!P6 IMAD.MOV R211, RZ, RZ, -R211 ;  /* 0x000000ffffd3e224 */ /* 0x000fe200078e0ad3 */
[C---:B------:R-:W-:Y:S01]  /*a420*/  ISETP.GT.U32.AND P6, PT, R2.reuse, R227, PT ;  /* 0x000000e30200720c */ /* 0x040fe20003fc4070 */
[----:B------:R-:W-:Y:S01]  /*a430*/  IMAD.MOV.U32 R209, RZ, RZ, R225 ;  /* 0x000000ffffd17224 */ /* 0x000fe200078e00e1 */
[----:B------:R-:W-:Y:S01]  /*a440*/  IABS R229, R217 ;  /* 0x000000d900e57213 */ /* 0x000fe20000000000 */
[----:B------:R-:W-:Y:S01]  /*a450*/  @!P3 IMAD.IADD R219, R219, 0x1, -R2 ;  /* 0x00000001dbdbb824 */ /* 0x000fe200078e0a02 */
[----:B------:R-:W-:Y:S01]  /*a460*/  ISETP.GT.U32.AND P3, PT, R2, R226, PT ;  /* 0x000000e20200720c */ /* 0x000fe20003f64070 */
[----:B------:R-:W-:Y:S01]  /*a470*/  IMAD.HI.U32 R234, R246, R233, RZ ;  /* 0x000000e9f6ea7227 */ /* 0x000fe200078e00ff */
[----:B------:R-:W-:-:S03]  /*a480*/  ISETP.GT.U32.AND P0, PT, R2, R228, PT ;  /* 0x000000e40200720c */ /* 0x000fc60003f04070 */
[----:B------:R-:W-:Y:S01]  /*a490*/  @!P4 IMAD.MOV R209, RZ, RZ, -R209 ;  /* 0x000000ffffd1c224 */ /* 0x000fe200078e0ad1 */
[----:B------:R-:W-:Y:S01]  /*a4a0*/  ISETP.GT.U32.AND P4, PT, R2, R219, PT ;  /* 0x000000db0200720c */ /* 0x000fe20003f84070 */
[----:B------:R-:W-:-:S04]  /*a4b0*/  IMAD.HI.U32 R225, R246, R229, RZ ;  /* 0x000000e5f6e17227 */ /* 0x000fc800078e00ff */
[----:B------:R-:W-:Y:S02]  /*a4c0*/  IMAD.MOV R234, RZ, RZ, -R234 ;  /* 0x000000ffffea7224 */ /* 0x000fe400078e0aea */
[----:B------:R-:W-:Y:S02]  /*a4d0*/  IMAD.MOV R224, RZ, RZ, -R225 ;  /* 0x000000ffffe07224 */ /* 0x000fe400078e0ae1 */
[C---:B------:R-:W-:Y:S02]  /*a4e0*/  IMAD R225, R2.reuse, R234, R233 ;  /* 0x000000ea02e17224 */ /* 0x040fe400078e02e9 */
[--C-:B------:R-:W-:Y:S02]  /*a4f0*/  @!P6 IMAD.IADD R227, R227, 0x1, -R2.reuse ;  /* 0x00000001e3e3e824 */ /* 0x100fe400078e0a02 */
[----:B------:R-:W-:Y:S02]  /*a500*/  IMAD R224, R2, R224, R229 ;  /* 0x000000e002e07224 */ /* 0x000fe400078e02e5 */
[--C-:B------:R-:W-:Y:S01]  /*a510*/  @!P3 IMAD.IADD R226, R226, 0x1, -R2.reuse ;  /* 0x00000001e2e2b824 */ /* 0x100fe200078e0a02 */
[C---:B------:R-:W-:Y:S01]  /*a520*/  ISETP.GT.U32.AND P3, PT, R2.reuse, R225, PT ;  /* 0x000000e10200720c */ /* 0x040fe20003f64070 */
[--C-:B------:R-:W-:Y:S01]  /*a530*/  @!P4 IMAD.IADD R219, R219, 0x1, -R2.reuse ;  /* 0x00000001dbdbc824 */ /* 0x100fe200078e0a02 */
[----:B------:R-:W-:Y:S01]  /*a540*/  ISETP.GT.U32.AND P6, PT, R2, R227, PT ;  /* 0x000000e30200720c */ /* 0x000fe20003fc4070 */
[----:B------:R-:W-:Y:S01]  /*a550*/  @!P0 IMAD.IADD R228, R228, 0x1, -R2 ;  /* 0x00000001e4e48824 */ /* 0x000fe200078e0a02 */
[----:B------:R-:W-:-:S02]  /*a560*/  ISETP.GT.U32.AND P4, PT, R2, R224, PT ;  /* 0x000000e00200720c */ /* 0x000fc40003f84070 */
[----:B------:R-:W-:Y:S02]  /*a570*/  IABS R231, R221 ;  /* 0x000000dd00e77213 */ /* 0x000fe40000000000 */
[----:B------:R-:W-:Y:S01]  /*a580*/  ISETP.GE.AND P0, PT, R213, RZ, PT ;  /* 0x000000ffd500720c */ /* 0x000fe20003f06270 */
[----:B------:R-:W-:Y:S01]  /*a590*/  IMAD.MOV.U32 R213, RZ, RZ, R228 ;  /* 0x000000ffffd57224 */ /* 0x000fe200078e00e4 */
[----:B------:R-:W-:Y:S01]  /*a5a0*/  IABS R232, R220 ;  /* 0x000000dc00e87213 */ /* 0x000fe20000000000 */
[----:B------:R-:W-:-:S04]  /*a5b0*/  IMAD.HI.U32 R229, R246, R231, RZ ;  /* 0x000000e7f6e57227 */ /* 0x000fc800078e00ff */
[----:B------:R-:W-:Y:S01]  /*a5c0*/  @!P5 IMAD.MOV R213, RZ, RZ, -R213 ;  /* 0x000000ffffd5d224 */ /* 0x000fe200078e0ad5 */
[----:B------:R-:W-:Y:S01]  /*a5d0*/  ISETP.GE.AND P5, PT, R215, RZ, PT ;  /* 0x000000ffd700720c */ /* 0x000fe20003fa6270 */
[----:B------:R-:W-:Y:S02]  /*a5e0*/  IMAD.MOV R229, RZ, RZ, -R229 ;  /* 0x000000ffffe57224 */ /* 0x000fe400078e0ae5 */
[----:B------:R-:W-:Y:S02]  /*a5f0*/  @!P3 IMAD.IADD R225, R225, 0x1, -R2 ;  /* 0x00000001e1e1b824 */ /* 0x000fe400078e0a02 */
[----:B------:R-:W-:Y:S02]  /*a600*/  IMAD.MOV.U32 R215, RZ, RZ, R226 ;  /* 0x000000ffffd77224 */ /* 0x000fe400078e00e2 */
[----:B------:R-:W-:Y:S01]  /*a610*/  @!P6 IMAD.IADD R227, R227, 0x1, -R2 ;  /* 0x00000001e3e3e824 */ /* 0x000fe200078e0a02 */
[----:B------:R-:W-:Y:S01]  /*a620*/  ISETP.GE.AND P3, PT, R217, RZ, PT ;  /* 0x000000ffd900720c */ /* 0x000fe20003f66270 */
[----:B------:R-:W-:-:S04]  /*a630*/  IMAD.HI.U32 R233, R246, R232, RZ ;  /* 0x000000e8f6e97227 */ /* 0x000fc800078e00ff */
[----:B------:R-:W-:Y:S02]  /*a640*/  @!P4 IMAD.IADD R224, R224, 0x1, -R2 ;  /* 0x00000001e0e0c824 */ /* 0x000fe400078e0a02 */
[----:B------:R-:W-:Y:S02]  /*a650*/  IMAD.MOV.U32 R217, RZ, RZ, R219 ;  /* 0x000000ffffd97224 */ /* 0x000fe400078e00db */
[C---:B------:R-:W-:Y:S02]  /*a660*/  IMAD R231, R2.reuse, R229, R231 ;  /* 0x000000e502e77224 */ /* 0x040fe400078e02e7 */
[----:B------:R-:W-:Y:S01]  /*a670*/  @!P1 IMAD.MOV R215, RZ, RZ, -R215 ;  /* 0x000000ffffd79224 */ /* 0x000fe200078e0ad7 */
[C---:B------:R-:W-:Y:S01]  /*a680*/  ISETP.GT.U32.AND P1, PT, R2.reuse, R225, PT ;  /* 0x000000e10200720c */ /* 0x040fe20003f24070 */
[----:B------:R-:W-:Y:S01]  /*a690*/  IMAD.MOV.U32 R219, RZ, RZ, R227 ;  /* 0x000000ffffdb7224 */ /* 0x000fe200078e00e3 */
[----:B------:R-:W-:Y:S01]  /*a6a0*/  ISETP.GT.U32.AND P4, PT, R2, R224, PT ;  /* 0x000000e00200720c */ /* 0x000fe20003f84070 */
[----:B------:R-:W-:-:S02]  /*a6b0*/  IMAD.MOV R233, RZ, RZ, -R233 ;  /* 0x000000ffffe97224 */ /* 0x000fc400078e0ae9 */
[----:B------:R-:W-:Y:S01]  /*a6c0*/  @!P0 IMAD.MOV R219, RZ, RZ, -R219 ;  /* 0x000000ffffdb8224 */ /* 0x000fe200078e0adb */
[C---:B------:R-:W-:Y:S01]  /*a6d0*/  ISETP.GT.U32.AND P0, PT, R2.reuse, R231, PT ;  /* 0x000000e70200720c */ /* 0x040fe20003f04070 */
[----:B------:R-:W-:Y:S01]  /*a6e0*/  IMAD R232, R2, R233, R232 ;  /* 0x000000e902e87224 */ /* 0x000fe200078e02e8 */
[----:B------:R-:W-:-:S04]  /*a6f0*/  IABS R228, R223 ;  /* 0x000000df00e47213 */ /* 0x000fc80000000000 */
[----:B------:R-:W-:Y:S01]  /*a700*/  ISETP.GT.U32.AND P6, PT, R2, R232, PT ;  /* 0x000000e80200720c */ /* 0x000fe20003fc4070 */
[----:B------:R-:W-:Y:S02]  /*a710*/  @!P1 IMAD.IADD R225, R225, 0x1, -R2 ;  /* 0x00000001e1e19824 */ /* 0x000fe400078e0a02 */
[----:B------:R-:W-:-:S04]  /*a720*/  IMAD.HI.U32 R226, R246, R228, RZ ;  /* 0x000000e4f6e27227 */ /* 0x000fc800078e00ff */
[--C-:B------:R-:W-:Y:S01]  /*a730*/  @!P4 IMAD.IADD R224, R224, 0x1, -R2.reuse ;  /* 0x00000001e0e0c824 */ /* 0x100fe200078e0a02 */
[----:B------:R-:W-:Y:S01]  /*a740*/  ISETP.GE.AND P4, PT, R221, RZ, PT ;  /* 0x000000ffdd00720c */ /* 0x000fe20003f86270 */
[----:B------:R-:W-:Y:S01]  /*a750*/  @!P2 IMAD.MOV R217, RZ, RZ, -R217 ;  /* 0x000000ffffd9a224 */ /* 0x000fe200078e0ad9 */
[----:B------:R-:W-:Y:S01]  /*a760*/  ISETP.GE.AND P2, PT, R220, RZ, PT ;  /* 0x000000ffdc00720c */ /* 0x000fe20003f46270 */
[----:B------:R-:W-:Y:S01]  /*a770*/  IMAD.MOV.U32 R221, RZ, RZ, R225 ;  /* 0x000000ffffdd7224 */ /* 0x000fe200078e00e1 */
[----:B------:R-:W-:Y:S01]  /*a780*/  IABS R220, R212 ;  /* 0x000000d400dc7213 */ /* 0x000fe20000000000 */
[----:B------:R-:W-:Y:S02]  /*a790*/  @!P0 IMAD.IADD R231, R231, 0x1, -R2 ;  /* 0x00000001e7e78824 */ /* 0x000fe400078e0a02 */
[----:B------:R-:W-:Y:S02]  /*a7a0*/  IMAD.MOV R226, RZ, RZ, -R226 ;  /* 0x000000ffffe27224 */ /* 0x000fe400078e0ae2 */
[----:B------:R-:W-:Y:S01]  /*a7b0*/  @!P5 IMAD.MOV R221, RZ, RZ, -R221 ;  /* 0x000000ffffddd224 */ /* 0x000fe200078e0add */
[C---:B------:R-:W-:Y:S01]  /*a7c0*/  ISETP.GT.U32.AND P5, PT, R2.reuse, R231, PT ;  /* 0x000000e70200720c */ /* 0x040fe20003fa4070 */
[----:B------:R-:W-:-:S02]  /*a7d0*/  IMAD R228, R2, R226, R228 ;  /* 0x000000e202e47224 */ /* 0x000fc400078e02e4 */
[----:B------:R-:W-:Y:S01]  /*a7e0*/  @!P6 IMAD.IADD R232, R232, 0x1, -R2 ;  /* 0x00000001e8e8e824 */ /* 0x000fe200078e0a02 */
[----:B------:R-:W-:Y:S01]  /*a7f0*/  ISETP.GE.AND P6, PT, R223, RZ, PT ;  /* 0x000000ffdf00720c */ /* 0x000fe20003fc6270 */
[----:B------:R-:W-:Y:S01]  /*a800*/  IMAD.HI.U32 R226, R246, R220, RZ ;  /* 0x000000dcf6e27227 */ /* 0x000fe200078e00ff */
[----:B------:R-:W-:-:S03]  /*a810*/  ISETP.GT.U32.AND P1, PT, R2, R228, PT ;  /* 0x000000e40200720c */ /* 0x000fc60003f24070 */
[----:B------:R-:W-:Y:S02]  /*a820*/  IMAD.MOV.U32 R223, RZ, RZ, R224 ;  /* 0x000000ffffdf7224 */ /* 0x000fe400078e00e0 */
[----:B------:R-:W-:Y:S02]  /*a830*/  IMAD.MOV R226, RZ, RZ, -R226 ;  /* 0x000000ffffe27224 */ /* 0x000fe400078e0ae2 */
[----:B------:R-:W-:Y:S01]  /*a840*/  @!P3 IMAD.MOV R223, RZ, RZ, -R223 ;  /* 0x000000ffffdfb224 */ /* 0x000fe200078e0adf */
[----:B------:R-:W-:Y:S01]  /*a850*/  ISETP.GE.AND P3, PT, R212, RZ, PT ;  /* 0x000000ffd400720c */ /* 0x000fe20003f66270 */
[C---:B------:R-:W-:Y:S01]  /*a860*/  IMAD R212, R2.reuse, R226, R220 ;  /* 0x000000e202d47224 */ /* 0x040fe200078e02dc */
[C---:B------:R-:W-:Y:S01]  /*a870*/  ISETP.GT.U32.AND P0, PT, R2.reuse, R232, PT ;  /* 0x000000e80200720c */ /* 0x040fe20003f04070 */
[--C-:B------:R-:W-:Y:S01]  /*a880*/  @!P5 IMAD.IADD R231, R231, 0x1, -R2.reuse ;  /* 0x00000001e7e7d824 */ /* 0x100fe200078e0a02 */
[----:B------:R-:W-:Y:S02]  /*a890*/  IABS R235, R218 ;  /* 0x000000da00eb7213 */ /* 0x000fe40000000000 */
[----:B------:R-:W-:Y:S01]  /*a8a0*/  ISETP.GT.U32.AND P5, PT, R2, R212, PT ;  /* 0x000000d40200720c */ /* 0x000fe20003fa4070 */
[----:B------:R-:W-:-:S02]  /*a8b0*/  @!P1 IMAD.IADD R228, R228, 0x1, -R2 ;  /* 0x00000001e4e49824 */ /* 0x000fc400078e0a02 */
[----:B------:R-:W-:Y:S01]  /*a8c0*/  IMAD.HI.U32 R225, R246, R235, RZ ;  /* 0x000000ebf6e17227 */ /* 0x000fe200078e00ff */
[----:B------:R-:W-:-:S03]  /*a8d0*/  IABS R233, R216 ;  /* 0x000000d800e97213 */ /* 0x000fc60000000000 */
[----:B------:R-:W-:Y:S01]  /*a8e0*/  IMAD.MOV R225, RZ, RZ, -R225 ;  /* 0x000000ffffe17224 */ /* 0x000fe200078e0ae1 */
[----:B------:R-:W-:Y:S01]  /*a8f0*/  ISETP.GT.U32.AND P1, PT, R2, R228, PT ;  /* 0x000000e40200720c */ /* 0x000fe20003f24070 */
[----:B------:R-:W-:Y:S02]  /*a900*/  @!P0 IMAD.IADD R232, R232, 0x1, -R2 ;  /* 0x00000001e8e88824 */ /* 0x000fe400078e0a02 */
[----:B------:R-:W-:Y:S01]  /*a910*/  IMAD.HI.U32 R224, R246, R233, RZ ;  /* 0x000000e9f6e07227 */ /* 0x000fe200078e00ff */
[----:B------:R-:W-:-:S03]  /*a920*/  IABS R237, R208 ;  /* 0x000000d000ed7213 */ /* 0x000fc60000000000 */
[----:B------:R-:W-:Y:S02]  /*a930*/  IMAD R235, R2, R225, R235 ;  /* 0x000000e102eb7224 */ /* 0x000fe400078e02eb */
[----:B------:R-:W-:Y:S02]  /*a940*/  IMAD.MOV.U32 R225, RZ, RZ, R232 ;  /* 0x000000ffffe17224 */ /* 0x000fe400078e00e8 */
[----:B------:R-:W-:Y:S02]  /*a950*/  @!P5 IMAD.IADD R212, R212, 0x1, -R2 ;  /* 0x00000001d4d4d824 */ /* 0x000fe400078e0a02 */
[----:B------:R-:W-:Y:S02]  /*a960*/  IMAD.MOV R224, RZ, RZ, -R224 ;  /* 0x000000ffffe07224 */ /* 0x000fe400078e0ae0 */
[----:B------:R-:W-:Y:S01]  /*a970*/  @!P2 IMAD.MOV R225, RZ, RZ, -R225 ;  /* 0x000000ffffe1a224 */ /* 0x000fe200078e0ae1 */
[C---:B------:R-:W-:Y:S01]  /*a980*/  ISETP.GT.U32.AND P2, PT, R2.reuse, R212, PT ;  /* 0x000000d40200720c */ /* 0x040fe20003f44070 */
[----:B------:R-:W-:-:S02]  /*a990*/  IMAD R233, R2, R224, R233 ;  /* 0x000000e002e97224 */ /* 0x000fc400078e02e9 */
[----:B------:R-:W-:Y:S01]  /*a9a0*/  IMAD.HI.U32 R220, R246, R237, RZ ;  /* 0x000000edf6dc7227 */ /* 0x000fe200078e00ff */
[----:B------:R-:W-:Y:S02]  /*a9b0*/  IABS R239, R201 ;  /* 0x000000c900ef7213 */ /* 0x000fe40000000000 */
[----:B------:R-:W-:Y:S01]  /*a9c0*/  ISETP.GT.U32.AND P5, PT, R2, R233, PT ;  /* 0x000000e90200720c */ /* 0x000fe20003fa4070 */
[----:B------:R-:W-:Y:S02]  /*a9d0*/  @!P1 IMAD.IADD R228, R228, 0x1, -R2 ;  /* 0x00000001e4e49824 */ /* 0x000fe400078e0a02 */
[----:B------:R-:W-:Y:S02]  /*a9e0*/  IMAD.MOV.U32 R227, RZ, RZ, R231 ;  /* 0x000000ffffe37224 */ /* 0x000fe400078e00e7 */
[----:B------:R-:W-:Y:S01]  /*a9f0*/  IMAD.MOV R220, RZ, RZ, -R220 ;  /* 0x000000ffffdc7224 */ /* 0x000fe200078e0adc */
[----:B------:R-:W-:Y:S01]  /*aa00*/  ISETP.GE.AND P1, PT, R218, RZ, PT ;  /* 0x000000ffda00720c */ /* 0x000fe20003f26270 */
[----:B------:R-:W-:-:S02]  /*aa10*/  IMAD.MOV.U32 R229, RZ, RZ, R228 ;  /* 0x000000ffffe57224 */ /* 0x000fc400078e00e4 */
[----:B------:R-:W-:Y:S01]  /*aa20*/  @!P4 IMAD.MOV R227, RZ, RZ, -R227 ;  /* 0x000000ffffe3c224 */ /* 0x000fe200078e0ae3 */
[C---:B------:R-:W-:Y:S01]  /*aa30*/  ISETP.GT.U32.AND P4, PT, R2.reuse, R235, PT ;  /* 0x000000eb0200720c */ /* 0x040fe20003f84070 */
[----:B------:R-:W-:Y:S02]  /*aa40*/  IMAD R237, R2, R220, R237 ;  /* 0x000000dc02ed7224 */ /* 0x000fe400078e02ed */
[----:B------:R-:W-:-:S04]  /*aa50*/  IMAD.HI.U32 R218, R246, R239, RZ ;  /* 0x000000eff6da7227 */ /* 0x000fc800078e00ff */
[----:B------:R-:W-:Y:S01]  /*aa60*/  @!P6 IMAD.MOV R229, RZ, RZ, -R229 ;  /* 0x000000ffffe5e224 */ /* 0x000fe200078e0ae5 */
[----:B------:R-:W-:Y:S01]  /*aa70*/  ISETP.GE.AND P6, PT, R208, RZ, PT ;  /* 0x000000ffd000720c */ /* 0x000fe20003fc6270 */
[----:B------:R-:W-:Y:S01]  /*aa80*/  @!P2 IMAD.IADD R212, R212, 0x1, -R2 ;  /* 0x00000001d4d4a824 */ /* 0x000fe200078e0a02 */
[C---:B------:R-:W-:Y:S01]  /*aa90*/  ISETP.GT.U32.AND P2, PT, R2.reuse, R237, PT ;  /* 0x000000ed0200720c */ /* 0x040fe20003f44070 */
[----:B------:R-:W-:Y:S01]  /*aaa0*/  IMAD.MOV R208, RZ, RZ, -R218 ;  /* 0x000000ffffd07224 */ /* 0x000fe200078e0ada */
[----:B------:R-:W-:Y:S01]  /*aab0*/  IABS R241, R203 ;  /* 0x000000cb00f17213 */ /* 0x000fe20000000000 */
[----:B------:R-:W-:Y:S02]  /*aac0*/  @!P5 IMAD.IADD R233, R233, 0x1, -R2 ;  /* 0x00000001e9e9d824 */ /* 0x000fe400078e0a02 */
[----:B------:R-:W-:Y:S02]  /*aad0*/  IMAD R239, R2, R208, R239 ;  /* 0x000000d002ef7224 */ /* 0x000fe400078e02ef */
[----:B------:R-:W-:Y:S01]  /*aae0*/  IMAD.MOV.U32 R231, RZ, RZ, R212 ;  /* 0x000000ffffe77224 */ /* 0x000fe200078e00d4 */
[----:B------:R-:W-:Y:S01]  /*aaf0*/  ISETP.GE.AND P0, PT, R216, RZ, PT ;  /* 0x000000ffd800720c */ /* 0x000fe20003f06270 */
[----:B------:R-:W-:Y:S01]  /*ab00*/  @!P4 IMAD.IADD R235, R235, 0x1, -R2 ;  /* 0x00000001ebebc824 */ /* 0x000fe200078e0a02 */
[----:B------:R-:W-:Y:S01]  /*ab10*/  IABS R216, R205 ;  /* 0x000000cd00d87213 */ /* 0x000fe20000000000 */
[----:B------:R-:W-:Y:S01]  /*ab20*/  @!P3 IMAD.MOV R231, RZ, RZ, -R231 ;  /* 0x000000ffffe7b224 */ /* 0x000fe200078e0ae7 */
[----:B------:R-:W-:Y:S01]  /*ab30*/  ISETP.GT.U32.AND P5, PT, R2, R233, PT ;  /* 0x000000e90200720c */ /* 0x000fe20003fa4070 */
[----:B------:R-:W-:Y:S01]  /*ab40*/  IMAD.HI.U32 R218, R246, R241, RZ ;  /* 0x000000f1f6da7227 */ /* 0x000fe200078e00ff */
[----:B------:R-:W-:-:S02]  /*ab50*/  ISETP.GT.U32.AND P3, PT, R2, R239, PT ;  /* 0x000000ef0200720c */ /* 0x000fc40003f64070 */
[----:B------:R-:W-:Y:S01]  /*ab60*/  ISETP.GT.U32.AND P4, PT, R2, R235, PT ;  /* 0x000000eb0200720c */ /* 0x000fe20003f84070 */
[----:B------:R-:W-:Y:S02]  /*ab70*/  @!P2 IMAD.IADD R237, R237, 0x1, -R2 ;  /* 0x00000001ededa824 */ /* 0x000fe400078e0a02 */
[----:B------:R-:W-:Y:S02]  /*ab80*/  IMAD.MOV R218, RZ, RZ, -R218 ;  /* 0x000000ffffda7224 */ /* 0x000fe400078e0ada */
[----:B------:R-:W-:Y:S01]  /*ab90*/  IMAD.HI.U32 R208, R246, R216, RZ ;  /* 0x000000d8f6d07227 */ /* 0x000fe200078e00ff */
[----:B------:R-:W-:-:S03]  /*aba0*/  ISETP.GT.U32.AND P2, PT, R2, R237, PT ;  /* 0x000000ed0200720c */ /* 0x000fc60003f44070 */
[C---:B------:R-:W-:Y:S02]  /*abb0*/  IMAD R241, R2.reuse, R218, R241 ;  /* 0x000000da02f17224 */ /* 0x040fe400078e02f1 */
[----:B------:R-:W-:Y:S01]  /*abc0*/  IMAD.MOV R208, RZ, RZ, -R208 ;  /* 0x000000ffffd07224 */ /* 0x000fe200078e0ad0 */
[----:B------:R-:W-:Y:S01]  /*abd0*/  IABS R245, R64 ;  /* 0x0000004000f57213 */ /* 0x000fe20000000000 */
[----:B------:R-:W-:Y:S01]  /*abe0*/  @!P5 IMAD.IADD R233, R233, 0x1, -R2 ;  /* 0x00000001e9e9d824 */ /* 0x000fe200078e0a02 */
[C---:B------:R-:W-:Y:S01]  /*abf0*/  ISETP.GT.U32.AND P5, PT, R2.reuse, R241, PT ;  /* 0x000000f10200720c */ /* 0x040fe20003fa4070 */
[C---:B------:R-:W-:Y:S02]  /*ac00*/  IMAD R243, R2.reuse, R208, R216 ;  /* 0x000000d002f37224 */ /* 0x040fe400078e02d8 */
[--C-:B------:R-:W-:Y:S02]  /*ac10*/  @!P3 IMAD.IADD R239, R239, 0x1, -R2.reuse ;  /* 0x00000001efefb824 */ /* 0x100fe400078e0a02 */
[----:B------:R-:W-:Y:S01]  /*ac20*/  @!P4 IMAD.IADD R235, R235, 0x1, -R2 ;  /* 0x00000001ebebc824 */ /* 0x000fe200078e0a02 */
[C---:B------:R-:W-:Y:S01]  /*ac30*/  ISETP.GT.U32.AND P4, PT, R2.reuse, R243, PT ;  /* 0x000000f30200720c */ /* 0x040fe20003f84070 */
[----:B------:R-:W-:Y:S01]  /*ac40*/  @!P0 IMAD.MOV R233, RZ, RZ, -R233 ;  /* 0x000000ffffe98224 */ /* 0x000fe200078e0ae9 */
[----:B------:R-:W-:Y:S01]  /*ac50*/  ISETP.GT.U32.AND P0, PT, R2, R239, PT ;  /* 0x000000ef0200720c */ /* 0x000fe20003f04070 */
[----:B------:R-:W-:-:S04]  /*ac60*/  IMAD.HI.U32 R212, R246, R245, RZ ;  /* 0x000000f5f6d47227 */ /* 0x000fc800078e00ff */
[----:B------:R-:W-:Y:S01]  /*ac70*/  @!P2 IMAD.IADD R237, R237, 0x1, -R2 ;  /* 0x00000001ededa824 */ /* 0x000fe200078e0a02 */
[----:B------:R-:W-:Y:S01]  /*ac80*/  ISETP.GE.AND P2, PT, R203, RZ, PT ;  /* 0x000000ffcb00720c */ /* 0x000fe20003f46270 */
[----:B------:R-:W-:Y:S02]  /*ac90*/  IMAD.MOV R203, RZ, RZ, -R212 ;  /* 0x000000ffffcb7224 */ /* 0x000fe400078e0ad4 */
[--C-:B------:R-:W-:Y:S02]  /*aca0*/  @!P5 IMAD.IADD R241, R241, 0x1, -R2.reuse ;  /* 0x00000001f1f1d824 */ /* 0x100fe400078e0a02 */
[C---:B------:R-:W-:Y:S01]  /*acb0*/  IMAD R245, R2.reuse, R203, R245 ;  /* 0x000000cb02f57224 */ /* 0x040fe200078e02f5 */
[----:B------:R-:W-:Y:S01]  /*acc0*/  IABS R208, R128 ;  /* 0x0000008000d07213 */ /* 0x000fe20000000000 */
[--C-:B------:R-:W-:Y:S01]  /*acd0*/  @!P4 IMAD.IADD R243, R243, 0x1, -R2.reuse ;  /* 0x00000001f3f3c824 */ /* 0x100fe200078e0a02 */
[C---:B------:R-:W-:Y:S01]  /*ace0*/  ISETP.GT.U32.AND P4, PT, R2.reuse, R241, PT ;  /* 0x000000f10200720c */ /* 0x040fe20003f84070 */
[----:B------:R-:W-:Y:S01]  /*acf0*/  @!P0 IMAD.IADD R239, R239, 0x1, -R2 ;  /* 0x00000001efef8824 */ /* 0x000fe200078e0a02 */
[----:B------:R-:W-:-:S02]  /*ad00*/  ISETP.GT.U32.AND P0, PT, R2, R245, PT ;  /* 0x000000f50200720c */ /* 0x000fc40003f04070 */
[----:B------:R-:W-:Y:S01]  /*ad10*/  ISETP.GE.AND P3, PT, R201, RZ, PT ;  /* 0x000000ffc900720c */ /* 0x000fe20003f66270 */
[----:B------:R-:W-:-:S04]  /*ad20*/  IMAD.HI.U32 R201, R246, R208, RZ ;  /* 0x000000d0f6c97227 */ /* 0x000fc800078e00ff */
[----:B------:R-:W-:Y:S02]  /*ad30*/  IMAD.MOV R201, RZ, RZ, -R201 ;  /* 0x000000ffffc97224 */ /* 0x000fe400078e0ac9 */
[----:B------:R-:W-:Y:S01]  /*ad40*/  @!P1 IMAD.MOV R235, RZ, RZ, -R235 ;  /* 0x000000ffffeb9224 */ /* 0x000fe200078e0aeb */
[C---:B------:R-:W-:Y:S01]  /*ad50*/  ISETP.GT.U32.AND P1, PT, R2.reuse, R243, PT ;  /* 0x000000f30200720c */ /* 0x040fe20003f24070 */
[C---:B------:R-:W-:Y:S01]  /*ad60*/  IMAD R201, R2.reuse, R201, R208 ;  /* 0x000000c902c97224 */ /* 0x040fe200078e02d0 */
[----:B------:R-:W-:Y:S01]  /*ad70*/  IABS R203, R191 ;  /* 0x000000bf00cb7213 */ /* 0x000fe20000000000 */
[--C-:B------:R-:W-:Y:S02]  /*ad80*/  @!P4 IMAD.IADD R241, R241, 0x1, -R2.reuse ;  /* 0x00000001f1f1c824 */ /* 0x100fe400078e0a02 */
[----:B------:R-:W-:Y:S02]  /*ad90*/  @!P0 IMAD.IADD R245, R245, 0x1, -R2 ;  /* 0x00000001f5f58824 */ /* 0x000fe400078e0a02 */
[----:B------:R-:W-:Y:S01]  /*ada0*/  @!P3 IMAD.MOV R239, RZ, RZ, -R239 ;  /* 0x000000ffffefb224 */ /* 0x000fe200078e0aef */
[----:B------:R-:W-:Y:S01]  /*adb0*/  ISETP.GT.U32.AND P3, PT, R2, R201, PT ;  /* 0x000000c90200720c */ /* 0x000fe20003f64070 */
[----:B------:R-:W-:Y:S01]  /*adc0*/  @!P6 IMAD.MOV R237, RZ, RZ, -R237 ;  /* 0x000000ffffede224 */ /* 0x000fe200078e0aed */
[----:B------:R-:W-:Y:S01]  /*add0*/  ISETP.GE.AND P6, PT, R64, RZ, PT ;  /* 0x000000ff4000720c */ /* 0x000fe20003fc6270 */
[----:B------:R-:W-:Y:S01]  /*ade0*/  @!P2 IMAD.MOV R241, RZ, RZ, -R241 ;  /* 0x000000fffff1a224 */ /* 0x000fe200078e0af1 */
[----:B------:R-:W-:-:S02]  /*adf0*/  IABS R64, R194 ;  /* 0x000000c200407213 */ /* 0x000fc40000000000 */
[----:B------:R-:W-:Y:S01]  /*ae00*/  ISETP.GE.AND P5, PT, R205, RZ, PT ;  /* 0x000000ffcd00720c */ /* 0x000fe20003fa6270 */
[----:B------:R-:W-:Y:S01]  /*ae10*/  IMAD.HI.U32 R205, R246, R203, RZ ;  /* 0x000000cbf6cd7227 */ /* 0x000fe200078e00ff */
[----:B------:R-:W-:-:S03]  /*ae20*/  ISETP.GT.U32.AND P2, PT, R2, R245, PT ;  /* 0x000000f50200720c */ /* 0x000fc60003f44070 */
[----:B------:R-:W-:Y:S01]  /*ae30*/  @!P1 IMAD.IADD R243, R243, 0x1, -R2 ;  /* 0x00000001f3f39824 */ /* 0x000fe200078e0a02 */
[----:B------:R-:W-:Y:S01]  /*ae40*/  ISETP.GE.AND P1, PT, R191, RZ, PT ;  /* 0x000000ffbf00720c */ /* 0x000fe20003f26270 */
[----:B------:R-:W-:Y:S01]  /*ae50*/  IMAD.HI.U32 R191, R246, R64, RZ ;  /* 0x00000040f6bf7227 */ /* 0x000fe200078e00ff */
[----:B------:R-:W-:-:S03]  /*ae60*/  ISETP.GE.AND P0, PT, R194, RZ, PT ;  /* 0x000000ffc200720c */ /* 0x000fc60003f06270 */
[----:B------:R-:W-:Y:S01]  /*ae70*/  IMAD.MOV R205, RZ, RZ, -R205 ;  /* 0x000000ffffcd7224 */ /* 0x000fe200078e0acd */
[----:B------:R-:W-:Y:S01]  /*ae80*/  ISETP.GE.AND P4, PT, R128, RZ, PT ;  /* 0x000000ff8000720c */ /* 0x000fe20003f86270 */
[----:B------:R-:W-:Y:S01]  /*ae90*/  IMAD.MOV R194, RZ, RZ, -R191 ;  /* 0x000000ffffc27224 */ /* 0x000fe200078e0abf */
[----:B------:R-:W-:Y:S01]  /*aea0*/  IABS R128, R60 ;  /* 0x0000003c00807213 */ /* 0x000fe20000000000 */
[----:B------:R-:W-:Y:S02]  /*aeb0*/  IMAD R191, R2, R205, R203 ;  /* 0x000000cd02bf7224 */ /* 0x000fe400078e02cb */
[--C-:B------:R-:W-:Y:S01]  /*aec0*/  @!P3 IMAD.IADD R201, R201, 0x1, -R2.reuse ;  /* 0x00000001c9c9b824 */ /* 0x100fe200078e0a02 */
[----:B------:R-:W-:Y:S01]  /*aed0*/  ISETP.GE.AND P3, PT, R60, RZ, PT ;  /* 0x000000ff3c00720c */ /* 0x000fe20003f66270 */
[----:B------:R-:W-:Y:S01]  /*aee0*/  @!P2 IMAD.IADD R245, R245, 0x1, -R2 ;  /* 0x00000001f5f5a824 */ /* 0x000fe200078e0a02 */
[C---:B------:R-:W-:Y:S01]  /*aef0*/  ISETP.GT.U32.AND P2, PT, R2.reuse, R191, PT ;  /* 0x000000bf0200720c */ /* 0x040fe20003f44070 */
[----:B------:R-:W-:Y:S01]  /*af00*/  @!P5 IMAD.MOV R243, RZ, RZ, -R243 ;  /* 0x000000fffff3d224 */ /* 0x000fe200078e0af3 */
[----:B------:R-:W-:Y:S01]  /*af10*/  ISETP.GT.U32.AND P5, PT, R2, R201, PT ;  /* 0x000000c90200720c */ /* 0x000fe20003fa4070 */
[----:B------:R-:W-:-:S04]  /*af20*/  IMAD.HI.U32 R60, R246, R128, RZ ;  /* 0x00000080f63c7227 */ /* 0x000fc800078e00ff */
[----:B------:R-:W-:Y:S02]  /*af30*/  IMAD.MOV R60, RZ, RZ, -R60 ;  /* 0x000000ffff3c7224 */ /* 0x000fe400078e0a3c */
[C---:B------:R-:W-:Y:S02]  /*af40*/  IMAD R64, R2.reuse, R194, R64 ;  /* 0x000000c202407224 */ /* 0x040fe400078e0240 */
[C---:B------:R-:W-:Y:S02]  /*af50*/  IMAD R128, R2.reuse, R60, R128 ;  /* 0x0000003c02807224 */ /* 0x040fe400078e0280 */
[--C-:B------:R-:W-:Y:S02]  /*af60*/  @!P2 IMAD.IADD R191, R191, 0x1, -R2.reuse ;  /* 0x00000001bfbfa824 */ /* 0x100fe400078e0a02 */
[----:B------:R-:W-:Y:S01]  /*af70*/  @!P5 IMAD.IADD R201, R201, 0x1, -R2 ;  /* 0x00000001c9c9d824 */ /* 0x000fe200078e0a02 */
[C---:B------:R-:W-:Y:S02]  /*af80*/  ISETP.GT.U32.AND P2, PT, R2.reuse, R128, PT ;  /* 0x000000800200720c */ /* 0x040fe40003f44070 */
[C---:B------:R-:W-:Y:S01]  /*af90*/  ISETP.GT.U32.AND P5, PT, R2.reuse, R64, PT ;  /* 0x000000400200720c */ /* 0x040fe20003fa4070 */
[----:B------:R-:W-:Y:S01]  /*afa0*/  @!P6 IMAD.MOV R245, RZ, RZ, -R245 ;  /* 0x000000fffff5e224 */ /* 0x000fe200078e0af5 */
[----:B------:R-:W-:-:S02]  /*afb0*/  ISETP.GT.U32.AND P6, PT, R2, R191, PT ;  /* 0x000000bf0200720c */ /* 0x000fc40003fc4070 */
[----:B------:R-:W-:Y:S02]  /*afc0*/  IABS R208, R13 ;  /* 0x0000000d00d07213 */ /* 0x000fe40000000000 */
[----:B------:R-:W-:Y:S02]  /*afd0*/  IABS R205, R84 ;  /* 0x0000005400cd7213 */ /* 0x000fe40000000000 */
[----:B------:R-:W-:Y:S01]  /*afe0*/  IABS R194, R72 ;  /* 0x0000004800c27213 */ /* 0x000fe20000000000 */
[----:B------:R-:W-:Y:S01]  /*aff0*/  IMAD.HI.U32 R220, R246, R208, RZ ;  /* 0x000000d0f6dc7227 */ /* 0x000fe200078e00ff */
[----:B------:R-:W-:-:S03]  /*b000*/  IABS R203, R68 ;  /* 0x0000004400cb7213 */ /* 0x000fc60000000000 */
[--C-:B------:R-:W-:Y:S02]  /*b010*/  @!P2 IMAD.IADD R128, R128, 0x1, -R2.reuse ;  /* 0x000000018080a824 */ /* 0x100fe400078e0a02 */
[----:B------:R-:W-:Y:S02]  /*b020*/  @!P5 IMAD.IADD R64, R64, 0x1, -R2 ;  /* 0x000000014040d824 */ /* 0x000fe400078e0a02 */
[----:B------:R-:W-:Y:S01]  /*b030*/  IMAD.HI.U32 R216, R246, R205, RZ ;  /* 0x000000cdf6d87227 */ /* 0x000fe200078e00ff */
[----:B------:R-:W-:-:S03]  /*b040*/  ISETP.GT.U32.AND P2, PT, R2, R128, PT ;  /* 0x000000800200720c */ /* 0x000fc60003f44070 */
[----:B------:R-:W-:Y:S01]  /*b050*/  IMAD.MOV.U32 R60, RZ, RZ, R201 ;  /* 0x000000ffff3c7224 */ /* 0x000fe200078e00c9 */
[----:B------:R-:W-:Y:S01]  /*b060*/  ISETP.GT.U32.AND P5, PT, R2, R64, PT ;  /* 0x000000400200720c */ /* 0x000fe20003fa4070 */
[----:B------:R-:W-:Y:S02]  /*b070*/  IMAD.MOV R220, RZ, RZ, -R220 ;  /* 0x000000ffffdc7224 */ /* 0x000fe400078e0adc */
[----:B------:R-:W-:-:S04]  /*b080*/  IMAD.HI.U32 R212, R246, R194, RZ ;  /* 0x000000c2f6d47227 */ /* 0x000fc800078e00ff */
[----:B------:R-:W-:Y:S02]  /*b090*/  IMAD.MOV R216, RZ, RZ, -R216 ;  /* 0x000000ffffd87224 */ /* 0x000fe400078e0ad8 */
[----:B------:R-:W-:Y:S02]  /*b0a0*/  @!P6 IMAD.IADD R191, R191, 0x1, -R2 ;  /* 0x00000001bfbfe824 */ /* 0x000fe400078e0a02 */
[----:B------:R-:W-:-:S04]  /*b0b0*/  IMAD.HI.U32 R218, R246, R203, RZ ;  /* 0x000000cbf6da7227 */ /* 0x000fc800078e00ff */
[----:B------:R-:W-:Y:S01]  /*b0c0*/  @!P4 IMAD.MOV R60, RZ, RZ, -R60 ;  /* 0x000000ffff3cc224 */ /* 0x000fe200078e0a3c */
[----:B------:R-:W-:Y:S01]  /*b0d0*/  ISETP.GE.AND P4, PT, R13, RZ, PT ;  /* 0x000000ff0d00720c */ /* 0x000fe20003f86270 */
[C---:B------:R-:W-:Y:S02]  /*b0e0*/  IMAD R208, R2.reuse, R220, R208 ;  /* 0x000000dc02d07224 */ /* 0x040fe400078e02d0 */
[----:B------:R-:W-:Y:S02]  /*b0f0*/  IMAD.MOV R212, RZ, RZ, -R212 ;  /* 0x000000ffffd47224 */ /* 0x000fe400078e0ad4 */
[C---:B------:R-:W-:Y:S02]  /*b100*/  IMAD R205, R2.reuse, R216, R205 ;  /* 0x000000d802cd7224 */ /* 0x040fe400078e02cd */
[----:B------:R-:W-:Y:S02]  /*b110*/  IMAD.MOV.U32 R13, RZ, RZ, R191 ;  /* 0x000000ffff0d7224 */ /* 0x000fe400078e00bf */
[----:B------:R-:W-:Y:S01]  /*b120*/  IMAD.MOV R218, RZ, RZ, -R218 ;  /* 0x000000ffffda7224 */ /* 0x000fe200078e0ada */
[C---:B------:R-:W-:Y:S01]  /*b130*/  ISETP.GT.U32.AND P6, PT, R2.reuse, R208, PT ;  /* 0x000000d00200720c */ /* 0x040fe20003fc4070 */
[----:B------:R-:W-:-:S02]  /*b140*/  IMAD R194, R2, R212, R194 ;  /* 0x000000d402c27224 */ /* 0x000fc400078e02c2 */
[----:B------:R-:W-:Y:S01]  /*b150*/  @!P1 IMAD.MOV R13, RZ, RZ, -R13 ;  /* 0x000000ffff0d9224 */ /* 0x000fe200078e0a0d */
[C---:B------:R-:W-:Y:S01]  /*b160*/  ISETP.GT.U32.AND P1, PT, R2.reuse, R205, PT ;  /* 0x000000cd0200720c */ /* 0x040fe20003f24070 */
[----:B------:R-:W-:Y:S02]  /*b170*/  IMAD R203, R2, R218, R203 ;  /* 0x000000da02cb7224 */ /* 0x000fe400078e02cb */
[--C-:B------:R-:W-:Y:S01]  /*b180*/  @!P2 IMAD.IADD R128, R128, 0x1, -R2.reuse ;  /* 0x000000018080a824 */ /* 0x100fe200078e0a02 */
[----:B------:R-:W-:Y:S01]  /*b190*/  ISETP.GT.U32.AND P2, PT, R2, R194, PT ;  /* 0x000000c20200720c */ /* 0x000fe20003f44070 */
[--C-:B------:R-:W-:Y:S01]  /*b1a0*/  @!P5 IMAD.IADD R64, R64, 0x1, -R2.reuse ;  /* 0x000000014040d824 */ /* 0x100fe200078e0a02 */
[----:B------:R-:W-:Y:S02]  /*b1b0*/  IABS R201, R76 ;  /* 0x0000004c00c97213 */ /* 0x000fe40000000000 */
[----:B------:R-:W-:Y:S01]  /*b1c0*/  ISETP.GT.U32.AND P5, PT, R2, R203, PT ;  /* 0x000000cb0200720c */ /* 0x000fe20003fa4070 */
[----:B------:R-:W-:-:S02]  /*b1d0*/  @!P6 IMAD.IADD R208, R208, 0x1, -R2 ;  /* 0x00000001d0d0e824 */ /* 0x000fc400078e0a02 */
[----:B------:R-:W-:Y:S01]  /*b1e0*/  IMAD.HI.U32 R191, R246, R201, RZ ;  /* 0x000000c9f6bf7227 */ /* 0x000fe200078e00ff */
[----:B------:R-:W-:Y:S02]  /*b1f0*/  ISETP.GE.AND P6, PT, R84, RZ, PT ;  /* 0x000000ff5400720c */ /* 0x000fe40003fc6270 */
[----:B------:R-:W-:Y:S01]  /*b200*/  IABS R84, R80 ;  /* 0x0000005000547213 */ /* 0x000fe20000000000 */
[--C-:B------:R-:W-:Y:S02]  /*b210*/  @!P1 IMAD.IADD R205, R205, 0x1, -R2.reuse ;  /* 0x00000001cdcd9824 */ /* 0x100fe400078e0a02 */
[----:B------:R-:W-:Y:S02]  /*b220*/  IMAD.MOV R191, RZ, RZ, -R191 ;  /* 0x000000ffffbf7224 */ /* 0x000fe400078e0abf */
[--C-:B------:R-:W-:Y:S01]  /*b230*/  @!P2 IMAD.IADD R194, R194, 0x1, -R2.reuse ;  /* 0x00000001c2c2a824 */ /* 0x100fe200078e0a02 */
[----:B------:R-:W-:Y:S01]  /*b240*/  ISETP.GT.U32.AND P2, PT, R2, R205, PT ;  /* 0x000000cd0200720c */ /* 0x000fe20003f44070 */
[----:B------:R-:W-:-:S02]  /*b250*/  @!P5 IMAD.IADD R203, R203, 0x1, -R2 ;  /* 0x00000001cbcbd824 */ /* 0x000fc400078e0a02 */
[----:B------:R-:W-:Y:S02]  /*b260*/  IMAD R191, R2, R191, R201 ;  /* 0x000000bf02bf7224 */ /* 0x000fe400078e02c9 */
[----:B------:R-:W-:Y:S01]  /*b270*/  IMAD.HI.U32 R201, R246, R84, RZ ;  /* 0x00000054f6c97227 */ /* 0x000fe200078e00ff */
[----:B------:R-:W-:-:S03]  /*b280*/  ISETP.GT.U32.AND P1, PT, R2, R203, PT ;  /* 0x000000cb0200720c */ /* 0x000fc60003f24070 */
[----:B------:R-:W-:Y:S01]  /*b290*/  IMAD.MOV R201, RZ, RZ, -R201 ;  /* 0x000000ffffc97224 */ /* 0x000fe200078e0ac9 */
[----:B------:R-:W-:-:S03]  /*b2a0*/  ISETP.GT.U32.AND P5, PT, R2, R208, PT ;  /* 0x000000d00200720c */ /* 0x000fc60003fa4070 */
[C---:B------:R-:W-:Y:S02]  /*b2b0*/  IMAD R201, R2.reuse, R201, R84 ;  /* 0x000000c902c97224 */ /* 0x040fe400078e0254 */
[----:B------:R-:W-:Y:S02]  /*b2c0*/  @!P2 IMAD.IADD R205, R205, 0x1, -R2 ;  /* 0x00000001cdcda824 */ /* 0x000fe400078e0a02 */
[----:B------:R-:W-:Y:S01]  /*b2d0*/  @!P0 IMAD.MOV R64, RZ, RZ, -R64 ;  /* 0x000000ffff408224 */ /* 0x000fe200078e0a40 */
[----:B------:R-:W-:Y:S02]  /*b2e0*/  ISETP.GT.U32.AND P2, PT, R2, R201, PT ;  /* 0x000000c90200720c */ /* 0x000fe40003f44070 */
[----:B------:R-:W-:Y:S01]  /*b2f0*/  ISETP.GE.AND P0, PT, R68, RZ, PT ;  /* 0x000000ff4400720c */ /* 0x000fe20003f06270 */
[----:B------:R-:W-:Y:S01]  /*b300*/  IMAD.MOV.U32 R68, RZ, RZ, R128 ;  /* 0x000000ffff447224 */ /* 0x000fe200078e0080 */
[----:B------:R-:W-:Y:S01]  /*b310*/  IABS R128, R88 ;  /* 0x0000005800807213 */ /* 0x000fe20000000000 */
[----:B------:R-:W-:Y:S01]  /*b320*/  @!P1 IMAD.IADD R203, R203, 0x1, -R2 ;  /* 0x00000001cbcb9824 */ /* 0x000fe200078e0a02 */
[C---:B------:R-:W-:Y:S01]  /*b330*/  ISETP.GT.U32.AND P1, PT, R2.reuse, R191, PT ;  /* 0x000000bf0200720c */ /* 0x040fe20003f24070 */
[----:B------:R-:W-:Y:S01]  /*b340*/  @!P3 IMAD.MOV R68, RZ, RZ, -R68 ;  /* 0x000000ffff44b224 */ /* 0x000fe200078e0a44 */
[----:B------:R-:W-:Y:S01]  /*b350*/  ISETP.GT.U32.AND P3, PT, R2, R194, PT ;  /* 0x000000c20200720c */ /* 0x000fe20003f64070 */
[----:B------:R-:W-:Y:S01]  /*b360*/  @!P5 IMAD.IADD R208, R208, 0x1, -R2 ;  /* 0x00000001d0d0d824 */ /* 0x000fe200078e0a02 */
[----:B------:R-:W-:Y:S01]  /*b370*/  ISETP.GE.AND P5, PT, R72, RZ, PT ;  /* 0x000000ff4800720c */ /* 0x000fe20003fa6270 */
[----:B------:R-:W-:Y:S01]  /*b380*/  IMAD.HI.U32 R72, R246, R128, RZ ;  /* 0x00000080f6487227 */ /* 0x000fe200078e00ff */
[----:B------:R-:W-:-:S03]  /*b390*/  IABS R216, R91 ;  /* 0x0000005b00d87213 */ /* 0x000fc60000000000 */
[----:B------:R-:W-:Y:S02]  /*b3a0*/  IMAD.MOV R72, RZ, RZ, -R72 ;  /* 0x000000ffff487224 */ /* 0x000fe400078e0a48 */
[----:B------:R-:W-:Y:S02]  /*b3b0*/  @!P2 IMAD.IADD R201, R201, 0x1, -R2 ;  /* 0x00000001c9c9a824 */ /* 0x000fe400078e0a02 */
[C---:B------:R-:W-:Y:S02]  /*b3c0*/  IMAD R128, R2.reuse, R72, R128 ;  /* 0x0000004802807224 */ /* 0x040fe400078e0280 */
[----:B------:R-:W-:Y:S01]  /*b3d0*/  @!P1 IMAD.IADD R191, R191, 0x1, -R2 ;  /* 0x00000001bfbf9824 */ /* 0x000fe200078e0a02 */
[----:B------:R-:W-:Y:S01]  /*b3e0*/  ISETP.GT.U32.AND P2, PT, R2, R201, PT ;  /* 0x000000c90200720c */ /* 0x000fe20003f44070 */
[----:B------:R-:W-:Y:S02]  /*b3f0*/  IMAD.MOV.U32 R72, RZ, RZ, R208 ;  /* 0x000000ffff487224 */ /* 0x000fe400078e00d0 */
[----:B------:R-:W-:-:S04]  /*b400*/  IMAD.HI.U32 R218, R246, R216, RZ ;  /* 0x000000d8f6da7227 */ /* 0x000fc800078e00ff */
[----:B------:R-:W-:Y:S01]  /*b410*/  @!P3 IMAD.IADD R194, R194, 0x1, -R2 ;  /* 0x00000001c2c2b824 */ /* 0x000fe200078e0a02 */
[----:B------:R-:W-:Y:S01]  /*b420*/  ISETP.GE.AND P3, PT, R76, RZ, PT ;  /* 0x000000ff4c00720c */ /* 0x000fe20003f66270 */
[----:B------:R-:W-:Y:S01]  /*b430*/  @!P4 IMAD.MOV R72, RZ, RZ, -R72 ;  /* 0x000000ffff48c224 */ /* 0x000fe200078e0a48 */
[C---:B------:R-:W-:Y:S01]  /*b440*/  ISETP.GT.U32.AND P4, PT, R2.reuse, R191, PT ;  /* 0x000000bf0200720c */ /* 0x040fe20003f84070 */
[----:B------:R-:W-:Y:S02]  /*b450*/  IMAD.MOV.U32 R76, RZ, RZ, R203 ;  /* 0x000000ffff4c7224 */ /* 0x000fe400078e00cb */
[----:B------:R-:W-:Y:S02]  /*b460*/  IMAD.MOV R218, RZ, RZ, -R218 ;  /* 0x000000ffffda7224 */ /* 0x000fe400078e0ada */
[----:B------:R-:W-:Y:S02]  /*b470*/  IMAD.MOV.U32 R84, RZ, RZ, R194 ;  /* 0x000000ffff547224 */ /* 0x000fe400078e00c2 */
[----:B------:R-:W-:Y:S01]  /*b480*/  @!P0 IMAD.MOV R76, RZ, RZ, -R76 ;  /* 0x000000ffff4c8224 */ /* 0x000fe200078e0a4c */
[C---:B------:R-:W-:Y:S01]  /*b490*/  ISETP.GT.U32.AND P0, PT, R2.reuse, R128, PT ;  /* 0x000000800200720c */ /* 0x040fe20003f04070 */
[----:B------:R-:W-:-:S02]  /*b4a0*/  IMAD R194, R2, R218, R216 ;  /* 0x000000da02c27224 */ /* 0x000fc400078e02d8 */
[--C-:B------:R-:W-:Y:S01]  /*b4b0*/  @!P2 IMAD.IADD R201, R201, 0x1, -R2.reuse ;  /* 0x00000001c9c9a824 */ /* 0x100fe200078e0a02 */
[----:B------:R-:W-:Y:S02]  /*b4c0*/  ISETP.GE.AND P1, PT, R80, RZ, PT ;  /* 0x000000ff5000720c */ /* 0x000fe40003f26270 */
[----:B------:R-:W-:Y:S01]  /*b4d0*/  ISETP.GT.U32.AND P2, PT, R2, R194, PT ;  /* 0x000000c20200720c */ /* 0x000fe20003f44070 */
[----:B------:R-:W-:Y:S02]  /*b4e0*/  IMAD.MOV.U32 R80, RZ, RZ, R205 ;  /* 0x000000ffff507224 */ /* 0x000fe400078e00cd */
[----:B------:R-:W-:Y:S02]  /*b4f0*/  @!P4 IMAD.IADD R191, R191, 0x1, -R2 ;  /* 0x00000001bfbfc824 */ /* 0x000fe400078e0a02 */
[----:B------:R-:W-:Y:S01]  /*b500*/  @!P6 IMAD.MOV R80, RZ, RZ, -R80 ;  /* 0x000000ffff50e224 */ /* 0x000fe200078e0a50 */
[----:B------:R-:W-:Y:S01]  /*b510*/  ISETP.GE.AND P6, PT, R88, RZ, PT ;  /* 0x000000ff5800720c */ /* 0x000fe20003fc6270 */
[----:B------:R-:W-:Y:S01]  /*b520*/  IMAD.MOV.U32 R88, RZ, RZ, R191 ;  /* 0x000000ffff587224 */ /* 0x000fe200078e00bf */
[----:B------:R-:W-:Y:S01]  /*b530*/  IABS R212, R107 ;  /* 0x0000006b00d47213 */ /* 0x000fe20000000000 */
[----:B------:R-:W-:Y:S01]  /*b540*/  @!P0 IMAD.IADD R128, R128, 0x1, -R2 ;  /* 0x0000000180808824 */ /* 0x000fe200078e0a02 */
[----:B------:R-:W-:Y:S01]  /*b550*/  ISETP.GE.AND P4, PT, R107, RZ, PT ;  /* 0x000000ff6b00720c */ /* 0x000fe20003f86270 */
[----:B------:R-:W-:Y:S01]  /*b560*/  @!P3 IMAD.MOV R88, RZ, RZ, -R88 ;  /* 0x000000ffff58b224 */ /* 0x000fe200078e0a58 */
[----:B------:R-:W-:Y:S01]  /*b570*/  IABS R107, R95 ;  /* 0x0000005f006b7213 */ /* 0x000fe20000000000 */
[----:B------:R-:W-:Y:S01]  /*b580*/  @!P2 IMAD.IADD R194, R194, 0x1, -R2 ;  /* 0x00000001c2c2a824 */ /* 0x000fe200078e0a02 */
[----:B------:R-:W-:Y:S01]  /*b590*/  ISETP.GT.U32.AND P3, PT, R2, R128, PT ;  /* 0x000000800200720c */ /* 0x000fe20003f64070 */
[----:B------:R-:W-:Y:S01]  /*b5a0*/  IMAD.HI.U32 R208, R246, R212, RZ ;  /* 0x000000d4f6d07227 */ /* 0x000fe200078e00ff */
[----:B------:R-:W-:-:S02]  /*b5b0*/  ISETP.GE.AND P0, PT, R95, RZ, PT ;  /* 0x000000ff5f00720c */ /* 0x000fc40003f06270 */
[----:B------:R-:W-:Y:S01]  /*b5c0*/  ISETP.GT.U32.AND P2, PT, R2, R194, PT ;  /* 0x000000c20200720c */ /* 0x000fe20003f44070 */
[----:B------:R-:W-:Y:S02]  /*b5d0*/  IMAD.MOV R208, RZ, RZ, -R208 ;  /* 0x000000ffffd07224 */ /* 0x000fe400078e0ad0 */
[----:B------:R-:W-:-:S04]  /*b5e0*/  IMAD.HI.U32 R95, R246, R107, RZ ;  /* 0x0000006bf65f7227 */ /* 0x000fc800078e00ff */
[----:B------:R-:W-:Y:S02]  /*b5f0*/  IMAD R191, R2, R208, R212 ;  /* 0x000000d002bf7224 */ /* 0x000fe400078e02d4 */
[----:B------:R-:W-:Y:S01]  /*b600*/  IMAD.MOV R95, RZ, RZ, -R95 ;  /* 0x000000ffff5f7224 */ /* 0x000fe200078e0a5f */
[----:B------:R-:W-:Y:S01]  /*b610*/  IABS R212, R111 ;  /* 0x0000006f00d47213 */ /* 0x000fe20000000000 */
[----:B------:R-:W-:Y:S01]  /*b620*/  @!P3 IMAD.IADD R128, R128, 0x1, -R2 ;  /* 0x000000018080b824 */ /* 0x000fe200078e0a02 */
[C---:B------:R-:W-:Y:S01]  /*b630*/  ISETP.GT.U32.AND P3, PT, R2.reuse, R191, PT ;  /* 0x000000bf0200720c */ /* 0x040fe20003f64070 */
[----:B------:R-:W-:Y:S02]  /*b640*/  IMAD R107, R2, R95, R107 ;  /* 0x0000005f026b7224 */ /* 0x000fe400078e026b */
[----:B------:R-:W-:Y:S01]  /*b650*/  @!P5 IMAD.MOV R84, RZ, RZ, -R84 ;  /* 0x000000ffff54d224 */ /* 0x000fe200078e0a54 */
[----:B------:R-:W-:Y:S01]  /*b660*/  ISETP.GE.AND P5, PT, R91, RZ, PT ;  /* 0x000000ff5b00720c */ /* 0x000fe20003fa6270 */
[----:B------:R-:W-:Y:S01]  /*b670*/  IMAD.MOV.U32 R91, RZ, RZ, R201 ;  /* 0x000000ffff5b7224 */ /* 0x000fe200078e00c9 */
[----:B------:R-:W-:Y:S01]  /*b680*/  IABS R208, R115 ;  /* 0x0000007300d07213 */ /* 0x000fe20000000000 */
[----:B------:R-:W-:Y:S01]  /*b690*/  IMAD.HI.U32 R95, R246, R212, RZ ;  /* 0x000000d4f65f7227 */ /* 0x000fe200078e00ff */
[----:B------:R-:W-:-:S03]  /*b6a0*/  IABS R216, R99 ;  /* 0x0000006300d87213 */ /* 0x000fc60000000000 */
[----:B------:R-:W-:Y:S01]  /*b6b0*/  @!P2 IMAD.IADD R194, R194, 0x1, -R2 ;  /* 0x00000001c2c2a824 */ /* 0x000fe200078e0a02 */
[----:B------:R-:W-:Y:S01]  /*b6c0*/  ISETP.GT.U32.AND P2, PT, R2, R107, PT ;  /* 0x0000006b0200720c */ /* 0x000fe20003f44070 */
[----:B------:R-:W-:Y:S01]  /*b6d0*/  @!P1 IMAD.MOV R91, RZ, RZ, -R91 ;  /* 0x000000ffff5b9224 */ /* 0x000fe200078e0a5b */
[----:B------:R-:W-:Y:S01]  /*b6e0*/  ISETP.GE.AND P1, PT, R99, RZ, PT ;  /* 0x000000ff6300720c */ /* 0x000fe20003f26270 */
[----:B------:R-:W-:Y:S02]  /*b6f0*/  IMAD.MOV R95, RZ, RZ, -R95 ;  /* 0x000000ffff5f7224 */ /* 0x000fe400078e0a5f */
[----:B------:R-:W-:Y:S01]  /*b700*/  IMAD.HI.U32 R99, R246, R208, RZ ;  /* 0x000000d0f6637227 */ /* 0x000fe200078e00ff */
[----:B------:R-:W-:-:S03]  /*b710*/  IABS R218, R103 ;  /* 0x0000006700da7213 */ /* 0x000fc60000000000 */
[----:B------:R-:W-:-:S04]  /*b720*/  IMAD.HI.U32 R203, R246, R216, RZ ;  /* 0x000000d8f6cb7227 */ /* 0x000fc800078e00ff */
[C---:B------:R-:W-:Y:S02]  /*b730*/  IMAD R212, R2.reuse, R95, R212 ;  /* 0x0000005f02d47224 */ /* 0x040fe400078e02d4 */
[----:B------:R-:W-:Y:S02]  /*b740*/  @!P3 IMAD.IADD R191, R191, 0x1, -R2 ;  /* 0x00000001bfbfb824 */ /* 0x000fe400078e0a02 */
[----:B------:R-:W-:Y:S02]  /*b750*/  IMAD.MOV.U32 R95, RZ, RZ, R128 ;  /* 0x000000ffff5f7224 */ /* 0x000fe400078e0080 */
[----:B------:R-:W-:Y:S02]  /*b760*/  IMAD.MOV R99, RZ, RZ, -R99 ;  /* 0x000000ffff637224 */ /* 0x000fe400078e0a63 */
[----:B------:R-:W-:Y:S02]  /*b770*/  IMAD.MOV R203, RZ, RZ, -R203 ;  /* 0x000000ffffcb7224 */ /* 0x000fe400078e0acb */
[----:B------:R-:W-:Y:S01]  /*b780*/  @!P6 IMAD.MOV R95, RZ, RZ, -R95 ;  /* 0x000000ffff5fe224 */ /* 0x000fe200078e0a5f */
[C---:B------:R-:W-:Y:S01]  /*b790*/  ISETP.GT.U32.AND P6, PT, R2.reuse, R191, PT ;  /* 0x000000bf0200720c */ /* 0x040fe20003fc4070 */
[----:B------:R-:W-:-:S02]  /*b7a0*/  IMAD R208, R2, R99, R208 ;  /* 0x0000006302d07224 */ /* 0x000fc400078e02d0 */
[----:B------:R-:W-:Y:S02]  /*b7b0*/  @!P2 IMAD.IADD R107, R107, 0x1, -R2 ;  /* 0x000000016b6ba824 */ /* 0x000fe400078e0a02 */
[----:B------:R-:W-:-:S04]  /*b7c0*/  IMAD.HI.U32 R201, R246, R218, RZ ;  /* 0x000000daf6c97227 */ /* 0x000fc800078e00ff */
[C---:B------:R-:W-:Y:S02]  /*b7d0*/  IMAD R216, R2.reuse, R203, R216 ;  /* 0x000000cb02d87224 */ /* 0x040fe400078e02d8 */
[----:B------:R-:W-:Y:S01]  /*b7e0*/  IMAD.MOV.U32 R99, RZ, RZ, R194 ;  /* 0x000000ffff637224 */ /* 0x000fe200078e00c2 */
[C---:B------:R-:W-:Y:S01]  /*b7f0*/  ISETP.GT.U32.AND P2, PT, R2.reuse, R107, PT ;  /* 0x0000006b0200720c */ /* 0x040fe20003f44070 */
[----:B------:R-:W-:Y:S02]  /*b800*/  IMAD.MOV R201, RZ, RZ, -R201 ;  /* 0x000000ffffc97224 */ /* 0x000fe400078e0ac9 */
[----:B------:R-:W-:Y:S01]  /*b810*/  @!P5 IMAD.MOV R99, RZ, RZ, -R99 ;  /* 0x000000ffff63d224 */ /* 0x000fe200078e0a63 */
[C---:B------:R-:W-:Y:S01]  /*b820*/  ISETP.GT.U32.AND P5, PT, R2.reuse, R216, PT ;  /* 0x000000d80200720c */ /* 0x040fe20003fa4070 */
[----:B------:R-:W-:Y:S01]  /*b830*/  IMAD R218, R2, R201, R218 ;  /* 0x000000c902da7224 */ /* 0x000fe200078e02da */
[----:B------:R-:W-:Y:S02]  /*b840*/  ISETP.GE.AND P3, PT, R103, RZ, PT ;  /* 0x000000ff6700720c */ /* 0x000fe40003f66270 */
[----:B------:R-:W-:-:S02]  /*b850*/  IABS R128, R119 ;  /* 0x0000007700807213 */ /* 0x000fc40000000000 */
[----:B------:R-:W-:Y:S01]  /*b860*/  IABS R103, R132 ;  /* 0x0000008400677213 */ /* 0x000fe20000000000 */
[----:B------:R-:W-:Y:S01]  /*b870*/  @!P6 IMAD.IADD R191, R191, 0x1, -R2 ;  /* 0x00000001bfbfe824 */ /* 0x000fe200078e0a02 */
[----:B------:R-:W-:Y:S01]  /*b880*/  ISETP.GT.U32.AND P6, PT, R2, R218, PT ;  /* 0x000000da0200720c */ /* 0x000fe20003fc4070 */
[----:B------:R-:W-:-:S04]  /*b890*/  IMAD.HI.U32 R205, R246, R128, RZ ;  /* 0x00000080f6cd7227 */ /* 0x000fc800078e00ff */
[----:B------:R-:W-:Y:S02]  /*b8a0*/  IMAD.MOV.U32 R194, RZ, RZ, R103 ;  /* 0x000000ffffc27224 */ /* 0x000fe400078e0067 */
[--C-:B------:R-:W-:Y:S01]  /*b8b0*/  @!P2 IMAD.IADD R107, R107, 0x1, -R2.reuse ;  /* 0x000000016b6ba824 */ /* 0x100fe200078e0a02 */
[----:B------:R-:W-:Y:S01]  /*b8c0*/  ISETP.GT.U32.AND P2, PT, R2, R212, PT ;  /* 0x000000d40200720c */ /* 0x000fe20003f44070 */
[----:B------:R-:W-:Y:S02]  /*b8d0*/  IMAD.MOV R205, RZ, RZ, -R205 ;  /* 0x000000ffffcd7224 */ /* 0x000fe400078e0acd */
[----:B------:R-:W-:Y:S01]  /*b8e0*/  @!P5 IMAD.IADD R216, R216, 0x1, -R2 ;  /* 0x00000001d8d8d824 */ /* 0x000fe200078e0a02 */
[----:B------:R-:W-:Y:S01]  /*b8f0*/  ISETP.GT.U32.AND P5, PT, R2, R208, PT ;  /* 0x000000d00200720c */ /* 0x000fe20003fa4070 */
[----:B------:R-:W-:-:S04]  /*b900*/  IMAD.HI.U32 R103, R246, R194, RZ ;  /* 0x000000c2f6677227 */ /* 0x000fc800078e00ff */
[----:B------:R-:W-:Y:S02]  /*b910*/  IMAD R128, R2, R205, R128 ;  /* 0x000000cd02807224 */ /* 0x000fe400078e0280 */
[----:B------:R-:W-:Y:S02]  /*b920*/  IMAD.MOV R103, RZ, RZ, -R103 ;  /* 0x000000ffff677224 */ /* 0x000fe400078e0a67 */
[----:B------:R-:W-:Y:S01]  /*b930*/  @!P6 IMAD.IADD R218, R218, 0x1, -R2 ;  /* 0x00000001dadae824 */ /* 0x000fe200078e0a02 */
[C---:B------:R-:W-:Y:S01]  /*b940*/  ISETP.GT.U32.AND P6, PT, R2.reuse, R128, PT ;  /* 0x000000800200720c */ /* 0x040fe20003fc4070 */
[----:B------:R-:W-:Y:S01]  /*b950*/  IMAD R194, R2, R103, R194 ;  /* 0x0000006702c27224 */ /* 0x000fe200078e02c2 */
[----:B------:R-:W-:Y:S01]  /*b960*/  IABS R201, R123 ;  /* 0x0000007b00c97213 */ /* 0x000fe20000000000 */
[----:B------:R-:W-:Y:S01]  /*b970*/  IMAD.MOV.U32 R103, RZ, RZ, R191 ;  /* 0x000000ffff677224 */ /* 0x000fe200078e00bf */
[----:B------:R-:W-:Y:S01]  /*b980*/  IABS R203, R136 ;  /* 0x0000008800cb7213 */ /* 0x000fe20000000000 */
[--C-:B------:R-:W-:Y:S01]  /*b990*/  @!P2 IMAD.IADD R212, R212, 0x1, -R2.reuse ;  /* 0x00000001d4d4a824 */ /* 0x100fe200078e0a02 */
[----:B------:R-:W-:Y:S01]  /*b9a0*/  ISETP.GT.U32.AND P2, PT, R2, R216, PT ;  /* 0x000000d80200720c */ /* 0x000fe20003f44070 */
[----:B------:R-:W-:-:S02]  /*b9b0*/  @!P5 IMAD.IADD R208, R208, 0x1, -R2 ;  /* 0x00000001d0d0d824 */ /* 0x000fc400078e0a02 */
[----:B------:R-:W-:Y:S01]  /*b9c0*/  @!P4 IMAD.MOV R103, RZ, RZ, -R103 ;  /* 0x000000ffff67c224 */ /* 0x000fe200078e0a67 */
[----:B------:R-:W-:Y:S01]  /*b9d0*/  ISETP.GT.U32.AND P4, PT, R2, R218, PT ;  /* 0x000000da0200720c */ /* 0x000fe20003f84070 */
[----:B------:R-:W-:Y:S01]  /*b9e0*/  IMAD.HI.U32 R220, R246, R201, RZ ;  /* 0x000000c9f6dc7227 */ /* 0x000fe200078e00ff */
[----:B------:R-:W-:-:S03]  /*b9f0*/  ISETP.GT.U32.AND P5, PT, R2, R212, PT ;  /* 0x000000d40200720c */ /* 0x000fc60003fa4070 */
[----:B------:R-:W-:Y:S01]  /*ba00*/  @!P0 IMAD.MOV R107, RZ, RZ, -R107 ;  /* 0x000000ffff6b8224 */ /* 0x000fe200078e0a6b */
[----:B------:R-:W-:Y:S01]  /*ba10*/  ISETP.GT.U32.AND P0, PT, R2, R208, PT ;  /* 0x000000d00200720c */ /* 0x000fe20003f04070 */
[----:B------:R-:W-:-:S04]  /*ba20*/  IMAD.HI.U32 R205, R246, R203, RZ ;  /* 0x000000cbf6cd7227 */ /* 0x000fc800078e00ff */
[----:B------:R-:W-:Y:S02]  /*ba30*/  IMAD.MOV R220, RZ, RZ, -R220 ;  /* 0x000000ffffdc7224 */ /* 0x000fe400078e0adc */
[--C-:B------:R-:W-:Y:S02]  /*ba40*/  @!P6 IMAD.IADD R128, R128, 0x1, -R2.reuse ;  /* 0x000000018080e824 */ /* 0x100fe400078e0a02 */
[----:B------:R-:W-:Y:S02]  /*ba50*/  IMAD.MOV R205, RZ, RZ, -R205 ;  /* 0x000000ffffcd7224 */ /* 0x000fe400078e0acd */
[C---:B------:R-:W-:Y:S01]  /*ba60*/  IMAD R201, R2.reuse, R220, R201 ;  /* 0x000000dc02c97224 */ /* 0x040fe200078e02c9 */
[C---:B------:R-:W-:Y:S01]  /*ba70*/  ISETP.GT.U32.AND P6, PT, R2.reuse, R128, PT ;  /* 0x000000800200720c */ /* 0x040fe20003fc4070 */
[----:B------:R-:W-:Y:S01]  /*ba80*/  IMAD R191, R2, R205, R203 ;  /* 0x000000cd02bf7224 */ /* 0x000fe200078e02cb */
[----:B------:R-:W-:Y:S01]  /*ba90*/  IABS R203, R166 ;  /* 0x000000a600cb7213 */ /* 0x000fe20000000000 */
[--C-:B------:R-:W-:Y:S01]  /*baa0*/  @!P2 IMAD.IADD R216, R216, 0x1, -R2.reuse ;  /* 0x00000001d8d8a824 */ /* 0x100fe200078e0a02 */
[----:B------:R-:W-:Y:S01]  /*bab0*/  ISETP.GT.U32.AND P2, PT, R2, R201, PT ;  /* 0x000000c90200720c */ /* 0x000fe20003f44070 */
[--C-:B------:R-:W-:Y:S01]  /*bac0*/  @!P4 IMAD.IADD R218, R218, 0x1, -R2.reuse ;  /* 0x00000001dadac824 */ /* 0x100fe200078e0a02 */
[----:B------:R-:W-:Y:S01]  /*bad0*/  ISETP.GT.U32.AND P4, PT, R2, R194, PT ;  /* 0x000000c20200720c */ /* 0x000fe20003f84070 */
[--C-:B------:R-:W-:Y:S01]  /*bae0*/  @!P5 IMAD.IADD R212, R212, 0x1, -R2.reuse ;  /* 0x00000001d4d4d824 */ /* 0x100fe200078e0a02 */
[----:B------:R-:W-:Y:S01]  /*baf0*/  ISETP.GE.AND P5, PT, R111, RZ, PT ;  /* 0x000000ff6f00720c */ /* 0x000fe20003fa6270 */
[----:B------:R-:W-:Y:S01]  /*bb00*/  @!P0 IMAD.IADD R208, R208, 0x1, -R2 ;  /* 0x00000001d0d08824 */ /* 0x000fe200078e0a02 */
[----:B------:R-:W-:Y:S01]  /*bb10*/  ISETP.GT.U32.AND P0, PT, R2, R191, PT ;  /* 0x000000bf0200720c */ /* 0x000fe20003f04070 */
[----:B------:R-:W-:Y:S01]  /*bb20*/  IMAD.HI.U32 R111, R246, R203, RZ ;  /* 0x000000cbf66f7227 */ /* 0x000fe200078e00ff */
[----:B------:R-:W-:-:S03]  /*bb30*/  IABS R205, R152 ;  /* 0x0000009800cd7213 */ /* 0x000fc60000000000 */
[----:B------:R-:W-:Y:S02]  /*bb40*/  IMAD.MOV R111, RZ, RZ, -R111 ;  /* 0x000000ffff6f7224 */ /* 0x000fe400078e0a6f */
[--C-:B------:R-:W-:Y:S01]  /*bb50*/  @!P6 IMAD.IADD R128, R128, 0x1, -R2.reuse ;  /* 0x000000018080e824 */ /* 0x100fe200078e0a02 */
[----:B------:R-:W-:Y:S01]  /*bb60*/  ISETP.GE.AND P6, PT, R115, RZ, PT ;  /* 0x000000ff7300720c */ /* 0x000fe20003fc6270 */
[----:B------:R-:W-:Y:S02]  /*bb70*/  IMAD R203, R2, R111, R203 ;  /* 0x0000006f02cb7224 */ /* 0x000fe400078e02cb */
[--C-:B------:R-:W-:Y:S01]  /*bb80*/  @!P2 IMAD.IADD R201, R201, 0x1, -R2.reuse ;  /* 0x00000001c9c9a824 */ /* 0x100fe200078e0a02 */
[----:B------:R-:W-:Y:S01]  /*bb90*/  ISETP.GE.AND P2, PT, R119, RZ, PT ;  /* 0x000000ff7700720c */ /* 0x000fe20003f46270 */
[----:B------:R-:W-:Y:S02]  /*bba0*/  @!P4 IMAD.IADD R194, R194, 0x1, -R2 ;  /* 0x00000001c2c2c824 */ /* 0x000fe400078e0a02 */
[----:B------:R-:W-:-:S02]  /*bbb0*/  IMAD.MOV.U32 R111, RZ, RZ, R216 ;  /* 0x000000ffff6f7224 */ /* 0x000fc400078e00d8 */
[----:B------:R-:W-:Y:S01]  /*bbc0*/  IMAD.HI.U32 R220, R246, R205, RZ ;  /* 0x000000cdf6dc7227 */ /* 0x000fe200078e00ff */
[----:B------:R-:W-:-:S03]  /*bbd0*/  IABS R115, R187 ;  /* 0x000000bb00737213 */ /* 0x000fc60000000000 */
[----:B------:R-:W-:Y:S01]  /*bbe0*/  @!P0 IMAD.IADD R191, R191, 0x1, -R2 ;  /* 0x00000001bfbf8824 */ /* 0x000fe200078e0a02 */
[C---:B------:R-:W-:Y:S01]  /*bbf0*/  ISETP.GT.U32.AND P0, PT, R2.reuse, R201, PT ;  /* 0x000000c90200720c */ /* 0x040fe20003f04070 */
[----:B------:R-:W-:Y:S01]  /*bc00*/  @!P1 IMAD.MOV R111, RZ, RZ, -R111 ;  /* 0x000000ffff6f9224 */ /* 0x000fe200078e0a6f */
[----:B------:R-:W-:Y:S01]  /*bc10*/  ISETP.GT.U32.AND P1, PT, R2, R194, PT ;  /* 0x000000c20200720c */ /* 0x000fe20003f24070 */
[----:B------:R-:W-:Y:S01]  /*bc20*/  IMAD.MOV R220, RZ, RZ, -R220 ;  /* 0x000000ffffdc7224 */ /* 0x000fe200078e0adc */
[----:B------:R-:W-:Y:S01]  /*bc30*/  ISETP.GE.AND P4, PT, R123, RZ, PT ;  /* 0x000000ff7b00720c */ /* 0x000fe20003f86270 */
[----:B------:R-:W-:Y:S02]  /*bc40*/  IMAD.MOV.U32 R119, RZ, RZ, R212 ;  /* 0x000000ffff777224 */ /* 0x000fe400078e00d4 */
[----:B------:R-:W-:Y:S02]  /*bc50*/  IMAD.MOV.U32 R123, RZ, RZ, R208 ;  /* 0x000000ffff7b7224 */ /* 0x000fe400078e00d0 */
[----:B------:R-:W-:-:S02]  /*bc60*/  IMAD.MOV.U32 R216, RZ, RZ, R115 ;  /* 0x000000ffffd87224 */ /* 0x000fc400078e0073 */
[C---:B------:R-:W-:Y:S02]  /*bc70*/  IMAD R205, R2.reuse, R220, R205 ;  /* 0x000000dc02cd7224 */ /* 0x040fe400078e02cd */
[----:B------:R-:W-:Y:S02]  /*bc80*/  IMAD.MOV.U32 R115, RZ, RZ, R218 ;  /* 0x000000ffff737224 */ /* 0x000fe400078e00da */
[----:B------:R-:W-:Y:S01]  /*bc90*/  @!P5 IMAD.MOV R119, RZ, RZ, -R119 ;  /* 0x000000ffff77d224 */ /* 0x000fe200078e0a77 */
[----:B------:R-:W-:Y:S01]  /*bca0*/  ISETP.GT.U32.AND P5, PT, R2, R191, PT ;  /* 0x000000bf0200720c */ /* 0x000fe20003fa4070 */
[----:B------:R-:W-:Y:S01]  /*bcb0*/  @!P6 IMAD.MOV R123, RZ, RZ, -R123 ;  /* 0x000000ffff7be224 */ /* 0x000fe200078e0a7b */
[----:B------:R-:W-:Y:S01]  /*bcc0*/  ISETP.GE.AND P6, PT, R132, RZ, PT ;  /* 0x000000ff8400720c */ /* 0x000fe20003fc6270 */
[----:B------:R-:W-:Y:S01]  /*bcd0*/  @!P3 IMAD.MOV R115, RZ, RZ, -R115 ;  /* 0x000000ffff73b224 */ /* 0x000fe200078e0a73 */
[C---:B------:R-:W-:Y:S01]  /*bce0*/  ISETP.GT.U32.AND P3, PT, R2.reuse, R205, PT ;  /* 0x000000cd0200720c */ /* 0x040fe20003f64070 */
[----:B------:R-:W-:Y:S01]  /*bcf0*/  @!P2 IMAD.MOV R128, RZ, RZ, -R128 ;  /* 0x000000ffff80a224 */ /* 0x000fe200078e0a80 */
[----:B------:R-:W-:Y:S01]  /*bd00*/  ISETP.GT.U32.AND P2, PT, R2, R203, PT ;  /* 0x000000cb0200720c */ /* 0x000fe20003f44070 */
[----:B------:R-:W-:-:S04]  /*bd10*/  IMAD.HI.U32 R132, R246, R216, RZ ;  /* 0x000000d8f6847227 */ /* 0x000fc800078e00ff */
[--C-:B------:R-:W-:Y:S01]  /*bd20*/  @!P0 IMAD.IADD R201, R201, 0x1, -R2.reuse ;  /* 0x00000001c9c98824 */ /* 0x100fe200078e0a02 */
[----:B------:R-:W-:Y:S01]  /*bd30*/  ISETP.GE.AND P0, PT, R136, RZ, PT ;  /* 0x000000ff8800720c */ /* 0x000fe20003f06270 */
[----:B------:R-:W-:Y:S01]  /*bd40*/  @!P1 IMAD.IADD R194, R194, 0x1, -R2 ;  /* 0x00000001c2c29824 */ /* 0x000fe200078e0a02 */
[----:B------:R-:W-:Y:S01]  /*bd50*/  ISETP.GE.AND P1, PT, R152, RZ, PT ;  /* 0x000000ff9800720c */ /* 0x000fe20003f26270 */
[----:B------:R-:W-:Y:S02]  /*bd60*/  IMAD.MOV R152, RZ, RZ, -R132 ;  /* 0x000000ffff987224 */ /* 0x000fe400078e0a84 */
[----:B------:R-:W-:Y:S02]  /*bd70*/  IMAD.MOV.U32 R136, RZ, RZ, R194 ;  /* 0x000000ffff887224 */ /* 0x000fe400078e00c2 */
[----:B------:R-:W-:Y:S02]  /*bd80*/  @!P5 IMAD.IADD R191, R191, 0x1, -R2 ;  /* 0x00000001bfbfd824 */ /* 0x000fe400078e0a02 */
[----:B------:R-:W-:Y:S01]  /*bd90*/  IMAD R152, R2, R152, R216 ;  /* 0x0000009802987224 */ /* 0x000fe200078e02d8 */
[----:B------:R-:W-:Y:S01]  /*bda0*/  IABS R216, R140 ;  /* 0x0000008c00d87213 */ /* 0x000fe20000000000 */
[----:B------:R-:W-:Y:S01]  /*bdb0*/  @!P6 IMAD.MOV R136, RZ, RZ, -R136 ;  /* 0x000000ffff88e224 */ /* 0x000fe200078e0a88 */
[----:B------:R-:W-:Y:S01]  /*bdc0*/  ISETP.GE.AND P6, PT, R140, RZ, PT ;  /* 0x000000ff8c00720c */ /* 0x000fe20003fc6270 */
[----:B------:R-:W-:-:S02]  /*bdd0*/  @!P3 IMAD.IADD R205, R205, 0x1, -R2 ;  /* 0x00000001cdcdb824 */ /* 0x000fc400078e0a02 */
[----:B------:R-:W-:Y:S02]  /*bde0*/  IMAD.MOV.U32 R132, RZ, RZ, R201 ;  /* 0x000000ffff847224 */ /* 0x000fe400078e00c9 */
[----:B------:R-:W-:Y:S02]  /*bdf0*/  @!P2 IMAD.IADD R203, R203, 0x1, -R2 ;  /* 0x00000001cbcba824 */ /* 0x000fe400078e0a02 */
[----:B------:R-:W-:Y:S01]  /*be00*/  IMAD.MOV.U32 R140, RZ, RZ, R191 ;  /* 0x000000ffff8c7224 */ /* 0x000fe200078e00bf */
[C---:B------:R-:W-:Y:S01]  /*be10*/  ISETP.GT.U32.AND P2, PT, R2.reuse, R205, PT ;  /* 0x000000cd0200720c */ /* 0x040fe20003f44070 */
[----:B------:R-:W-:Y:S01]  /*be20*/  @!P4 IMAD.MOV R132, RZ, RZ, -R132 ;  /* 0x000000ffff84c224 */ /* 0x000fe200078e0a84 */
[C---:B------:R-:W-:Y:S01]  /*be30*/  ISETP.GT.U32.AND P4, PT, R2.reuse, R203, PT ;  /* 0x000000cb0200720c */ /* 0x040fe20003f84070 */
[----:B------:R-:W-:Y:S01]  /*be40*/  @!P0 IMAD.MOV R140, RZ, RZ, -R140 ;  /* 0x000000ffff8c8224 */ /* 0x000fe200078e0a8c */
[----:B------:R-:W-:Y:S02]  /*be50*/  ISETP.GT.U32.AND P0, PT, R2, R152, PT ;  /* 0x000000980200720c */ /* 0x000fe40003f04070 */
[----:B------:R-:W-:-:S02]  /*be60*/  ISETP.GE.AND P5, PT, R166, RZ, PT ;  /* 0x000000ffa600720c */ /* 0x000fc40003fa6270 */
[----:B------:R-:W-:Y:S02]  /*be70*/  ISETP.GE.AND P3, PT, R187, RZ, PT ;  /* 0x000000ffbb00720c */ /* 0x000fe40003f66270 */
[----:B------:R-:W-:Y:S02]  /*be80*/  IABS R166, R144 ;  /* 0x0000009000a67213 */ /* 0x000fe40000000000 */
[----:B------:R-:W-:Y:S01]  /*be90*/  IABS R187, R148 ;  /* 0x0000009400bb7213 */ /* 0x000fe20000000000 */
[--C-:B------:R-:W-:Y:S01]  /*bea0*/  @!P2 IMAD.IADD R205, R205, 0x1, -R2.reuse ;  /* 0x00000001cdcda824 */ /* 0x100fe200078e0a02 */
[----:B------:R-:W-:Y:S01]  /*beb0*/  ISETP.GE.AND P2, PT, R144, RZ, PT ;  /* 0x000000ff9000720c */ /* 0x000fe20003f46270 */
[--C-:B------:R-:W-:Y:S01]  /*bec0*/  @!P4 IMAD.IADD R203, R203, 0x1, -R2.reuse ;  /* 0x00000001cbcbc824 */ /* 0x100fe200078e0a02 */
[----:B------:R-:W-:Y:S01]  /*bed0*/  ISETP.GE.AND P4, PT, R148, RZ, PT ;  /* 0x000000ff9400720c */ /* 0x000fe20003f86270 */
[----:B------:R-:W-:Y:S02]  /*bee0*/  @!P0 IMAD.IADD R152, R152, 0x1, -R2 ;  /* 0x0000000198988824 */ /* 0x000fe400078e0a02 */
[----:B------:R-:W-:-:S04]  /*bef0*/  IMAD.HI.U32 R144, R246, R166, RZ ;  /* 0x000000a6f6907227 */ /* 0x000fc800078e00ff */
[----:B------:R-:W-:Y:S01]  /*bf00*/  IMAD.HI.U32 R148, R246, R187, RZ ;  /* 0x000000bbf6947227 */ /* 0x000fe200078e00ff */
[----:B------:R-:W-:-:S03]  /*bf10*/  ISETP.GT.U32.AND P0, PT, R2, R152, PT ;  /* 0x000000980200720c */ /* 0x000fc60003f04070 */
[----:B------:R-:W-:-:S04]  /*bf20*/  IMAD.HI.U32 R194, R246, R216, RZ ;  /* 0x000000d8f6c27227 */ /* 0x000fc800078e00ff */
[----:B------:R-:W-:Y:S02]  /*bf30*/  IMAD.MOV R144, RZ, RZ, -R144 ;  /* 0x000000ffff907224 */ /* 0x000fe400078e0a90 */
[----:B------:R-:W-:Y:S02]  /*bf40*/  IMAD.MOV R148, RZ, RZ, -R148 ;  /* 0x000000ffff947224 */ /* 0x000fe400078e0a94 */
[----:B------:R-:W-:Y:S02]  /*bf50*/  IMAD.MOV R194, RZ, RZ, -R194 ;  /* 0x000000ffffc27224 */ /* 0x000fe400078e0ac2 */
[C---:B------:R-:W-:Y:S02]  /*bf60*/  IMAD R166, R2.reuse, R144, R166 ;  /* 0x0000009002a67224 */ /* 0x040fe400078e02a6 */
[C---:B------:R-:W-:Y:S01]  /*bf70*/  IMAD R187, R2.reuse, R148, R187 ;  /* 0x0000009402bb7224 */ /* 0x040fe200078e02bb */
[----:B------:R-:W-:Y:S01]  /*bf80*/  IABS R191, R156 ;  /* 0x0000009c00bf7213 */ /* 0x000fe20000000000 */
[----:B------:R-:W-:-:S02]  /*bf90*/  IMAD R216, R2, R194, R216 ;  /* 0x000000c202d87224 */ /* 0x000fc400078e02d8 */
[----:B------:R-:W-:Y:S02]  /*bfa0*/  IMAD.MOV.U32 R144, RZ, RZ, R205 ;  /* 0x000000ffff907224 */ /* 0x000fe400078e00cd */
[----:B------:R-:W-:Y:S02]  /*bfb0*/  IMAD.MOV.U32 R148, RZ, RZ, R203 ;  /* 0x000000ffff947224 */ /* 0x000fe400078e00cb */
[----:B------:R-:W-:Y:S01]  /*bfc0*/  @!P1 IMAD.MOV R144, RZ, RZ, -R144 ;  /* 0x000000ffff909224 */ /* 0x000fe200078e0a90 */
[C---:B------:R-:W-:Y:S01]  /*bfd0*/  ISETP.GT.U32.AND P1, PT, R2.reuse, R216, PT ;  /* 0x000000d80200720c */ /* 0x040fe20003f24070 */
[----:B------:R-:W-:Y:S01]  /*bfe0*/  @!P5 IMAD.MOV R148, RZ, RZ, -R148 ;  /* 0x000000ffff94d224 */ /* 0x000fe200078e0a94 */
[----:B------:R-:W-:Y:S01]  /*bff0*/  ISETP.GT.U32.AND P5, PT, R2, R166, PT ;  /* 0x000000a60200720c */ /* 0x000fe20003fa4070 */
[----:B------:R-:W-:-:S04]  /*c000*/  IMAD.HI.U32 R201, R246, R191, RZ ;  /* 0x000000bff6c97227 */ /* 0x000fc800078e00ff */
[----:B------:R-:W-:Y:S01]  /*c010*/  @!P0 IMAD.IADD R152, R152, 0x1, -R2 ;  /* 0x0000000198988824 */ /* 0x000fe200078e0a02 */
[----:B------:R-:W-:Y:S01]  /*c020*/  ISETP.GT.U32.AND P0, PT, R2, R187, PT ;  /* 0x000000bb0200720c */ /* 0x000fe20003f04070 */
[----:B------:R-:W-:Y:S01]  /*c030*/  IMAD.MOV R203, RZ, RZ, -R201 ;  /* 0x000000ffffcb7224 */ /* 0x000fe200078e0ac9 */
[----:B------:R-:W-:-:S03]  /*c040*/  IABS R201, R163 ;  /* 0x000000a300c97213 */ /* 0x000fc60000000000 */
[----:B------:R-:W-:Y:S02]  /*c050*/  IMAD R203, R2, R203, R191 ;  /* 0x000000cb02cb7224 */ /* 0x000fe400078e02bf */
[--C-:B------:R-:W-:Y:S02]  /*c060*/  @!P1 IMAD.IADD R216, R216, 0x1, -R2.reuse ;  /* 0x00000001d8d89824 */ /* 0x100fe400078e0a02 */
[--C-:B------:R-:W-:Y:S01]  /*c070*/  @!P5 IMAD.IADD R166, R166, 0x1, -R2.reuse ;  /* 0x00000001a6a6d824 */ /* 0x100fe200078e0a02 */
[C---:B------:R-:W-:Y:S01]  /*c080*/  ISETP.GT.U32.AND P1, PT, R2.reuse, R203, PT ;  /* 0x000000cb0200720c */ /* 0x040fe20003f24070 */
[----:B------:R-:W-:Y:S01]  /*c090*/  IMAD.MOV.U32 R191, RZ, RZ, R201 ;  /* 0x000000ffffbf7224 */ /* 0x000fe200078e00c9 */
[----:B------:R-:W-:Y:S01]  /*c0a0*/  IABS R194, R159 ;  /* 0x0000009f00c27213 */ /* 0x000fe20000000000 */
[----:B------:R-:W-:Y:S02]  /*c0b0*/  @!P0 IMAD.IADD R187, R187, 0x1, -R2 ;  /* 0x00000001bbbb8824 */ /* 0x000fe400078e0a02 */
[----:B------:R-:W-:Y:S01]  /*c0c0*/  @!P3 IMAD.MOV R152, RZ, RZ, -R152 ;  /* 0x000000ffff98b224 */ /* 0x000fe200078e0a98 */
[----:B------:R-:W-:Y:S01]  /*c0d0*/  ISETP.GT.U32.AND P3, PT, R2, R166, PT ;  /* 0x000000a60200720c */ /* 0x000fe20003f64070 */
[----:B------:R-:W-:Y:S01]  /*c0e0*/  IMAD.HI.U32 R208, R246, R191, RZ ;  /* 0x000000bff6d07227 */ /* 0x000fe200078e00ff */
[----:B------:R-:W-:-:S02]  /*c0f0*/  ISETP.GT.U32.AND P5, PT, R2, R216, PT ;  /* 0x000000d80200720c */ /* 0x000fc40003fa4070 */
[----:B------:R-:W-:Y:S01]  /*c100*/  ISETP.GT.U32.AND P0, PT, R2, R187, PT ;  /* 0x000000bb0200720c */ /* 0x000fe20003f04070 */
[----:B------:R-:W-:-:S04]  /*c110*/  IMAD.HI.U32 R205, R246, R194, RZ ;  /* 0x000000c2f6cd7227 */ /* 0x000fc800078e00ff */
[----:B------:R-:W-:Y:S02]  /*c120*/  IMAD.MOV R208, RZ, RZ, -R208 ;  /* 0x000000ffffd07224 */ /* 0x000fe400078e0ad0 */
[----:B------:R-:W-:Y:S02]  /*c130*/  IMAD.MOV R205, RZ, RZ, -R205 ;  /* 0x000000ffffcd7224 */ /* 0x000fe400078e0acd */
[----:B------:R-:W-:Y:S02]  /*c140*/  @!P1 IMAD.IADD R203, R203, 0x1, -R2 ;  /* 0x00000001cbcb9824 */ /* 0x000fe400078e0a02 */
[C---:B------:R-:W-:Y:S02]  /*c150*/  IMAD R191, R2.reuse, R208, R191 ;  /* 0x000000d002bf7224 */ /* 0x040fe400078e02bf */
[----:B------:R-:W-:Y:S01]  /*c160*/  IMAD R194, R2, R205, R194 ;  /* 0x000000cd02c27224 */ /* 0x000fe200078e02c2 */
[----:B------:R-:W-:Y:S01]  /*c170*/  IABS R201, R177 ;  /* 0x000000b100c97213 */ /* 0x000fe20000000000 */
[--C-:B------:R-:W-:Y:S01]  /*c180*/  @!P3 IMAD.IADD R166, R166, 0x1, -R2.reuse ;  /* 0x00000001a6a6b824 */ /* 0x100fe200078e0a02 */
[----:B------:R-:W-:Y:S01]  /*c190*/  IABS R205, R180 ;  /* 0x000000b400cd7213 */ /* 0x000fe20000000000 */
[----:B------:R-:W-:Y:S01]  /*c1a0*/  @!P5 IMAD.IADD R216, R216, 0x1, -R2 ;  /* 0x00000001d8d8d824 */ /* 0x000fe200078e0a02 */
[----:B------:R-:W-:-:S02]  /*c1b0*/  ISETP.GT.U32.AND P1, PT, R2, R203, PT ;  /* 0x000000cb0200720c */ /* 0x000fc40003f24070 */
[C---:B------:R-:W-:Y:S01]  /*c1c0*/  ISETP.GT.U32.AND P3, PT, R2.reuse, R191, PT ;  /* 0x000000bf0200720c */ /* 0x040fe20003f64070 */
[----:B------:R-:W-:Y:S01]  /*c1d0*/  @!P0 IMAD.IADD R187, R187, 0x1, -R2 ;  /* 0x00000001bbbb8824 */ /* 0x000fe200078e0a02 */
[----:B------:R-:W-:Y:S01]  /*c1e0*/  ISETP.GT.U32.AND P5, PT, R2, R194, PT ;  /* 0x000000c20200720c */ /* 0x000fe20003fa4070 */
[----:B------:R-:W-:Y:S01]  /*c1f0*/  IMAD.HI.U32 R208, R246, R201, RZ ;  /* 0x000000c9f6d07227 */ /* 0x000fe200078e00ff */
[----:B------:R-:W-:-:S03]  /*c200*/  ISETP.GE.AND P0, PT, R156, RZ, PT ;  /* 0x000000ff9c00720c */ /* 0x000fc60003f06270 */
[----:B------:R-:W-:-:S04]  /*c210*/  IMAD.HI.U32 R156, R246, R205, RZ ;  /* 0x000000cdf69c7227 */ /* 0x000fc800078e00ff */
[----:B------:R-:W-:Y:S02]  /*c220*/  IMAD.MOV R208, RZ, RZ, -R208 ;  /* 0x000000ffffd07224 */ /* 0x000fe400078e0ad0 */
[----:B------:R-:W-:Y:S02]  /*c230*/  IMAD.MOV R156, RZ, RZ, -R156 ;  /* 0x000000ffff9c7224 */ /* 0x000fe400078e0a9c */
[C---:B------:R-:W-:Y:S02]  /*c240*/  IMAD R201, R2.reuse, R208, R201 ;  /* 0x000000d002c97224 */ /* 0x040fe400078e02c9 */
[----:B------:R-:W-:Y:S01]  /*c250*/  IMAD R205, R2, R156, R205 ;  /* 0x0000009c02cd7224 */ /* 0x000fe200078e02cd */
[----:B------:R-:W-:Y:S01]  /*c260*/  IABS R212, R170 ;  /* 0x000000aa00d47213 */ /* 0x000fe20000000000 */
[--C-:B------:R-:W-:Y:S02]  /*c270*/  @!P1 IMAD.IADD R203, R203, 0x1, -R2.reuse ;  /* 0x00000001cbcb9824 */ /* 0x100fe400078e0a02 */
[----:B------:R-:W-:-:S02]  /*c280*/  @!P3 IMAD.IADD R191, R191, 0x1, -R2 ;  /* 0x00000001bfbfb824 */ /* 0x000fc400078e0a02 */
[----:B------:R-:W-:Y:S02]  /*c290*/  IMAD.MOV.U32 R156, RZ, RZ, R216 ;  /* 0x000000ffff9c7224 */ /* 0x000fe400078e00d8 */
[----:B------:R-:W-:Y:S01]  /*c2a0*/  @!P5 IMAD.IADD R194, R194, 0x1, -R2 ;  /* 0x00000001c2c2d824 */ /* 0x000fe200078e0a02 */
[----:B------:R-:W-:Y:S01]  /*c2b0*/  ISETP.GE.AND P5, PT, R159, RZ, PT ;  /* 0x000000ff9f00720c */ /* 0x000fe20003fa6270 */
[----:B------:R-:W-:Y:S01]  /*c2c0*/  IMAD.MOV.U32 R159, RZ, RZ, R166 ;  /* 0x000000ffff9f7224 */ /* 0x000fe200078e00a6 */
[C---:B------:R-:W-:Y:S01]  /*c2d0*/  ISETP.GT.U32.AND P1, PT, R2.reuse, R201, PT ;  /* 0x000000c90200720c */ /* 0x040fe20003f24070 */
[----:B------:R-:W-:Y:S01]  /*c2e0*/  @!P6 IMAD.MOV R156, RZ, RZ, -R156 ;  /* 0x000000ffff9ce224 */ /* 0x000fe200078e0a9c */
[----:B------:R-:W-:Y:S01]  /*c2f0*/  IABS R208, R173 ;  /* 0x000000ad00d07213 */ /* 0x000fe20000000000 */
[----:B------:R-:W-:Y:S01]  /*c300*/  IMAD.MOV.U32 R166, RZ, RZ, R203 ;  /* 0x000000ffffa67224 */ /* 0x000fe200078e00cb */
[----:B------:R-:W-:Y:S01]  /*c310*/  ISETP.GT.U32.AND P6, PT, R2, R191, PT ;  /* 0x000000bf0200720c */ /* 0x000fe20003fc4070 */
[----:B------:R-:W-:-:S04]  /*c320*/  IMAD.HI.U32 R218, R246, R212, RZ ;  /* 0x000000d4f6da7227 */ /* 0x000fc800078e00ff */
[----:B------:R-:W-:Y:S01]  /*c330*/  @!P0 IMAD.MOV R166, RZ, RZ, -R166 ;  /* 0x000000ffffa68224 */ /* 0x000fe200078e0aa6 */
[----:B------:R-:W-:Y:S01]  /*c340*/  ISETP.GT.U32.AND P0, PT, R2, R205, PT ;  /* 0x000000cd0200720c */ /* 0x000fe20003f04070 */
[----:B------:R-:W-:-:S04]  /*c350*/  IMAD.HI.U32 R216, R246, R208, RZ ;  /* 0x000000d0f6d87227 */ /* 0x000fc800078e00ff */
[----:B------:R-:W-:Y:S02]  /*c360*/  IMAD.MOV R218, RZ, RZ, -R218 ;  /* 0x000000ffffda7224 */ /* 0x000fe400078e0ada */
[----:B------:R-:W-:Y:S02]  /*c370*/  IMAD.MOV R216, RZ, RZ, -R216 ;  /* 0x000000ffffd87224 */ /* 0x000fe400078e0ad8 */
[C---:B------:R-:W-:Y:S01]  /*c380*/  IMAD R203, R2.reuse, R218, R212 ;  /* 0x000000da02cb7224 */ /* 0x040fe200078e02d4 */
[----:B------:R-:W-:Y:S01]  /*c390*/  ISETP.GE.AND P3, PT, R163, RZ, PT ;  /* 0x000000ffa300720c */ /* 0x000fe20003f66270 */
[----:B------:R-:W-:Y:S01]  /*c3a0*/  @!P1 IMAD.IADD R201, R201, 0x1, -R2 ;  /* 0x00000001c9c99824 */ /* 0x000fe200078e0a02 */
[C---:B------:R-:W-:Y:S01]  /*c3b0*/  ISETP.GT.U32.AND P1, PT, R2.reuse, R194, PT ;  /* 0x000000c20200720c */ /* 0x040fe20003f24070 */
[----:B------:R-:W-:Y:S02]  /*c3c0*/  IMAD.MOV.U32 R163, RZ, RZ, R187 ;  /* 0x000000ffffa37224 */ /* 0x000fe400078e00bb */
[----:B------:R-:W-:-:S02]  /*c3d0*/  IMAD R187, R2, R216, R208 ;  /* 0x000000d802bb7224 */ /* 0x000fc400078e02d0 */
[--C-:B------:R-:W-:Y:S01]  /*c3e0*/  @!P6 IMAD.IADD R191, R191, 0x1, -R2.reuse ;  /* 0x00000001bfbfe824 */ /* 0x100fe200078e0a02 */
[C---:B------:R-:W-:Y:S01]  /*c3f0*/  ISETP.GT.U32.AND P6, PT, R2.reuse, R203, PT ;  /* 0x000000cb0200720c */ /* 0x040fe20003fc4070 */
[----:B------:R-:W-:Y:S01]  /*c400*/  @!P2 IMAD.MOV R159, RZ, RZ, -R159 ;  /* 0x000000ffff9fa224 */ /* 0x000fe200078e0a9f */
[C---:B------:R-:W-:Y:S01]  /*c410*/  ISETP.GT.U32.AND P2, PT, R2.reuse, R201, PT ;  /* 0x000000c90200720c */ /* 0x040fe20003f44070 */
[--C-:B------:R-:W-:Y:S01]  /*c420*/  @!P0 IMAD.IADD R205, R205, 0x1, -R2.reuse ;  /* 0x00000001cdcd8824 */ /* 0x100fe200078e0a02 */
[----:B------:R-:W-:Y:S01]  /*c430*/  ISETP.GT.U32.AND P0, PT, R2, R187, PT ;  /* 0x000000bb0200720c */ /* 0x000fe20003f04070 */
[----:B------:R-:W-:Y:S02]  /*c440*/  @!P4 IMAD.MOV R163, RZ, RZ, -R163 ;  /* 0x000000ffffa3c224 */ /* 0x000fe400078e0aa3 */
[----:B------:R-:W-:Y:S01]  /*c450*/  @!P1 IMAD.IADD R194, R194, 0x1, -R2 ;  /* 0x00000001c2c29824 */ /* 0x000fe200078e0a02 */
[----:B------:R-:W-:Y:S02]  /*c460*/  ISETP.GE.AND P1, PT, R180, RZ, PT ;  /* 0x000000ffb400720c */ /* 0x000fe40003f26270 */
[----:B------:R-:W-:-:S02]  /*c470*/  ISETP.GE.AND P4, PT, R177, RZ, PT ;  /* 0x000000ffb100720c */ /* 0x000fc40003f86270 */
[----:B------:R-:W-:Y:S01]  /*c480*/  IABS R180, R198 ;  /* 0x000000c600b47213 */ /* 0x000fe20000000000 */
[--C-:B------:R-:W-:Y:S01]  /*c490*/  @!P6 IMAD.IADD R203, R203, 0x1, -R2.reuse ;  /* 0x00000001cbcbe824 */ /* 0x100fe200078e0a02 */
[----:B------:R-:W-:Y:S01]  /*c4a0*/  IABS R177, R184 ;  /* 0x000000b800b17213 */ /* 0x000fe20000000000 */
[----:B------:R-:W-:Y:S01]  /*c4b0*/  @!P2 IMAD.IADD R201, R201, 0x1, -R2 ;  /* 0x00000001c9c9a824 */ /* 0x000fe200078e0a02 */
[----:B------:R-:W-:Y:S01]  /*c4c0*/  ISETP.GE.AND P2, PT, R170, RZ, PT ;  /* 0x000000ffaa00720c */ /* 0x000fe20003f46270 */
[----:B------:R-:W-:Y:S01]  /*c4d0*/  IMAD.MOV.U32 R170, RZ, RZ, R194 ;  /* 0x000000ffffaa7224 */ /* 0x000fe200078e00c2 */
[C---:B------:R-:W-:Y:S01]  /*c4e0*/  ISETP.GT.U32.AND P6, PT, R2.reuse, R205, PT ;  /* 0x000000cd0200720c */ /* 0x040fe20003fc4070 */
[----:B------:R-:W-:Y:S01]  /*c4f0*/  @!P0 IMAD.IADD R187, R187, 0x1, -R2 ;  /* 0x00000001bbbb8824 */ /* 0x000fe200078e0a02 */
[----:B------:R-:W-:Y:S01]  /*c500*/  ISETP.GT.U32.AND P0, PT, R2, R203, PT ;  /* 0x000000cb0200720c */ /* 0x000fe20003f04070 */
[----:B------:R-:W-:-:S04]  /*c510*/  IMAD.HI.U32 R194, R246, R180, RZ ;  /* 0x000000b4f6c27227 */ /* 0x000fc800078e00ff */
[----:B------:R-:W-:-:S04]  /*c520*/  IMAD.HI.U32 R212, R246, R177, RZ ;  /* 0x000000b1f6d47227 */ /* 0x000fc800078e00ff */
[----:B------:R-:W-:Y:S02]  /*c530*/  IMAD.MOV R194, RZ, RZ, -R194 ;  /* 0x000000ffffc27224 */ /* 0x000fe400078e0ac2 */
[----:B------:R-:W-:Y:S01]  /*c540*/  @!P5 IMAD.MOV R170, RZ, RZ, -R170 ;  /* 0x000000ffffaad224 */ /* 0x000fe200078e0aaa */
[----:B------:R-:W-:Y:S01]  /*c550*/  ISETP.GE.AND P5, PT, R173, RZ, PT ;  /* 0x000000ffad00720c */ /* 0x000fe20003fa6270 */
[----:B------:R-:W-:Y:S02]  /*c560*/  IMAD.MOV R212, RZ, RZ, -R212 ;  /* 0x000000ffffd47224 */ /* 0x000fe400078e0ad4 */
[----:B------:R-:W-:Y:S02]  /*c570*/  IMAD.MOV.U32 R173, RZ, RZ, R191 ;  /* 0x000000ffffad7224 */ /* 0x000fe400078e00bf */
[C---:B------:R-:W-:Y:S02]  /*c580*/  IMAD R191, R2.reuse, R194, R180 ;  /* 0x000000c202bf7224 */ /* 0x040fe400078e02b4 */
[C---:B------:R-:W-:Y:S01]  /*c590*/  IMAD R194, R2.reuse, R212, R177 ;  /* 0x000000d402c27224 */ /* 0x040fe200078e02b1 */
[----:B------:R-:W-:Y:S01]  /*c5a0*/  IABS R208, R175 ;  /* 0x000000af00d07213 */ /* 0x000fe20000000000 */
[--C-:B------:R-:W-:Y:S01]  /*c5b0*/  @!P6 IMAD.IADD R205, R205, 0x1, -R2.reuse ;  /* 0x00000001cdcde824 */ /* 0x100fe200078e0a02 */
[C---:B------:R-:W-:Y:S01]  /*c5c0*/  ISETP.GT.U32.AND P6, PT, R2.reuse, R191, PT ;  /* 0x000000bf0200720c */ /* 0x040fe20003fc4070 */
[----:B------:R-:W-:Y:S01]  /*c5d0*/  @!P0 IMAD.IADD R203, R203, 0x1, -R2 ;  /* 0x00000001cbcb8824 */ /* 0x000fe200078e0a02 */
[----:B------:R-:W-:Y:S01]  /*c5e0*/  ISETP.GT.U32.AND P0, PT, R2, R194, PT ;  /* 0x000000c20200720c */ /* 0x000fe20003f04070 */
[----:B------:R-:W-:-:S04]  /*c5f0*/  IMAD.HI.U32 R180, R246, R208, RZ ;  /* 0x000000d0f6b47227 */ /* 0x000fc800078e00ff */
[----:B------:R-:W-:Y:S02]  /*c600*/  IMAD.MOV.U32 R177, RZ, RZ, R201 ;  /* 0x000000ffffb17224 */ /* 0x000fe400078e00c9 */
[----:B------:R-:W-:Y:S02]  /*c610*/  IMAD.MOV R201, RZ, RZ, -R180 ;  /* 0x000000ffffc97224 */ /* 0x000fe400078e0ab4 */
[----:B------:R-:W-:Y:S01]  /*c620*/  @!P4 IMAD.MOV R177, RZ, RZ, -R177 ;  /* 0x000000ffffb1c224 */ /* 0x000fe200078e0ab1 */
[----:B------:R-:W-:Y:S01]  /*c630*/  ISETP.GE.AND P4, PT, R198, RZ, PT ;  /* 0x000000ffc600720c */ /* 0x000fe20003f86270 */
[----:B------:R-:W-:Y:S02]  /*c640*/  IMAD.MOV.U32 R180, RZ, RZ, R205 ;  /* 0x000000ffffb47224 */ /* 0x000fe400078e00cd */
[----:B------:R-:W-:Y:S01]  /*c650*/  @!P3 IMAD.MOV R173, RZ, RZ, -R173 ;  /* 0x000000ffffadb224 */ /* 0x000fe200078e0aad */
[C---:B------:R-:W-:Y:S01]  /*c660*/  ISETP.GT.U32.AND P3, PT, R2.reuse, R187, PT ;  /* 0x000000bb0200720c */ /* 0x040fe20003f64070 */
[----:B------:R-:W-:Y:S01]  /*c670*/  IMAD R198, R2, R201, R208 ;  /* 0x000000c902c67224 */ /* 0x000fe200078e02d0 */
[----:B------:R-:W-:Y:S01]  /*c680*/  IABS R201, R189 ;  /* 0x000000bd00c97213 */ /* 0x000fe20000000000 */
[----:B------:R-:W-:-:S02]  /*c690*/  @!P6 IMAD.IADD R191, R191, 0x1, -R2 ;  /* 0x00000001bfbfe824 */ /* 0x000fc400078e0a02 */
[----:B------:R-:W-:Y:S02]  /*c6a0*/  @!P0 IMAD.IADD R194, R194, 0x1, -R2 ;  /* 0x00000001c2c28824 */ /* 0x000fe400078e0a02 */
[----:B------:R-:W-:Y:S01]  /*c6b0*/  @!P1 IMAD.MOV R180, RZ, RZ, -R180 ;  /* 0x000000ffffb49224 */ /* 0x000fe200078e0ab4 */
[----:B------:R-:W-:Y:S01]  /*c6c0*/  ISETP.GE.AND P1, PT, R184, RZ, PT ;  /* 0x000000ffb800720c */ /* 0x000fe20003f26270 */
[----:B------:R-:W-:Y:S01]  /*c6d0*/  IMAD.MOV.U32 R184, RZ, RZ, R203 ;  /* 0x000000ffffb87224 */ /* 0x000fe200078e00cb */
[----:B------:R-:W-:Y:S01]  /*c6e0*/  ISETP.GT.U32.AND P6, PT, R2, R191, PT ;  /* 0x000000bf0200720c */ /* 0x000fe20003fc4070 */
[----:B------:R-:W-:Y:S01]  /*c6f0*/  IMAD.HI.U32 R203, R246, R201, RZ ;  /* 0x000000c9f6cb7227 */ /* 0x000fe200078e00ff */
[C---:B------:R-:W-:Y:S01]  /*c700*/  ISETP.GT.U32.AND P0, PT, R2.reuse, R194, PT ;  /* 0x000000c20200720c */ /* 0x040fe20003f04070 */
[----:B------:R0:W-:Y:S02]  /*c710*/  STL [R1+0x1960], R4 ;  /* 0x0019600401007387 */ /* 0x0001e40000100800 */
[----:B------:R-:W-:Y:S01]  /*c720*/  IMAD.MOV R203, RZ, RZ, -R203 ;  /* 0x000000ffffcb7224 */ /* 0x000fe200078e0acb */
[----:B------:R-:W-:Y:S01]  /*c730*/  IABS R205, R168 ;  /* 0x000000a800cd7213 */ /* 0x000fe20000000000 */
[----:B------:R-:W-:Y:S01]  /*c740*/  @!P3 IMAD.IADD R187, R187, 0x1, -R2 ;  /* 0x00000001bbbbb824 */ /* 0x000fe200078e0a02 */
[C---:B------:R-:W-:Y:S01]  /*c750*/  ISETP.GT.U32.AND P3, PT, R2.reuse, R198, PT ;  /* 0x000000c60200720c */ /* 0x040fe20003f64070 */
[----:B------:R-:W-:Y:S01]  /*c760*/  IMAD R201, R2, R203, R201 ;  /* 0x000000cb02c97224 */ /* 0x000fe200078e02c9 */
[----:B------:R-:W-:Y:S01]  /*c770*/  IABS R208, R142 ;  /* 0x0000008e00d07213 */ /* 0x000fe20000000000 */
[----:B0-----:R-:W2:Y:S01]  /*c780*/  LDL.LU R4, [R1+0x24] ;  /* 0x0000240001047983 */ /* 0x001ea20000300800 */
[----:B------:R-:W-:Y:S01]  /*c790*/  @!P2 IMAD.MOV R184, RZ, RZ, -R184 ;  /* 0x000000ffffb8a224 */ /* 0x000fe200078e0ab8 */
[----:B------:R-:W-:Y:S01]  /*c7a0*/  ISETP.GE.AND P2, PT, R175, RZ, PT ;  /* 0x000000ffaf00720c */ /* 0x000fe20003f46270 */
[--C-:B------:R-:W-:Y:S01]  /*c7b0*/  @!P6 IMAD.IADD R191, R191, 0x1, -R2.reuse ;  /* 0x00000001bfbfe824 */ /* 0x100fe200078e0a02 */
[----:B------:R-:W-:Y:S01]  /*c7c0*/  ISETP.GE.AND P6, PT, R189, RZ, PT ;  /* 0x000000ffbd00720c */ /* 0x000fe20003fc6270 */
[----:B------:R-:W-:Y:S01]  /*c7d0*/  @!P0 IMAD.IADD R194, R194, 0x1, -R2 ;  /* 0x00000001c2c28824 */ /* 0x000fe200078e0a02 */
[----:B------:R-:W-:Y:S01]  /*c7e0*/  ISETP.GT.U32.AND P0, PT, R2, R201, PT ;  /* 0x000000c90200720c */ /* 0x000fe20003f04070 */
[----:B------:R-:W-:Y:S01]  /*c7f0*/  IMAD.HI.U32 R175, R246, R205, RZ ;  /* 0x000000cdf6af7227 */ /* 0x000fe200078e00ff */
[----:B------:R-:W-:-:S03]  /*c800*/  IABS R212, R146 ;  /* 0x0000009200d47213 */ /* 0x000fc60000000000 */
[----:B------:R-:W-:-:S04]  /*c810*/  IMAD.HI.U32 R189, R246, R208, RZ ;  /* 0x000000d0f6bd7227 */ /* 0x000fc800078e00ff */
[----:B------:R-:W-:Y:S02]  /*c820*/  IMAD.MOV R203, RZ, RZ, -R175 ;  /* 0x000000ffffcb7224 */ /* 0x000fe400078e0aaf */
[----:B------:R-:W-:Y:S02]  /*c830*/  IMAD.MOV R189, RZ, RZ, -R189 ;  /* 0x000000ffffbd7224 */ /* 0x000fe400078e0abd */
[----:B------:R-:W-:Y:S01]  /*c840*/  IMAD.HI.U32 R175, R246, R212, RZ ;  /* 0x000000d4f6af7227 */ /* 0x000fe200078e00ff */
[----:B------:R-:W-:-:S03]  /*c850*/  IABS R216, R150 ;  /* 0x0000009600d87213 */ /* 0x000fc60000000000 */
[----:B------:R-:W-:Y:S02]  /*c860*/  @!P3 IMAD.IADD R198, R198, 0x1, -R2 ;  /* 0x00000001c6c6b824 */ /* 0x000fe400078e0a02 */
[C---:B------:R-:W-:Y:S02]  /*c870*/  IMAD R208, R2.reuse, R189, R208 ;  /* 0x000000bd02d07224 */ /* 0x040fe400078e02d0 */
[----:B------:R-:W-:Y:S01]  /*c880*/  IMAD.MOV R175, RZ, RZ, -R175 ;  /* 0x000000ffffaf7224 */ /* 0x000fe200078e0aaf */
[C---:B------:R-:W-:Y:S01]  /*c890*/  ISETP.GT.U32.AND P3, PT, R2.reuse, R198, PT ;  /* 0x000000c60200720c */ /* 0x040fe20003f64070 */
[----:B------:R-:W-:Y:S01]  /*c8a0*/  @!P0 IMAD.IADD R201, R201, 0x1, -R2 ;  /* 0x00000001c9c98824 */ /* 0x000fe200078e0a02 */
[C---:B------:R-:W-:Y:S01]  /*c8b0*/  ISETP.GT.U32.AND P0, PT, R2.reuse, R208, PT ;  /* 0x000000d00200720c */ /* 0x040fe20003f04070 */
[----:B------:R-:W-:Y:S02]  /*c8c0*/  IMAD R212, R2, R175, R212 ;  /* 0x000000af02d47224 */ /* 0x000fe400078e02d4 */
[----:B------:R-:W-:-:S04]  /*c8d0*/  IMAD.HI.U32 R175, R246, R216, RZ ;  /* 0x000000d8f6af7227 */ /* 0x000fc800078e00ff */
[----:B------:R-:W-:Y:S02]  /*c8e0*/  IMAD.MOV R175, RZ, RZ, -R175 ;  /* 0x000000ffffaf7224 */ /* 0x000fe400078e0aaf */
[C---:B------:R-:W-:Y:S02]  /*c8f0*/  IMAD R205, R2.reuse, R203, R205 ;  /* 0x000000cb02cd7224 */ /* 0x040fe400078e02cd */
[----:B------:R-:W-:Y:S02]  /*c900*/  IMAD R216, R2, R175, R216 ;  /* 0x000000af02d87224 */ /* 0x000fe400078e02d8 */
[--C-:B------:R-:W-:Y:S01]  /*c910*/  @!P3 IMAD.IADD R198, R198, 0x1, -R2.reuse ;  /* 0x00000001c6c6b824 */ /* 0x100fe200078e0a02 */
[----:B------:R-:W-:Y:S01]  /*c920*/  ISETP.GT.U32.AND P3, PT, R2, R205, PT ;  /* 0x000000cd0200720c */ /* 0x000fe20003f64070 */
[----:B------:R-:W-:Y:S01]  /*c930*/  @!P0 IMAD.IADD R208, R208, 0x1, -R2 ;  /* 0x00000001d0d08824 */ /* 0x000fe200078e0a02 */
[----:B------:R-:W-:Y:S02]  /*c940*/  ISETP.GT.U32.AND P0, PT, R2, R216, PT ;  /* 0x000000d80200720c */ /* 0x000fe40003f04070 */
[----:B------:R-:W-:-:S05]  /*c950*/  IABS R220, R161 ;  /* 0x000000a100dc7213 */ /* 0x000fca0000000000 */
[----:B------:R-:W-:-:S04]  /*c960*/  IMAD.HI.U32 R203, R246, R220, RZ ;  /* 0x000000dcf6cb7227 */ /* 0x000fc800078e00ff */
[--C-:B------:R-:W-:Y:S01]  /*c970*/  @!P3 IMAD.IADD R205, R205, 0x1, -R2.reuse ;  /* 0x00000001cdcdb824 */ /* 0x100fe200078e0a02 */
[----:B------:R-:W-:Y:S01]  /*c980*/  ISETP.GT.U32.AND P3, PT, R2, R212, PT ;  /* 0x000000d40200720c */ /* 0x000fe20003f64070 */
[----:B------:R-:W-:Y:S01]  /*c990*/  @!P0 IMAD.IADD R216, R216, 0x1, -R2 ;  /* 0x00000001d8d88824 */ /* 0x000fe200078e0a02 */
[----:B------:R-:W-:Y:S01]  /*c9a0*/  ISETP.GT.U32.AND P0, PT, R2, R201, PT ;  /* 0x000000c90200720c */ /* 0x000fe20003f04070 */
[----:B------:R-:W-:Y:S01]  /*c9b0*/  IMAD.MOV R203, RZ, RZ, -R203 ;  /* 0x000000ffffcb7224 */ /* 0x000fe200078e0acb */
[----:B------:R-:W-:-:S03]  /*c9c0*/  IABS R232, R125 ;  /* 0x0000007d00e87213 */ /* 0x000fc60000000000 */
[C---:B------:R-:W-:Y:S01]  /*c9d0*/  IMAD R220, R2.reuse, R203, R220 ;  /* 0x000000cb02dc7224 */ /* 0x040fe200078e02dc */
[----:B------:R-:W-:Y:S01]  /*c9e0*/  IABS R224, R109 ;  /* 0x0000006d00e07213 */ /* 0x000fe20000000000 */
[----:B------:R-:W-:Y:S01]  /*c9f0*/  @!P5 IMAD.MOV R187, RZ, RZ, -R187 ;  /* 0x000000ffffbbd224 */ /* 0x000fe200078e0abb */
[----:B------:R-:W-:Y:S01]  /*ca00*/  IABS R228, R117 ;  /* 0x0000007500e47213 */ /* 0x000fe20000000000 */
[----:B------:R-:W-:Y:S01]  /*ca10*/  @!P4 IMAD.MOV R191, RZ, RZ, -R191 ;  /* 0x000000ffffbfc224 */ /* 0x000fe200078e0abf */
[----:B------:R-:W-:Y:S01]  /*ca20*/  ISETP.GT.U32.AND P5, PT, R2, R216, PT ;  /* 0x000000d80200720c */ /* 0x000fe20003fa4070 */
[--C-:B------:R-:W-:Y:S01]  /*ca30*/  @!P3 IMAD.IADD R212, R212, 0x1, -R2.reuse ;  /* 0x00000001d4d4b824 */ /* 0x100fe200078e0a02 */
[----:B------:R-:W-:Y:S01]  /*ca40*/  ISETP.GE.AND P3, PT, R168, RZ, PT ;  /* 0x000000ffa800720c */ /* 0x000fe20003f66270 */
[----:B------:R-:W-:Y:S01]  /*ca50*/  @!P0 IMAD.IADD R201, R201, 0x1, -R2 ;  /* 0x00000001c9c98824 */ /* 0x000fe200078e0a02 */
[----:B------:R-:W-:Y:S01]  /*ca60*/  ISETP.GT.U32.AND P0, PT, R2, R220, PT ;  /* 0x000000dc0200720c */ /* 0x000fe20003f04070 */
[----:B------:R-:W-:Y:S01]  /*ca70*/  IMAD.HI.U32 R168, R246, R232, RZ ;  /* 0x000000e8f6a87227 */ /* 0x000fe200078e00ff */
[----:B------:R-:W-:-:S03]  /*ca80*/  ISETP.GT.U32.AND P4, PT, R2, R205, PT ;  /* 0x000000cd0200720c */ /* 0x000fc60003f84070 */
[----:B------:R-:W-:-:S04]  /*ca90*/  IMAD.HI.U32 R189, R246, R224, RZ ;  /* 0x000000e0f6bd7227 */ /* 0x000fc800078e00ff */
[----:B------:R-:W-:Y:S01]  /*caa0*/  @!P1 IMAD.MOV R194, RZ, RZ, -R194 ;  /* 0x000000ffffc29224 */ /* 0x000fe200078e0ac2 */
[----:B------:R-:W-:Y:S01]  /*cab0*/  ISETP.GT.U32.AND P1, PT, R2, R208, PT ;  /* 0x000000d00200720c */ /* 0x000fe20003f24070 */
[----:B------:R-:W-:-:S04]  /*cac0*/  IMAD.HI.U32 R175, R246, R228, RZ ;  /* 0x000000e4f6af7227 */ /* 0x000fc800078e00ff */
[----:B------:R-:W-:Y:S02]  /*cad0*/  IMAD.MOV R168, RZ, RZ, -R168 ;  /* 0x000000ffffa87224 */ /* 0x000fe400078e0aa8 */
[----:B------:R-:W-:Y:S01]  /*cae0*/  IMAD.MOV R189, RZ, RZ, -R189 ;  /* 0x000000ffffbd7224 */ /* 0x000fe200078e0abd */
[----:B------:R-:W-:Y:S01]  /*caf0*/  IABS R236, R130 ;  /* 0x0000008200ec7213 */ /* 0x000fe20000000000 */
[----:B------:R-:W-:Y:S02]  /*cb00*/  IMAD.MOV R175, RZ, RZ, -R175 ;  /* 0x000000ffffaf7224 */ /* 0x000fe400078e0aaf */
[----:B------:R-:W-:Y:S01]  /*cb10*/  @!P2 IMAD.MOV R198, RZ, RZ, -R198 ;  /* 0x000000ffffc6a224 */ /* 0x000fe200078e0ac6 */
[C---:B------:R-:W-:Y:S01]  /*cb20*/  ISETP.GT.U32.AND P2, PT, R2.reuse, R212, PT ;  /* 0x000000d40200720c */ /* 0x040fe20003f44070 */
[C---:B------:R-:W-:Y:S02]  /*cb30*/  IMAD R232, R2.reuse, R168, R232 ;  /* 0x000000a802e87224 */ /* 0x040fe400078e02e8 */
[----:B------:R-:W-:-:S02]  /*cb40*/  IMAD R224, R2, R189, R224 ;  /* 0x000000bd02e07224 */ /* 0x000fc400078e02e0 */
[----:B------:R-:W-:Y:S02]  /*cb50*/  IMAD R228, R2, R175, R228 ;  /* 0x000000af02e47224 */ /* 0x000fe400078e02e4 */
[--C-:B------:R-:W-:Y:S01]  /*cb60*/  @!P5 IMAD.IADD R216, R216, 0x1, -R2.reuse ;  /* 0x00000001d8d8d824 */ /* 0x100fe200078e0a02 */
[----:B------:R-:W-:Y:S01]  /*cb70*/  ISETP.GT.U32.AND P5, PT, R2, R232, PT ;  /* 0x000000e80200720c */ /* 0x000fe20003fa4070 */
[--C-:B------:R-:W-:Y:S01]  /*cb80*/  @!P0 IMAD.IADD R220, R220, 0x1, -R2.reuse ;  /* 0x00000001dcdc8824 */ /* 0x100fe200078e0a02 */
[----:B------:R-:W-:Y:S01]  /*cb90*/  ISETP.GE.AND P0, PT, R146, RZ, PT ;  /* 0x000000ff9200720c */ /* 0x000fe20003f06270 */
[----:B------:R-:W-:Y:S01]  /*cba0*/  @!P4 IMAD.IADD R205, R205, 0x1, -R2 ;  /* 0x00000001cdcdc824 */ /* 0x000fe200078e0a02 */
[----:B------:R-:W-:Y:S01]  /*cbb0*/  ISETP.GT.U32.AND P4, PT, R2, R224, PT ;  /* 0x000000e00200720c */ /* 0x000fe20003f84070 */
[----:B------:R-:W-:-:S04]  /*cbc0*/  IMAD.HI.U32 R168, R246, R236, RZ ;  /* 0x000000ecf6a87227 */ /* 0x000fc800078e00ff */
[----:B------:R-:W-:Y:S01]  /*cbd0*/  @!P1 IMAD.IADD R208, R208, 0x1, -R2 ;  /* 0x00000001d0d09824 */ /* 0x000fe200078e0a02 */
[----:B------:R-:W-:Y:S01]  /*cbe0*/  ISETP.GT.U32.AND P1, PT, R2, R228, PT ;  /* 0x000000e40200720c */ /* 0x000fe20003f24070 */
[----:B------:R-:W-:Y:S02]  /*cbf0*/  IMAD.MOV R168, RZ, RZ, -R168 ;  /* 0x000000ffffa87224 */ /* 0x000fe400078e0aa8 */
[----:B------:R-:W-:Y:S01]  /*cc00*/  @!P2 IMAD.IADD R212, R212, 0x1, -R2 ;  /* 0x00000001d4d4a824 */ /* 0x000fe200078e0a02 */
[----:B------:R-:W-:Y:S01]  /*cc10*/  ISETP.GE.AND P2, PT, R142, RZ, PT ;  /* 0x000000ff8e00720c */ /* 0x000fe20003f46270 */
[----:B------:R-:W-:Y:S02]  /*cc20*/  IMAD R236, R2, R168, R236 ;  /* 0x000000a802ec7224 */ /* 0x000fe400078e02ec */
[----:B------:R-:W-:Y:S01]  /*cc30*/  @!P5 IMAD.IADD R232, R232, 0x1, -R2 ;  /* 0x00000001e8e8d824 */ /* 0x000fe200078e0a02 */
[C---:B------:R-:W-:Y:S01]  /*cc40*/  ISETP.GT.U32.AND P5, PT, R2.reuse, R220, PT ;  /* 0x000000dc0200720c */ /* 0x040fe20003fa4070 */
[----:B------:R-:W-:Y:S01]  /*cc50*/  @!P0 IMAD.MOV R212, RZ, RZ, -R212 ;  /* 0x000000ffffd48224 */ /* 0x000fe200078e0ad4 */
[----:B------:R-:W-:Y:S01]  /*cc60*/  ISETP.GT.U32.AND P0, PT, R2, R236, PT ;  /* 0x000000ec0200720c */ /* 0x000fe20003f04070 */
[--C-:B------:R-:W-:Y:S01]  /*cc70*/  @!P4 IMAD.IADD R224, R224, 0x1, -R2.reuse ;  /* 0x00000001e0e0c824 */ /* 0x100fe200078e0a02 */
[----:B------:R-:W-:Y:S01]  /*cc80*/  IABS R240, R134 ;  /* 0x0000008600f07213 */ /* 0x000fe20000000000 */
[----:B------:R-:W-:Y:S01]  /*cc90*/  @!P1 IMAD.IADD R228, R228, 0x1, -R2 ;  /* 0x00000001e4e49824 */ /* 0x000fe200078e0a02 */
[----:B------:R-:W-:Y:S01]  /*cca0*/  ISETP.GE.AND P1, PT, R161, RZ, PT ;  /* 0x000000ffa100720c */ /* 0x000fe20003f26270 */
[----:B------:R-:W-:Y:S01]  /*ccb0*/  @!P3 IMAD.MOV R205, RZ, RZ, -R205 ;  /* 0x000000ffffcdb224 */ /* 0x000fe200078e0acd */
[----:B------:R-:W-:Y:S01]  /*ccc0*/  ISETP.GT.U32.AND P3, PT, R2, R224, PT ;  /* 0x000000e00200720c */ /* 0x000fe20003f64070 */
[----:B------:R-:W-:Y:S01]  /*ccd0*/  IMAD.HI.U32 R142, R246, R240, RZ ;  /* 0x000000f0f68e7227 */ /* 0x000fe200078e00ff */
[----:B------:R-:W-:-:S03]  /*cce0*/  ISETP.GE.AND P4, PT, R150, RZ, PT ;  /* 0x000000ff9600720c */ /* 0x000fc60003f86270 */
[----:B------:R-:W-:Y:S01]  /*ccf0*/  @!P6 IMAD.MOV R201, RZ, RZ, -R201 ;  /* 0x000000ffffc9e224 */ /* 0x000fe200078e0ac9 */
[C---:B------:R-:W-:Y:S01]  /*cd00*/  ISETP.GT.U32.AND P6, PT, R2.reuse, R228, PT ;  /* 0x000000e40200720c */ /* 0x040fe20003fc4070 */
[----:B------:R-:W-:Y:S01]  /*cd10*/  @!P2 IMAD.MOV R208, RZ, RZ, -R208 ;  /* 0x000000ffffd0a224 */ /* 0x000fe200078e0ad0 */
[----:B------:R-:W-:Y:S01]  /*cd20*/  ISETP.GT.U32.AND P2, PT, R2, R232, PT ;  /* 0x000000e80200720c */ /* 0x000fe20003f44070 */
[----:B------:R-:W-:Y:S02]  /*cd30*/  IMAD.MOV R142, RZ, RZ, -R142 ;  /* 0x000000ffff8e7224 */ /* 0x000fe400078e0a8e */
[--C-:B------:R-:W-:Y:S02]  /*cd40*/  @!P5 IMAD.IADD R220, R220, 0x1, -R2.reuse ;  /* 0x00000001dcdcd824 */ /* 0x100fe400078e0a02 */
[----:B------:R-:W-:Y:S02]  /*cd50*/  @!P0 IMAD.IADD R236, R236, 0x1, -R2 ;  /* 0x00000001ecec8824 */ /* 0x000fe400078e0a02 */
[C---:B------:R-:W-:Y:S01]  /*cd60*/  IMAD R240, R2.reuse, R142, R240 ;  /* 0x0000008e02f07224 */ /* 0x040fe200078e02f0 */
[----:B------:R-:W-:Y:S01]  /*cd70*/  IABS R142, R93 ;  /* 0x0000005d008e7213 */ /* 0x000fe20000000000 */
[----:B------:R-:W-:Y:S01]  /*cd80*/  @!P1 IMAD.MOV R220, RZ, RZ, -R220 ;  /* 0x000000ffffdc9224 */ /* 0x000fe200078e0adc */
[----:B------:R-:W-:Y:S01]  /*cd90*/  ISETP.GT.U32.AND P1, PT, R2, R236, PT ;  /* 0x000000ec0200720c */ /* 0x000fe20003f24070 */
[----:B------:R-:W-:Y:S01]  /*cda0*/  @!P3 IMAD.IADD R224, R224, 0x1, -R2 ;  /* 0x00000001e0e0b824 */ /* 0x000fe200078e0a02 */
[----:B------:R-:W-:Y:S01]  /*cdb0*/  ISETP.GE.AND P3, PT, R117, RZ, PT ;  /* 0x000000ff7500720c */ /* 0x000fe20003f66270 */
[----:B------:R-:W-:Y:S01]  /*cdc0*/  @!P4 IMAD.MOV R216, RZ, RZ, -R216 ;  /* 0x000000ffffd8c224 */ /* 0x000fe200078e0ad8 */
[----:B------:R-:W-:Y:S01]  /*cdd0*/  IABS R117, R97 ;  /* 0x0000006100757213 */ /* 0x000fe20000000000 */
[----:B------:R-:W-:Y:S01]  /*cde0*/  @!P6 IMAD.IADD R228, R228, 0x1, -R2 ;  /* 0x00000001e4e4e824 */ /* 0x000fe200078e0a02 */
[----:B------:R-:W-:Y:S01]  /*cdf0*/  ISETP.GE.AND P4, PT, R109, RZ, PT ;  /* 0x000000ff6d00720c */ /* 0x000fe20003f86270 */
[----:B------:R-:W-:Y:S01]  /*ce00*/  IMAD.HI.U32 R109, R246, R142, RZ ;  /* 0x0000008ef66d7227 */ /* 0x000fe200078e00ff */
[----:B------:R-:W-:-:S02]  /*ce10*/  ISETP.GT.U32.AND P5, PT, R2, R240, PT ;  /* 0x000000f00200720c */ /* 0x000fc40003fa4070 */
[----:B------:R-:W-:Y:S01]  /*ce20*/  ISETP.GE.AND P6, PT, R125, RZ, PT ;  /* 0x000000ff7d00720c */ /* 0x000fe20003fc6270 */
[----:B------:R-:W-:Y:S01]  /*ce30*/  @!P2 IMAD.IADD R232, R232, 0x1, -R2 ;  /* 0x00000001e8e8a824 */ /* 0x000fe200078e0a02 */
[----:B------:R-:W-:Y:S01]  /*ce40*/  ISETP.GE.AND P2, PT, R130, RZ, PT ;  /* 0x000000ff8200720c */ /* 0x000fe20003f46270 */
[----:B------:R-:W-:-:S04]  /*ce50*/  IMAD.HI.U32 R125, R246, R117, RZ ;  /* 0x00000075f67d7227 */ /* 0x000fc800078e00ff */
[----:B------:R-:W-:Y:S02]  /*ce60*/  IMAD.MOV R109, RZ, RZ, -R109 ;  /* 0x000000ffff6d7224 */ /* 0x000fe400078e0a6d */
[----:B------:R-:W-:Y:S02]  /*ce70*/  IMAD.MOV R125, RZ, RZ, -R125 ;  /* 0x000000ffff7d7224 */ /* 0x000fe400078e0a7d */
[----:B------:R-:W-:Y:S01]  /*ce80*/  IMAD R109, R2, R109, R142 ;  /* 0x0000006d026d7224 */ /* 0x000fe200078e028e */
[----:B------:R-:W-:Y:S01]  /*ce90*/  IABS R142, R101 ;  /* 0x00000065008e7213 */ /* 0x000fe20000000000 */
[--C-:B------:R-:W-:Y:S01]  /*cea0*/  @!P1 IMAD.IADD R236, R236, 0x1, -R2.reuse ;  /* 0x00000001ecec9824 */ /* 0x100fe200078e0a02 */
[----:B------:R-:W-:Y:S01]  /*ceb0*/  ISETP.GE.AND P1, PT, R101, RZ, PT ;  /* 0x000000ff6500720c */ /* 0x000fe20003f26270 */
[----:B------:R-:W-:Y:S02]  /*cec0*/  IMAD R101, R2, R125, R117 ;  /* 0x0000007d02657224 */ /* 0x000fe400078e0275 */
[----:B------:R-:W-:Y:S01]  /*ced0*/  @!P5 IMAD.IADD R240, R240, 0x1, -R2 ;  /* 0x00000001f0f0d824 */ /* 0x000fe200078e0a02 */
[C---:B------:R-:W-:Y:S01]  /*cee0*/  ISETP.GT.U32.AND P5, PT, R2.reuse, R109, PT ;  /* 0x0000006d0200720c */ /* 0x040fe20003fa4070 */
[----:B------:R-:W-:Y:S01]  /*cef0*/  @!P2 IMAD.MOV R236, RZ, RZ, -R236 ;  /* 0x000000ffffeca224 */ /* 0x000fe200078e0aec */
[C---:B------:R-:W-:Y:S01]  /*cf00*/  ISETP.GT.U32.AND P2, PT, R2.reuse, R101, PT ;  /* 0x000000650200720c */ /* 0x040fe20003f44070 */
[----:B------:R-:W-:Y:S01]  /*cf10*/  @!P4 IMAD.MOV R224, RZ, RZ, -R224 ;  /* 0x000000ffffe0c224 */ /* 0x000fe200078e0ae0 */
[----:B------:R-:W-:-:S02]  /*cf20*/  ISETP.GT.U32.AND P4, PT, R2, R240, PT ;  /* 0x000000f00200720c */ /* 0x000fc40003f84070 */
[----:B------:R-:W-:Y:S01]  /*cf30*/  IABS R130, R11 ;  /* 0x0000000b00827213 */ /* 0x000fe20000000000 */
[----:B------:R-:W-:-:S06]  /*cf40*/  @!P6 IMAD.MOV R232, RZ, RZ, -R232 ;  /* 0x000000ffffe8e224 */ /* 0x000fcc00078e0ae8 */
[--C-:B------:R-:W-:Y:S02]  /*cf50*/  @!P5 IMAD.IADD R109, R109, 0x1, -R2.reuse ;  /* 0x000000016d6dd824 */ /* 0x100fe400078e0a02 */
[--C-:B------:R-:W-:Y:S02]  /*cf60*/  @!P2 IMAD.IADD R101, R101, 0x1, -R2.reuse ;  /* 0x000000016565a824 */ /* 0x100fe400078e0a02 */
[----:B------:R-:W-:Y:S01]  /*cf70*/  @!P4 IMAD.IADD R240, R240, 0x1, -R2 ;  /* 0x00000001f0f0c824 */ /* 0x000fe200078e0a02 */
[----:B------:R-:W-:Y:S01]  /*cf80*/  ISETP.GE.AND P4, PT, R11, RZ, PT ;  /* 0x000000ff0b00720c */ /* 0x000fe20003f86270 */
[----:B------:R-:W-:Y:S01]  /*cf90*/  IMAD.HI.U32 R11, R246, R142, RZ ;  /* 0x0000008ef60b7227 */ /* 0x000fe200078e00ff */
[----:B------:R-:W-:Y:S02]  /*cfa0*/  ISETP.GT.U32.AND P5, PT, R2, R109, PT ;  /* 0x0000006d0200720c */ /* 0x000fe40003fa4070 */
[----:B------:R-:W-:Y:S01]  /*cfb0*/  ISETP.GE.AND P6, PT, R97, RZ, PT ;  /* 0x000000ff6100720c */ /* 0x000fe20003fc6270 */
[----:B------:R-:W-:Y:S01]  /*cfc0*/  IMAD.HI.U32 R117, R246, R130, RZ ;  /* 0x00000082f6757227 */ /* 0x000fe200078e00ff */
[----:B------:R-:W-:-:S02]  /*cfd0*/  ISETP.GT.U32.AND P2, PT, R2, R101, PT ;  /* 0x000000650200720c */ /* 0x000fc40003f44070 */
[----:B------:R-:W-:Y:S01]  /*cfe0*/  IABS R97, R244 ;  /* 0x000000f400617213 */ /* 0x000fe20000000000 */
[----:B------:R-:W-:Y:S01]  /*cff0*/  @!P3 IMAD.MOV R228, RZ, RZ, -R228 ;  /* 0x000000ffffe4b224 */ /* 0x000fe200078e0ae4 */
[----:B------:R-:W-:Y:S01]  /*d000*/  ISETP.GE.AND P0, PT, R134, RZ, PT ;  /* 0x000000ff8600720c */ /* 0x000fe20003f06270 */
[----:B------:R-:W-:Y:S01]  /*d010*/  IMAD.MOV R11, RZ, RZ, -R11 ;  /* 0x000000ffff0b7224 */ /* 0x000fe200078e0a0b */
[----:B------:R-:W-:Y:S01]  /*d020*/  ISETP.GE.AND P3, PT, R93, RZ, PT ;  /* 0x000000ff5d00720c */ /* 0x000fe20003f66270 */
[----:B------:R-:W-:Y:S01]  /*d030*/  IMAD.MOV R117, RZ, RZ, -R117 ;  /* 0x000000ffff757224 */ /* 0x000fe200078e0a75 */
[----:B------:R-:W-:Y:S01]  /*d040*/  IABS R93, R66 ;  /* 0x00000042005d7213 */ /* 0x000fe20000000000 */
[----:B------:R-:W-:Y:S01]  /*d050*/  IMAD.HI.U32 R134, R246, R97, RZ ;  /* 0x00000061f6867227 */ /* 0x000fe200078e00ff */
[----:B------:R-:W-:-:S03]  /*d060*/  IABS R125, R62 ;  /* 0x0000003e007d7213 */ /* 0x000fc60000000000 */
[C---:B------:R-:W-:Y:S02]  /*d070*/  IMAD R142, R2.reuse, R11, R142 ;  /* 0x0000000b028e7224 */ /* 0x040fe400078e028e */
[----:B------:R-:W-:Y:S02]  /*d080*/  IMAD R130, R2, R117, R130 ;  /* 0x0000007502827224 */ /* 0x000fe400078e0282 */
[----:B------:R-:W-:-:S04]  /*d090*/  IMAD.HI.U32 R11, R246, R93, RZ ;  /* 0x0000005df60b7227 */ /* 0x000fc800078e00ff */
[----:B------:R-:W-:Y:S02]  /*d0a0*/  IMAD.MOV R134, RZ, RZ, -R134 ;  /* 0x000000ffff867224 */ /* 0x000fe400078e0a86 */
[--C-:B------:R-:W-:Y:S01]  /*d0b0*/  @!P5 IMAD.IADD R109, R109, 0x1, -R2.reuse ;  /* 0x000000016d6dd824 */ /* 0x100fe200078e0a02 */
[C---:B------:R-:W-:Y:S01]  /*d0c0*/  ISETP.GT.U32.AND P5, PT, R2.reuse, R142, PT ;  /* 0x0000008e0200720c */ /* 0x040fe20003fa4070 */
[----:B------:R-:W-:Y:S01]  /*d0d0*/  @!P2 IMAD.IADD R101, R101, 0x1, -R2 ;  /* 0x000000016565a824 */ /* 0x000fe200078e0a02 */
[C---:B------:R-:W-:Y:S01]  /*d0e0*/  ISETP.GT.U32.AND P2, PT, R2.reuse, R130, PT ;  /* 0x000000820200720c */ /* 0x040fe20003f44070 */
[----:B------:R-:W-:Y:S02]  /*d0f0*/  IMAD.MOV R11, RZ, RZ, -R11 ;  /* 0x000000ffff0b7224 */ /* 0x000fe400078e0a0b */
[----:B------:R-:W-:Y:S02]  /*d100*/  IMAD R97, R2, R134, R97 ;  /* 0x0000008602617224 */ /* 0x000fe400078e0261 */
[----:B------:R-:W-:-:S04]  /*d110*/  IMAD.HI.U32 R134, R246, R125, RZ ;  /* 0x0000007df6867227 */ /* 0x000fc800078e00ff */
[----:B------:R-:W-:Y:S01]  /*d120*/  @!P0 IMAD.MOV R240, RZ, RZ, -R240 ;  /* 0x000000fffff08224 */ /* 0x000fe200078e0af0 */
[----:B------:R-:W-:Y:S01]  /*d130*/  ISETP.GE.AND P0, PT, R244, RZ, PT ;  /* 0x000000fff400720c */ /* 0x000fe20003f06270 */
[C---:B------:R-:W-:Y:S02]  /*d140*/  IMAD R93, R2.reuse, R11, R93 ;  /* 0x0000000b025d7224 */ /* 0x040fe400078e025d */
[----:B------:R-:W-:Y:S02]  /*d150*/  IMAD.MOV.U32 R244, RZ, RZ, R109 ;  /* 0x000000fffff47224 */ /* 0x000fe400078e006d */
[----:B------:R-:W-:Y:S02]  /*d160*/  IMAD.MOV R134, RZ, RZ, -R134 ;  /* 0x000000ffff867224 */ /* 0x000fe400078e0a86 */
[----:B------:R-:W-:Y:S01]  /*d170*/  IMAD.MOV.U32 R11, RZ, RZ, R101 ;  /* 0x000000ffff0b7224 */ /* 0x000fe200078e0065 */
[----:B------:R-:W-:Y:S01]  /*d180*/  IABS R117, R74 ;  /* 0x0000004a00757213 */ /* 0x000fe20000000000 */
[----:B------:R-:W-:Y:S01]  /*d190*/  @!P3 IMAD.MOV R244, RZ, RZ, -R244 ;  /* 0x000000fffff4b224 */ /* 0x000fe200078e0af4 */
[C---:B------:R-:W-:Y:S01]  /*d1a0*/  ISETP.GT.U32.AND P3, PT, R2.reuse, R97, PT ;  /* 0x000000610200720c */ /* 0x040fe20003f64070 */
[----:B------:R-:W-:-:S02]  /*d1b0*/  IMAD R101, R2, R134, R125 ;  /* 0x0000008602657224 */ /* 0x000fc400078e027d */
[----:B------:R-:W-:Y:S01]  /*d1c0*/  @!P6 IMAD.MOV R11, RZ, RZ, -R11 ;  /* 0x000000ffff0be224 */ /* 0x000fe200078e0a0b */
[----:B------:R-:W-:Y:S01]  /*d1d0*/  ISETP.GT.U32.AND P6, PT, R2, R93, PT ;  /* 0x0000005d0200720c */ /* 0x000fe20003fc4070 */
[--C-:B------:R-:W-:Y:S02]  /*d1e0*/  @!P5 IMAD.IADD R142, R142, 0x1, -R2.reuse ;  /* 0x000000018e8ed824 */ /* 0x100fe400078e0a02 */
[----:B------:R-:W-:Y:S01]  /*d1f0*/  @!P2 IMAD.IADD R130, R130, 0x1, -R2 ;  /* 0x000000018282a824 */ /* 0x000fe200078e0a02 */
[----:B------:R-:W-:Y:S01]  /*d200*/  ISETP.GT.U32.AND P2, PT, R2, R101, PT ;  /* 0x000000650200720c */ /* 0x000fe20003f44070 */
[----:B------:R-:W-:Y:S01]  /*d210*/  IMAD.HI.U32 R109, R246, R117, RZ ;  /* 0x00000075f66d7227 */ /* 0x000fe200078e00ff */
[----:B------:R-:W-:-:S03]  /*d220*/  ISETP.GT.U32.AND P5, PT, R2, R142, PT ;  /* 0x0000008e0200720c */ /* 0x000fc60003fa4070 */
[----:B------:R-:W-:Y:S02]  /*d230*/  IMAD.MOV R109, RZ, RZ, -R109 ;  /* 0x000000ffff6d7224 */ /* 0x000fe400078e0a6d */
[--C-:B------:R-:W-:Y:S01]  /*d240*/  @!P3 IMAD.IADD R97, R97, 0x1, -R2.reuse ;  /* 0x000000016161b824 */ /* 0x100fe200078e0a02 */
[C---:B------:R-:W-:Y:S01]  /*d250*/  ISETP.GT.U32.AND P3, PT, R2.reuse, R130, PT ;  /* 0x000000820200720c */ /* 0x040fe20003f64070 */
[----:B------:R-:W-:Y:S01]  /*d260*/  IMAD R109, R2, R109, R117 ;  /* 0x0000006d026d7224 */ /* 0x000fe200078e0275 */
[----:B------:R-:W-:Y:S01]  /*d270*/  IABS R117, R82 ;  /* 0x0000005200757213 */ /* 0x000fe20000000000 */
[--C-:B------:R-:W-:Y:S02]  /*d280*/  @!P6 IMAD.IADD R93, R93, 0x1, -R2.reuse ;  /* 0x000000015d5de824 */ /* 0x100fe400078e0a02 */
[--C-:B------:R-:W-:Y:S02]  /*d290*/  @!P2 IMAD.IADD R101, R101, 0x1, -R2.reuse ;  /* 0x000000016565a824 */ /* 0x100fe400078e0a02 */
[----:B------:R-:W-:Y:S01]  /*d2a0*/  @!P5 IMAD.IADD R142, R142, 0x1, -R2 ;  /* 0x000000018e8ed824 */ /* 0x000fe200078e0a02 */
[----:B------:R-:W-:Y:S01]  /*d2b0*/  ISETP.GT.U32.AND P2, PT, R2, R93, PT ;  /* 0x0000005d0200720c */ /* 0x000fe20003f44070 */
[----:B------:R-:W-:Y:S01]  /*d2c0*/  IMAD.HI.U32 R146, R246, R117, RZ ;  /* 0x00000075f6927227 */ /* 0x000fe200078e00ff */
[----:B------:R-:W-:-:S02]  /*d2d0*/  ISETP.GE.AND P5, PT, R66, RZ, PT ;  /* 0x000000ff4200720c */ /* 0x000fc40003fa6270 */
[C---:B------:R-:W-:Y:S01]  /*d2e0*/  ISETP.GT.U32.AND P6, PT, R2.reuse, R97, PT ;  /* 0x000000610200720c */ /* 0x040fe20003fc4070 */
[----:B------:R-:W-:Y:S02]  /*d2f0*/  IMAD.MOV.U32 R66, RZ, RZ, R142 ;  /* 0x000000ffff427224 */ /* 0x000fe400078e008e */
[----:B------:R-:W-:Y:S02]  /*d300*/  IMAD.MOV R146, RZ, RZ, -R146 ;  /* 0x000000ffff927224 */ /* 0x000fe400078e0a92 */
[----:B------:R-:W-:Y:S01]  /*d310*/  @!P1 IMAD.MOV R66, RZ, RZ, -R66 ;  /* 0x000000ffff429224 */ /* 0x000fe200078e0a42 */
[----:B------:R-:W-:Y:S01]  /*d320*/  ISETP.GT.U32.AND P1, PT, R2, R101, PT ;  /* 0x000000650200720c */ /* 0x000fe20003f24070 */
[--C-:B------:R-:W-:Y:S01]  /*d330*/  @!P3 IMAD.IADD R130, R130, 0x1, -R2.reuse ;  /* 0x000000018282b824 */ /* 0x100fe200078e0a02 */
[C---:B------:R-:W-:Y:S01]  /*d340*/  ISETP.GT.U32.AND P3, PT, R2.reuse, R109, PT ;  /* 0x0000006d0200720c */ /* 0x040fe20003f64070 */
[----:B------:R-:W-:Y:S02]  /*d350*/  IMAD R117, R2, R146, R117 ;  /* 0x0000009202757224 */ /* 0x000fe400078e0275 */
[----:B------:R-:W-:Y:S01]  /*d360*/  @!P2 IMAD.IADD R93, R93, 0x1, -R2 ;  /* 0x000000015d5da824 */ /* 0x000fe200078e0a02 */
[----:B------:R-:W-:-:S02]  /*d370*/  IABS R134, R49 ;  /* 0x0000003100867213 */ /* 0x000fc40000000000 */
[----:B------:R-:W-:Y:S01]  /*d380*/  ISETP.GT.U32.AND P2, PT, R2, R117, PT ;  /* 0x000000750200720c */ /* 0x000fe20003f44070 */
[----:B------:R-:W-:Y:S01]  /*d390*/  @!P6 IMAD.IADD R97, R97, 0x1, -R2 ;  /* 0x000000016161e824 */ /* 0x000fe200078e0a02 */
[----:B------:R-:W-:Y:S01]  /*d3a0*/  ISETP.GE.AND P6, PT, R62, RZ, PT ;  /* 0x000000ff3e00720c */ /* 0x000fe20003fc6270 */
[----:B------:R-:W-:Y:S01]  /*d3b0*/  IMAD.HI.U32 R62, R246, R134, RZ ;  /* 0x00000086f63e7227 */ /* 0x000fe200078e00ff */
[----:B------:R-:W-:-:S03]  /*d3c0*/  IABS R142, R51 ;  /* 0x00000033008e7213 */ /* 0x000fc60000000000 */
[--C-:B------:R-:W-:Y:S01]  /*d3d0*/  @!P1 IMAD.IADD R101, R101, 0x1, -R2.reuse ;  /* 0x0000000165659824 */ /* 0x100fe200078e0a02 */
[----:B------:R-:W-:Y:S01]  /*d3e0*/  ISETP.GE.AND P1, PT, R74, RZ, PT ;  /* 0x000000ff4a00720c */ /* 0x000fe20003f26270 */
[----:B------:R-:W-:Y:S02]  /*d3f0*/  @!P3 IMAD.IADD R109, R109, 0x1, -R2 ;  /* 0x000000016d6db824 */ /* 0x000fe400078e0a02 */
[----:B------:R-:W-:Y:S02]  /*d400*/  IMAD.MOV R74, RZ, RZ, -R62 ;  /* 0x000000ffff4a7224 */ /* 0x000fe400078e0a3e */
[----:B------:R-:W-:Y:S01]  /*d410*/  @!P2 IMAD.IADD R117, R117, 0x1, -R2 ;  /* 0x000000017575a824 */ /* 0x000fe200078e0a02 */
[----:B------:R-:W-:Y:S01]  /*d420*/  ISETP.GT.U32.AND P2, PT, R2, R109, PT ;  /* 0x0000006d0200720c */ /* 0x000fe20003f44070 */
[----:B------:R-:W-:Y:S01]  /*d430*/  IMAD.HI.U32 R62, R246, R142, RZ ;  /* 0x0000008ef63e7227 */ /* 0x000fe200078e00ff */
[----:B------:R-:W-:-:S03]  /*d440*/  IABS R125, R47 ;  /* 0x0000002f007d7213 */ /* 0x000fc60000000000 */
[C---:B------:R-:W-:Y:S02]  /*d450*/  IMAD R134, R2.reuse, R74, R134 ;  /* 0x0000004a02867224 */ /* 0x040fe400078e0286 */
[----:B------:R-:W-:Y:S02]  /*d460*/  IMAD.MOV R62, RZ, RZ, -R62 ;  /* 0x000000ffff3e7224 */ /* 0x000fe400078e0a3e */
[----:B------:R-:W-:Y:S01]  /*d470*/  @!P5 IMAD.MOV R93, RZ, RZ, -R93 ;  /* 0x000000ffff5dd224 */ /* 0x000fe200078e0a5d */
[----:B------:R-:W-:Y:S01]  /*d480*/  ISETP.GT.U32.AND P5, PT, R2, R134, PT ;  /* 0x000000860200720c */ /* 0x000fe20003fa4070 */
[----:B------:R-:W-:Y:S01]  /*d490*/  STL [R1+0x1964], R3 ;  /* 0x0019640301007387 */ /* 0x000fe20000100800 */
[----:B------:R-:W-:-:S03]  /*d4a0*/  IMAD.HI.U32 R146, R246, R125, RZ ;  /* 0x0000007df6927227 */ /* 0x000fc600078e00ff */
[----:B------:R-:W-:Y:S01]  /*d4b0*/  STL [R1+0x1968], R252 ;  /* 0x001968fc01007387 */ /* 0x000fe20000100800 */
[----:B------:R-:W-:-:S03]  /*d4c0*/  IMAD R142, R2, R62, R142 ;  /* 0x0000003e028e7224 */ /* 0x000fc600078e028e */
[----:B------:R-:W-:Y:S01]  /*d4d0*/  STL [R1+0x196c], R214 ;  /* 0x00196cd601007387 */ /* 0x000fe20000100800 */
[----:B------:R-:W-:-:S03]  /*d4e0*/  IMAD.MOV R146, RZ, RZ, -R146 ;  /* 0x000000ffff927224 */ /* 0x000fc600078e0a92 */
[----:B------:R-:W-:Y:S01]  /*d4f0*/  STL [R1+0x1970], R222 ;  /* 0x001970de01007387 */ /* 0x000fe20000100800 */
[----:B------:R-:W-:-:S03]  /*d500*/  @!P2 IMAD.IADD R109, R109, 0x1, -R2 ;  /* 0x000000016d6da824 */ /* 0x000fc600078e0a02 */
[----:B------:R-:W-:Y:S01]  /*d510*/  STL [R1+0x1978], R230 ;  /* 0x001978e601007387 */ /* 0x000fe20000100800 */
[----:B------:R-:W-:-:S03]  /*d520*/  ISETP.GE.AND P3, PT, R82, RZ, PT ;  /* 0x000000ff5200720c */ /* 0x000fc60003f66270 */
[----:B------:R-:W-:Y:S01]  /*d530*/  STL [R1+0x197c], R238 ;  /* 0x00197cee01007387 */ /* 0x000fe20000100800 */
[C---:B------:R-:W-:Y:S01]  /*d540*/  ISETP.GT.U32.AND P2, PT, R2.reuse, R142, PT ;  /* 0x0000008e0200720c */ /* 0x040fe20003f44070 */
[----:B------:R-:W-:Y:S02]  /*d550*/  IMAD R125, R2, R146, R125 ;  /* 0x00000092027d7224 */ /* 0x000fe400078e027d */
[----:B------:R-:W-:Y:S01]  /*d560*/  STL [R1+0x1980], R31 ;  /* 0x0019801f01007387 */ /* 0x000fe20000100800 */
[----:B------:R-:W-:-:S03]  /*d570*/  IMAD.MOV.U32 R82, RZ, RZ, R97 ;  /* 0x000000ffff527224 */ /* 0x000fc600078e0061 */
[----:B------:R-:W-:Y:S04]  /*d580*/  STL [R1+0x1984], R70 ;  /* 0x0019844601007387 */ /* 0x000fe80000100800 */
[----:B------:R-:W-:Y:S01]  /*d590*/  STL [R1+0x1988], R86 ;  /* 0x0019885601007387 */ /* 0x000fe20000100800 */
[----:B------:R-:W-:-:S03]  /*d5a0*/  IMAD.MOV.U32 R74, RZ, RZ, R130 ;  /* 0x000000ffff4a7224 */ /* 0x000fc600078e0082 */
[----:B------:R-:W-:Y:S01]  /*d5b0*/  STL [R1+0x198c], R105 ;  /* 0x00198c6901007387 */ /* 0x000fe20000100800 */
[----:B------:R-:W-:-:S03]  /*d5c0*/  @!P0 IMAD.MOV R82, RZ, RZ, -R82 ;  /* 0x000000ffff528224 */ /* 0x000fc600078e0a52 */
[----:B------:R0:W-:Y:S01]  /*d5d0*/  STL [R1+0x1990], R121 ;  /* 0x0019907901007387 */ /* 0x0001e20000100800 */
[----:B------:R-:W-:Y:S01]  /*d5e0*/  @!P5 IMAD.IADD R134, R134, 0x1, -R2 ;  /* 0x000000018686d824 */ /* 0x000fe200078e0a02 */
[C---:B------:R-:W-:Y:S02]  /*d5f0*/  ISETP.GT.U32.AND P0, PT, R2.reuse, R125, PT ;  /* 0x0000007d0200720c */ /* 0x040fe40003f04070 */
[----:B------:R-:W-:Y:S01]  /*d600*/  IABS R161, R19 ;  /* 0x0000001300a17213 */ /* 0x000fe20000000000 */
[----:B------:R-:W-:Y:S01]  /*d610*/  @!P4 IMAD.MOV R74, RZ, RZ, -R74 ;  /* 0x000000ffff4ac224 */ /* 0x000fe200078e0a4a */
[----:B0-----:R-:W3:Y:S04]  /*d620*/  LDL.LU R121, [R1+0x38] ;  /* 0x0000380001797983 */ /* 0x001ee80000300800 */
[----:B------:R0:W-:Y:S01]  /*d630*/  STL [R1+0x1994], R138 ;  /* 0x0019948a01007387 */ /* 0x0001e20000100800 */
[----:B------:R-:W-:Y:S01]  /*d640*/  @!P6 IMAD.MOV R101, RZ, RZ, -R101 ;  /* 0x000000ffff65e224 */ /* 0x000fe200078e0a65 */
[----:B------:R-:W-:Y:S01]  /*d650*/  ISETP.GT.U32.AND P4, PT, R2, R117, PT ;  /* 0x000000750200720c */ /* 0x000fe20003f84070 */
[----:B------:R-:W-:Y:S01]  /*d660*/  @!P1 IMAD.MOV R109, RZ, RZ, -R109 ;  /* 0x000000ffff6d9224 */ /* 0x000fe200078e0a6d */
[----:B------:R-:W-:Y:S01]  /*d670*/  ISETP.GE.AND P6, PT, R47, RZ, PT ;  /* 0x000000ff2f00720c */ /* 0x000fe20003fc6270 */
[----:B------:R-:W-:Y:S01]  /*d680*/  IMAD.HI.U32 R47, R246, R161, RZ ;  /* 0x000000a1f62f7227 */ /* 0x000fe200078e00ff */
[----:B------:R-:W-:Y:S01]  /*d690*/  ISETP.GT.U32.AND P1, PT, R2, R134, PT ;  /* 0x000000860200720c */ /* 0x000fe20003f24070 */
[----:B0-----:R-:W3:Y:S02]  /*d6a0*/  LDL.LU R138, [R1+0x34] ;  /* 0x00003400018a7983 */ /* 0x001ee40000300800 */
[----:B------:R-:W-:-:S02]  /*d6b0*/  @!P2 IMAD.IADD R142, R142, 0x1, -R2 ;  /* 0x000000018e8ea824 */ /* 0x000fc400078e0a02 */
[----:B------:R-:W-:Y:S01]  /*d6c0*/  IMAD.MOV R47, RZ, RZ, -R47 ;  /* 0x000000ffff2f7224 */ /* 0x000fe200078e0a2f */
[----:B------:R-:W-:Y:S01]  /*d6d0*/  IABS R150, R5 ;  /* 0x0000000500967213 */ /* 0x000fe20000000000 */
[--C-:B------:R-:W-:Y:S01]  /*d6e0*/  @!P0 IMAD.IADD R125, R125, 0x1, -R2.reuse ;  /* 0x000000017d7d8824 */ /* 0x100fe200078e0a02 */
[C---:B------:R-:W-:Y:S01]  /*d6f0*/  ISETP.GT.U32.AND P2, PT, R2.reuse, R142, PT ;  /* 0x0000008e0200720c */ /* 0x040fe20003f44070 */
[----:B------:R-:W-:Y:S02]  /*d700*/  IMAD R161, R2, R47, R161 ;  /* 0x0000002f02a17224 */ /* 0x000fe400078e02a1 */
[--C-:B------:R-:W-:Y:S01]  /*d710*/  @!P4 IMAD.IADD R117, R117, 0x1, -R2.reuse ;  /* 0x000000017575c824 */ /* 0x100fe200078e0a02 */
[----:B------:R-:W-:Y:S01]  /*d720*/  ISETP.GE.AND P4, PT, R49, RZ, PT ;  /* 0x000000ff3100720c */ /* 0x000fe20003f86270 */
[----:B------:R-:W-:Y:S01]  /*d730*/  @!P1 IMAD.IADD R134, R134, 0x1, -R2 ;  /* 0x0000000186869824 */ /* 0x000fe200078e0a02 */
[----:B------:R-:W-:Y:S01]  /*d740*/  ISETP.GT.U32.AND P5, PT, R2, R125, PT ;  /* 0x0000007d0200720c */ /* 0x000fe20003fa4070 */
[----:B------:R-:W-:Y:S01]  /*d750*/  IMAD.HI.U32 R49, R246, R150, RZ ;  /* 0x00000096f6317227 */ /* 0x000fe200078e00ff */
[----:B------:R-:W-:-:S02]  /*d760*/  ISETP.GT.U32.AND P1, PT, R2, R161, PT ;  /* 0x000000a10200720c */ /* 0x000fc40003f24070 */
[----:B------:R-:W-:Y:S01]  /*d770*/  IABS R175, R35 ;  /* 0x0000002300af7213 */ /* 0x000fe20000000000 */
[----:B------:R-:W-:Y:S01]  /*d780*/  IMAD.MOV R49, RZ, RZ, -R49 ;  /* 0x000000ffff317224 */ /* 0x000fe200078e0a31 */
[----:B------:R-:W-:Y:S01]  /*d790*/  STL [R1+0x1998], R154 ;  /* 0x0019989a01007387 */ /* 0x000fe20000100800 */
[----:B------:R-:W-:Y:S01]  /*d7a0*/  @!P2 IMAD.IADD R142, R142, 0x1, -R2 ;  /* 0x000000018e8ea824 */ /* 0x000fe200078e0a02 */
[----:B------:R-:W-:Y:S01]  /*d7b0*/  IABS R189, R248 ;  /* 0x000000f800bd7213 */ /* 0x000fe20000000000 */
[----:B------:R-:W-:Y:S01]  /*d7c0*/  IMAD R150, R2, R49, R150 ;  /* 0x0000003102967224 */ /* 0x000fe200078e0296 */
[----:B------:R-:W-:Y:S01]  /*d7d0*/  STL [R1+0x199c], R182 ;  /* 0x00199cb601007387 */ /* 0x000fe20000100800 */
[----:B------:R-:W-:Y:S01]  /*d7e0*/  ISETP.GE.AND P2, PT, R19, RZ, PT ;  /* 0x000000ff1300720c */ /* 0x000fe20003f46270 */
[----:B------:R-:W-:Y:S02]  /*d7f0*/  IMAD.HI.U32 R19, R246, R175, RZ ;  /* 0x000000aff6137227 */ /* 0x000fe400078e00ff */
[----:B------:R0:W-:Y:S01]  /*d800*/  STL [R1+0x19a0], R210 ;  /* 0x0019a0d201007387 */ /* 0x0001e20000100800 */
[----:B------:R-:W-:-:S03]  /*d810*/  ISETP.GE.AND P0, PT, R51, RZ, PT ;  /* 0x000000ff3300720c */ /* 0x000fc60003f06270 */
[----:B------:R-:W3:Y:S01]  /*d820*/  LDL.LU R105, [R1+0x3c] ;  /* 0x00003c0001697983 */ /* 0x000ee20000300800 */
[--C-:B------:R-:W-:Y:S01]  /*d830*/  @!P5 IMAD.IADD R125, R125, 0x1, -R2.reuse ;  /* 0x000000017d7dd824 */ /* 0x100fe200078e0a02 */
[----:B------:R-:W-:Y:S01]  /*d840*/  ISETP.GT.U32.AND P5, PT, R2, R150, PT ;  /* 0x000000960200720c */ /* 0x000fe20003fa4070 */
[----:B------:R-:W-:Y:S01]  /*d850*/  IMAD.HI.U32 R47, R246, R189, RZ ;  /* 0x000000bdf62f7227 */ /* 0x000fe200078e00ff */
[----:B------:R-:W-:Y:S01]  /*d860*/  IABS R203, R249 ;  /* 0x000000f900cb7213 */ /* 0x000fe20000000000 */
[----:B------:R-:W3:Y:S02]  /*d870*/  LDL.LU R86, [R1+0x40] ;  /* 0x0000400001567983 */ /* 0x000ee40000300800 */
[----:B------:R-:W-:Y:S02]  /*d880*/  IMAD.MOV R19, RZ, RZ, -R19 ;  /* 0x000000ffff137224 */ /* 0x000fe400078e0a13 */
[----:B------:R-:W-:Y:S01]  /*d890*/  @!P1 IMAD.IADD R161, R161, 0x1, -R2 ;  /* 0x00000001a1a19824 */ /* 0x000fe200078e0a02 */
[----:B------:R-:W3:Y:S01]  /*d8a0*/  LDL.LU R70, [R1+0x44] ;  /* 0x0000440001467983 */ /* 0x000ee20000300800 */
[----:B------:R-:W-:Y:S01]  /*d8b0*/  @!P3 IMAD.MOV R117, RZ, RZ, -R117 ;  /* 0x000000ffff75b224 */ /* 0x000fe200078e0a75 */
[----:B------:R-:W-:Y:S01]  /*d8c0*/  ISETP.GE.AND P3, PT, R5, RZ, PT ;  /* 0x000000ff0500720c */ /* 0x000fe20003f66270 */
[----:B------:R-:W-:Y:S01]  /*d8d0*/  IMAD.MOV R47, RZ, RZ, -R47 ;  /* 0x000000ffff2f7224 */ /* 0x000fe200078e0a2f */
[C---:B------:R-:W-:Y:S01]  /*d8e0*/  ISETP.GT.U32.AND P1, PT, R2.reuse, R161, PT ;  /* 0x000000a10200720c */ /* 0x040fe20003f24070 */
[----:B------:R-:W-:Y:S01]  /*d8f0*/  IMAD R175, R2, R19, R175 ;  /* 0x0000001302af7224 */ /* 0x000fe200078e02af */
[----:B------:R-:W3:Y:S01]  /*d900*/  LDL.LU R31, [R1+0x48] ;  /* 0x00004800011f7983 */ /* 0x000ee20000300800 */
[----:B------:R-:W-:Y:S01]  /*d910*/  IMAD.HI.U32 R5, R246, R203, RZ ;  /* 0x000000cbf6057227 */ /* 0x000fe200078e00ff */
[----:B------:R-:W-:-:S02]  /*d920*/  IABS R218, R250 ;  /* 0x000000fa00da7213 */ /* 0x000fc40000000000 */
[----:B------:R-:W3:Y:S01]  /*d930*/  LDL.LU R238, [R1+0x4c] ;  /* 0x00004c0001ee7983 */ /* 0x000ee20000300800 */
[C---:B------:R-:W-:Y:S02]  /*d940*/  IMAD R189, R2.reuse, R47, R189 ;  /* 0x0000002f02bd7224 */ /* 0x040fe400078e02bd */
[----:B------:R-:W-:Y:S01]  /*d950*/  @!P4 IMAD.MOV R134, RZ, RZ, -R134 ;  /* 0x000000ffff86c224 */ /* 0x000fe200078e0a86 */
[C---:B------:R-:W-:Y:S01]  /*d960*/  ISETP.GT.U32.AND P4, PT, R2.reuse, R175, PT ;  /* 0x000000af0200720c */ /* 0x040fe20003f84070 */
[----:B------:R-:W-:Y:S01]  /*d970*/  IMAD.MOV R5, RZ, RZ, -R5 ;  /* 0x000000ffff057224 */ /* 0x000fe200078e0a05 */
[----:B--2---:R-:W-:Y:S01]  /*d980*/  IABS R234, R4 ;  /* 0x0000000400ea7213 */ /* 0x004fe20000000000 */
[----:B------:R-:W-:Y:S01]  /*d990*/  @!P0 IMAD.MOV R142, RZ, RZ, -R142 ;  /* 0x000000ffff8e8224 */ /* 0x000fe200078e0a8e */
[----:B------:R-:W-:Y:S01]  /*d9a0*/  ISETP.GT.U32.AND P0, PT, R2, R189, PT ;  /* 0x000000bd0200720c */ /* 0x000fe20003f04070 */
[--C-:B------:R-:W-:Y:S01]  /*d9b0*/  @!P5 IMAD.IADD R150, R150, 0x1, -R2.reuse ;  /* 0x000000019696d824 */ /* 0x100fe200078e0a02 */
[----:B------:R-:W-:Y:S01]  /*d9c0*/  IABS R62, R247 ;  /* 0x000000f7003e7213 */ /* 0x000fe20000000000 */
[C---:B------:R-:W-:Y:S01]  /*d9d0*/  IMAD R203, R2.reuse, R5, R203 ;  /* 0x0000000502cb7224 */ /* 0x040fe200078e02cb */
[----:B------:R-:W2:Y:S01]  /*d9e0*/  LDL.LU R222, [R1+0x50] ;  /* 0x0000500001de7983 */ /* 0x000ea20000300800 */
[----:B------:R-:W-:Y:S01]  /*d9f0*/  @!P6 IMAD.MOV R125, RZ, RZ, -R125 ;  /* 0x000000ffff7de224 */ /* 0x000fe200078e0a7d */
[C---:B------:R-:W-:Y:S01]  /*da00*/  ISETP.GT.U32.AND P6, PT, R2.reuse, R150, PT ;  /* 0x000000960200720c */ /* 0x040fe20003fc4070 */
[--C-:B------:R-:W-:Y:S01]  /*da10*/  @!P1 IMAD.IADD R161, R161, 0x1, -R2.reuse ;  /* 0x00000001a1a19824 */ /* 0x100fe200078e0a02 */
[----:B------:R-:W-:Y:S01]  /*da20*/  ISETP.GT.U32.AND P1, PT, R2, R203, PT ;  /* 0x000000cb0200720c */ /* 0x000fe20003f24070 */
[----:B------:R-:W-:-:S04]  /*da30*/  @!P4 IMAD.IADD R175, R175, 0x1, -R2 ;  /* 0x00000001afafc824 */ /* 0x000fc800078e0a02 */
[--C-:B------:R-:W-:Y:S01]  /*da40*/  @!P0 IMAD.IADD R189, R189, 0x1, -R2.reuse ;  /* 0x00000001bdbd8824 */ /* 0x100fe200078e0a02 */
[----:B------:R-:W-:Y:S01]  /*da50*/  ISETP.GT.U32.AND P0, PT, R2, R175, PT ;  /* 0x000000af0200720c */ /* 0x000fe20003f04070 */
[----:B------:R-:W-:Y:S01]  /*da60*/  IMAD.HI.U32 R5, R246, R218, RZ ;  /* 0x000000daf6057227 */ /* 0x000fe200078e00ff */
[----:B------:R-:W-:Y:S01]  /*da70*/  ISETP.GE.AND P5, PT, R35, RZ, PT ;  /* 0x000000ff2300720c */ /* 0x000fe20003fa6270 */
[----:B------:R-:W2:Y:S02]  /*da80*/  LDL.LU R214, [R1+0x54] ;  /* 0x0000540001d67983 */ /* 0x000ea40000300800 */
[--C-:B------:R-:W-:Y:S02]  /*da90*/  @!P6 IMAD.IADD R150, R150, 0x1, -R2.reuse ;  /* 0x000000019696e824 */ /* 0x100fe400078e0a02 */
[----:B------:R-:W-:Y:S01]  /*daa0*/  IMAD.MOV R5, RZ, RZ, -R5 ;  /* 0x000000ffff057224 */ /* 0x000fe200078e0a05 */
[----:B------:R-:W2:Y:S01]  /*dab0*/  LDL.LU R252, [R1+0x58] ;  /* 0x0000580001fc7983 */ /* 0x000ea20000300800 */
[----:B------:R-:W-:-:S02]  /*dac0*/  @!P1 IMAD.IADD R203, R203, 0x1, -R2 ;  /* 0x00000001cbcb9824 */ /* 0x000fc400078e0a02 */
[----:B------:R-:W-:Y:S01]  /*dad0*/  @!P3 IMAD.MOV R150, RZ, RZ, -R150 ;  /* 0x000000ffff96b224 */ /* 0x000fe200078e0a96 */
[----:B------:R-:W2:Y:S01]  /*dae0*/  LDL.LU R3, [R1+0x5c] ;  /* 0x00005c0001037983 */ /* 0x000ea20000300800 */
[C---:B------:R-:W-:Y:S01]  /*daf0*/  IMAD R218, R2.reuse, R5, R218 ;  /* 0x0000000502da7224 */ /* 0x040fe200078e02da */
[----:B------:R-:W-:Y:S01]  /*db00*/  ISETP.GT.U32.AND P3, PT, R2, R203, PT ;  /* 0x000000cb0200720c */ /* 0x000fe20003f64070 */
[----:B------:R-:W-:-:S04]  /*db10*/  IMAD.HI.U32 R35, R246, R234, RZ ;  /* 0x000000eaf6237227 */ /* 0x000fc800078e00ff */
[----:B------:R-:W-:Y:S01]  /*db20*/  @!P0 IMAD.IADD R175, R175, 0x1, -R2 ;  /* 0x00000001afaf8824 */ /* 0x000fe200078e0a02 */
[----:B------:R-:W-:Y:S01]  /*db30*/  ISETP.GT.U32.AND P0, PT, R2, R218, PT ;  /* 0x000000da0200720c */ /* 0x000fe20003f04070 */
[----:B------:R-:W-:-:S04]  /*db40*/  IMAD.HI.U32 R19, R246, R62, RZ ;  /* 0x0000003ef6137227 */ /* 0x000fc800078e00ff */
[----:B------:R-:W-:Y:S02]  /*db50*/  IMAD.MOV R35, RZ, RZ, -R35 ;  /* 0x000000ffff237224 */ /* 0x000fe400078e0a23 */
[----:B------:R-:W-:Y:S02]  /*db60*/  IMAD.MOV R19, RZ, RZ, -R19 ;  /* 0x000000ffff137224 */ /* 0x000fe400078e0a13 */
[C---:B------:R-:W-:Y:S02]  /*db70*/  IMAD R234, R2.reuse, R35, R234 ;  /* 0x0000002302ea7224 */ /* 0x040fe400078e02ea */
[C---:B------:R-:W-:Y:S02]  /*db80*/  IMAD R62, R2.reuse, R19, R62 ;  /* 0x00000013023e7224 */ /* 0x040fe400078e023e */
[--C-:B------:R-:W-:Y:S01]  /*db90*/  @!P3 IMAD.IADD R203, R203, 0x1, -R2.reuse ;  /* 0x00000001cbcbb824 */ /* 0x100fe200078e0a02 */
[----:B------:R-:W-:Y:S01]  /*dba0*/  ISETP.GT.U32.AND P3, PT, R2, R234, PT ;  /* 0x000000ea0200720c */ /* 0x000fe20003f64070 */
[----:B------:R-:W-:Y:S01]  /*dbb0*/  @!P0 IMAD.IADD R218, R218, 0x1, -R2 ;  /* 0x00000001dada8824 */ /* 0x000fe200078e0a02 */
[----:B------:R-:W-:-:S02]  /*dbc0*/  ISETP.GT.U32.AND P1, PT, R2, R189, PT ;  /* 0x000000bd0200720c */ /* 0x000fc40003f24070 */
[----:B------:R-:W-:-:S09]  /*dbd0*/  ISETP.GT.U32.AND P0, PT, R2, R62, PT ;  /* 0x0000003e0200720c */ /* 0x000fd20003f04070 */
[--C-:B------:R-:W-:Y:S02]  /*dbe0*/  @!P3 IMAD.IADD R234, R234, 0x1, -R2.reuse ;  /* 0x00000001eaeab824 */ /* 0x100fe400078e0a02 */
[--C-:B------:R-:W-:Y:S01]  /*dbf0*/  @!P1 IMAD.IADD R189, R189, 0x1, -R2.reuse ;  /* 0x00000001bdbd9824 */ /* 0x100fe200078e0a02 */
[----:B------:R-:W-:Y:S01]  /*dc00*/  ISETP.GE.AND P1, PT, R4, RZ, PT ;  /* 0x000000ff0400720c */ /* 0x000fe20003f26270 */
[----:B------:R-:W-:Y:S01]  /*dc10*/  @!P0 IMAD.IADD R62, R62, 0x1, -R2 ;  /* 0x000000013e3e8824 */ /* 0x000fe200078e0a02 */
[----:B------:R-:W-:Y:S01]  /*dc20*/  ISETP.GT.U32.AND P0, PT, R2, R234, PT ;  /* 0x000000ea0200720c */ /* 0x000fe20003f04070 */
[----:B------:R-:W2:Y:S04]  /*dc30*/  LDL.LU R4, [R1+0x60] ;  /* 0x0000600001047983 */ /* 0x000ea80000300800 */
[----:B------:R-:W2:Y:S01]  /*dc40*/  LDL.LU R230, [R1+0x64] ;  /* 0x0000640001e67983 */ /* 0x000ea20000300800 */
[----:B----4-:R-:W-:-:S07]  /*dc50*/  IABS R19, R127 ;  /* 0x0000007f00137213 */ /* 0x010fce0000000000 */
[----:B------:R-:W-:Y:S01]  /*dc60*/  @!P0 IMAD.IADD R234, R234, 0x1, -R2 ;  /* 0x00000001eaea8824 */ /* 0x000fe200078e0a02 */
[----:B------:R-:W-:Y:S02]  /*dc70*/  ISETP.GE.AND P0, PT, R127, RZ, PT ;  /* 0x000000ff7f00720c */ /* 0x000fe40003f06270 */
[----:B------:R-:W4:Y:S01]  /*dc80*/  LDL.LU R127, [R1+0x68] ;  /* 0x00006800017f7983 */ /* 0x000f220000300800 */
[----:B---3--:R-:W-:-:S05]  /*dc90*/  IABS R97, R251 ;  /* 0x000000fb00617213 */ /* 0x008fca0000000000 */
[----:B------:R-:W-:-:S04]  /*dca0*/  IMAD.HI.U32 R5, R246, R97, RZ ;  /* 0x00000061f6057227 */ /* 0x000fc800078e00ff */
[----:B------:R-:W-:-:S04]  /*dcb0*/  IMAD.MOV R5, RZ, RZ, -R5 ;  /* 0x000000ffff057224 */ /* 0x000fc800078e0a05 */
[----:B------:R-:W-:Y:S01]  /*dcc0*/  IMAD R97, R2, R5, R97 ;  /* 0x0000000502617224 */ /* 0x000fe200078e0261 */
[----:B------:R-:W-:-:S04]  /*dcd0*/  ISETP.GE.AND P4, PT, R249, RZ, PT ;  /* 0x000000fff900720c */ /* 0x000fc80003f86270 */
[----:B------:R-:W-:Y:S01]  /*dce0*/  ISETP.GT.U32.AND P3, PT, R2, R97, PT ;  /* 0x000000610200720c */ /* 0x000fe20003f64070 */
[----:B------:R-:W-:-:S08]  /*dcf0*/  IMAD.HI.U32 R130, R246, R19, RZ ;  /* 0x00000013f6827227 */ /* 0x000fd000078e00ff */
[----:B------:R-:W-:Y:S01]  /*dd00*/  @!P4 IMAD.MOV R203, RZ, RZ, -R203 ;  /* 0x000000ffffcbc224 */ /* 0x000fe200078e0acb */
[----:B------:R-:W-:-:S03]  /*dd10*/  ISETP.GT.U32.AND P4, PT, R2, R62, PT ;  /* 0x0000003e0200720c */ /* 0x000fc60003f84070 */
[----:B------:R-:W-:Y:S02]  /*dd20*/  @!P3 IMAD.IADD R97, R97, 0x1, -R2 ;  /* 0x000000016161b824 */ /* 0x000fe400078e0a02 */
[----:B------:R-:W-:-:S03]  /*dd30*/  IMAD.MOV R130, RZ, RZ, -R130 ;  /* 0x000000ffff827224 */ /* 0x000fc600078e0a82 */
[C---:B------:R-:W-:Y:S01]  /*dd40*/  ISETP.GT.U32.AND P3, PT, R2.reuse, R97, PT ;  /* 0x000000610200720c */ /* 0x040fe20003f64070 */
[----:B------:R-:W-:-:S04]  /*dd50*/  IMAD R130, R2, R130, R19 ;  /* 0x0000008202827224 */ /* 0x000fc800078e0213 */
[----:B------:R-:W-:Y:S01]  /*dd60*/  @!P4 IMAD.IADD R62, R62, 0x1, -R2 ;  /* 0x000000013e3ec824 */ /* 0x000fe200078e0a02 */
[----:B------:R-:W-:Y:S02]  /*dd70*/  ISETP.GT.U32.AND P4, PT, R2, R130, PT ;  /* 0x000000820200720c */ /* 0x000fe40003f84070 */
[----:B------:R-:W-:-:S05]  /*dd80*/  ISETP.GE.AND P6, PT, R248, RZ, PT ;  /* 0x000000fff800720c */ /* 0x000fca0003fc6270 */
[----:B------:R-:W-:-:S06]  /*dd90*/  @!P3 IMAD.IADD R97, R97, 0x1, -R2 ;  /* 0x000000016161b824 */ /* 0x000fcc00078e0a02 */
[----:B------:R-:W-:Y:S02]  /*dda0*/  @!P4 IMAD.IADD R130, R130, 0x1, -R2 ;  /* 0x000000018282c824 */ /* 0x000fe400078e0a02 */
[----:B------:R-:W-:Y:S01]  /*ddb0*/  @!P6 IMAD.MOV R189, RZ, RZ, -R189 ;  /* 0x000000ffffbde224 */ /* 0x000fe200078e0abd */
[----:B------:R-:W-:Y:S01]  /*ddc0*/  ISETP.GE.AND P6, PT, R247, RZ, PT ;  /* 0x000000fff700720c */ /* 0x000fe20003fc6270 */
[----:B------:R-:W-:Y:S01]  /*ddd0*/  @!P5 IMAD.MOV R175, RZ, RZ, -R175 ;  /* 0x000000ffffafd224 */ /* 0x000fe200078e0aaf */
[----:B------:R-:W-:Y:S01]  /*dde0*/  ISETP.GT.U32.AND P5, PT, R2, R218, PT ;  /* 0x000000da0200720c */ /* 0x000fe20003fa4070 */
[----:B------:R-:W-:Y:S01]  /*ddf0*/  @!P2 IMAD.MOV R161, RZ, RZ, -R161 ;  /* 0x000000ffffa1a224 */ /* 0x000fe200078e0aa1 */
[----:B------:R-:W-:-:S11]  /*de00*/  ISETP.GE.AND P2, PT, R250, RZ, PT ;  /* 0x000000fffa00720c */ /* 0x000fd60003f46270 */
[----:B------:R-:W-:-:S04]  /*de10*/  @!P5 IMAD.IADD R218, R218, 0x1, -R2 ;  /* 0x00000001dadad824 */ /* 0x000fc800078e0a02 */
[----:B------:R-:W-:Y:S01]  /*de20*/  @!P2 IMAD.MOV R218, RZ, RZ, -R218 ;  /* 0x000000ffffdaa224 */ /* 0x000fe200078e0ada */
[----:B------:R-:W-:-:S05]  /*de30*/  IABS R168, R138 ;  /* 0x0000008a00a87213 */ /* 0x000fca0000000000 */
[----:B------:R-:W-:-:S04]  /*de40*/  IMAD.HI.U32 R5, R246, R168, RZ ;  /* 0x000000a8f6057227 */ /* 0x000fc800078e00ff */
[----:B------:R-:W-:-:S04]  /*de50*/  IMAD.MOV R19, RZ, RZ, -R5 ;  /* 0x000000ffff137224 */ /* 0x000fc800078e0a05 */
[----:B------:R-:W-:-:S05]  /*de60*/  IMAD R168, R2, R19, R168 ;  /* 0x0000001302a87224 */ /* 0x000fca00078e02a8 */
[----:B------:R-:W-:Y:S02]  /*de70*/  ISETP.GT.U32.AND P3, PT, R2, R168, PT ;  /* 0x000000a80200720c */ /* 0x000fe40003f64070 */
[----:B------:R-:W-:-:S05]  /*de80*/  IABS R226, R121 ;  /* 0x0000007900e27213 */ /* 0x000fca0000000000 */
[----:B------:R-:W-:Y:S01]  /*de90*/  IMAD.HI.U32 R35, R246, R226, RZ ;  /* 0x000000e2f6237227 */ /* 0x000fe200078e00ff */
[----:B------:R-:W-:-:S05]  /*dea0*/  IABS R146, R105 ;  /* 0x0000006900927213 */ /* 0x000fca0000000000 */
[----:B------:R-:W-:Y:S01]  /*deb0*/  @!P3 IMAD.IADD R168, R168, 0x1, -R2 ;  /* 0x00000001a8a8b824 */ /* 0x000fe200078e0a02 */
[----:B------:R-:W-:Y:S01]  /*dec0*/  ISETP.GT.U32.AND P3, PT, R2, R130, PT ;  /* 0x000000820200720c */ /* 0x000fe20003f64070 */
[----:B------:R-:W-:Y:S01]  /*ded0*/  IMAD.HI.U32 R19, R246, R146, RZ ;  /* 0x00000092f6137227 */ /* 0x000fe200078e00ff */
[----:B------:R-:W-:-:S03]  /*dee0*/  IABS R49, R86 ;  /* 0x0000005600317213 */ /* 0x000fc60000000000 */
[----:B------:R-:W-:Y:S02]  /*def0*/  IMAD.MOV R5, RZ, RZ, -R35 ;  /* 0x000000ffff057224 */ /* 0x000fe400078e0a23 */
[----:B------:R-:W-:Y:S01]  /*df00*/  IMAD.MOV R247, RZ, RZ, -R19 ;  /* 0x000000fffff77224 */ /* 0x000fe200078e0a13 */
[----:B------:R-:W-:Y:S01]  /*df10*/  IABS R51, R70 ;  /* 0x0000004600337213 */ /* 0x000fe20000000000 */
[C---:B------:R-:W-:Y:S02]  /*df20*/  IMAD R226, R2.reuse, R5, R226 ;  /* 0x0000000502e27224 */ /* 0x040fe400078e02e2 */
[----:B------:R-:W-:Y:S01]  /*df30*/  IMAD R146, R2, R247, R146 ;  /* 0x000000f702927224 */ /* 0x000fe200078e0292 */
[----:B------:R-:W-:Y:S01]  /*df40*/  IABS R5, R31 ;  /* 0x0000001f00057213 */ /* 0x000fe20000000000 */
[----:B------:R-:W-:-:S04]  /*df50*/  IMAD.HI.U32 R35, R246, R49, RZ ;  /* 0x00000031f6237227 */ /* 0x000fc800078e00ff */
[----:B------:R-:W-:Y:S01]  /*df60*/  @!P3 IMAD.IADD R130, R130, 0x1, -R2 ;  /* 0x000000018282b824 */ /* 0x000fe200078e0a02 */
[----:B------:R-:W-:Y:S01]  /*df70*/  ISETP.GT.U32.AND P3, PT, R2, R146, PT ;  /* 0x000000920200720c */ /* 0x000fe20003f64070 */
[----:B------:R-:W-:-:S04]  /*df80*/  IMAD.HI.U32 R47, R246, R51, RZ ;  /* 0x00000033f62f7227 */ /* 0x000fc800078e00ff */
[----:B------:R-:W-:-:S04]  /*df90*/  IMAD.HI.U32 R248, R246, R5, RZ ;  /* 0x00000005f6f87227 */ /* 0x000fc800078e00ff */
[----:B------:R-:W-:Y:S02]  /*dfa0*/  IMAD.MOV R19, RZ, RZ, -R35 ;  /* 0x000000ffff137224 */ /* 0x000fe400078e0a23 */
[----:B------:R-:W-:Y:S02]  /*dfb0*/  IMAD.MOV R35, RZ, RZ, -R47 ;  /* 0x000000ffff237224 */ /* 0x000fe400078e0a2f */
[----:B------:R-:W-:Y:S01]  /*dfc0*/  IMAD.MOV R47, RZ, RZ, -R248 ;  /* 0x000000ffff2f7224 */ /* 0x000fe200078e0af8 */
[----:B------:R-:W-:-:S03]  /*dfd0*/  ISETP.GT.U32.AND P4, PT, R2, R226, PT ;  /* 0x000000e20200720c */ /* 0x000fc60003f84070 */
[----:B------:R-:W-:Y:S01]  /*dfe0*/  IMAD R5, R2, R47, R5 ;  /* 0x0000002f02057224 */ /* 0x000fe200078e0205 */
[----:B------:R-:W-:Y:S01]  /*dff0*/  IABS R47, R238 ;  /* 0x000000ee002f7213 */ /* 0x000fe20000000000 */
[----:B------:R-:W-:-:S03]  /*e000*/  @!P3 IMAD.IADD R146, R146, 0x1, -R2 ;  /* 0x000000019292b824 */ /* 0x000fc600078e0a02 */
[----:B------:R-:W-:Y:S01]  /*e010*/  ISETP.GT.U32.AND P3, PT, R2, R5, PT ;  /* 0x000000050200720c */ /* 0x000fe20003f64070 */
[----:B------:R-:W-:-:S04]  /*e020*/  IMAD.HI.U32 R247, R246, R47, RZ ;  /* 0x0000002ff6f77227 */ /* 0x000fc800078e00ff */
[----:B------:R-:W-:Y:S02]  /*e030*/  IMAD.MOV R247, RZ, RZ, -R247 ;  /* 0x000000fffff77224 */ /* 0x000fe400078e0af7 */
[--C-:B------:R-:W-:Y:S01]  /*e040*/  @!P4 IMAD.IADD R226, R226, 0x1, -R2.reuse ;  /* 0x00000001e2e2c824 */ /* 0x100fe200078e0a02 */
[C---:B------:R-:W-:Y:S01]  /*e050*/  ISETP.GT.U32.AND P2, PT, R2.reuse, R168, PT ;  /* 0x000000a80200720c */ /* 0x040fe20003f44070 */
[C---:B------:R-:W-:Y:S01]  /*e060*/  IMAD R49, R2.reuse, R19, R49 ;  /* 0x0000001302317224 */ /* 0x040fe200078e0231 */
[----:B--2---:R-:W-:Y:S01]  /*e070*/  IABS R19, R222 ;  /* 0x000000de00137213 */ /* 0x004fe20000000000 */
[C---:B------:R-:W-:Y:S01]  /*e080*/  IMAD R47, R2.reuse, R247, R47 ;  /* 0x000000f7022f7224 */ /* 0x040fe200078e022f */
[----:B------:R-:W-:Y:S01]  /*e090*/  ISETP.GT.U32.AND P4, PT, R2, R226, PT ;  /* 0x000000e20200720c */ /* 0x000fe20003f84070 */
[----:B------:R-:W-:Y:S02]  /*e0a0*/  @!P3 IMAD.IADD R5, R5, 0x1, -R2 ;  /* 0x000000010505b824 */ /* 0x000fe400078e0a02 */
[----:B------:R-:W-:Y:S01]  /*e0b0*/  IMAD.HI.U32 R248, R246, R19, RZ ;  /* 0x00000013f6f87227 */ /* 0x000fe200078e00ff */
[----:B------:R-:W-:-:S03]  /*e0c0*/  ISETP.GT.U32.AND P3, PT, R2, R47, PT ;  /* 0x0000002f0200720c */ /* 0x000fc60003f64070 */
[----:B------:R-:W-:Y:S02]  /*e0d0*/  IMAD.MOV R248, RZ, RZ, -R248 ;  /* 0x000000fffff87224 */ /* 0x000fe400078e0af8 */
[----:B------:R-:W-:Y:S01]  /*e0e0*/  IMAD R51, R2, R35, R51 ;  /* 0x0000002302337224 */ /* 0x000fe200078e0233 */
[----:B------:R-:W-:Y:S01]  /*e0f0*/  ISETP.GE.AND P5, PT, R251, RZ, PT ;  /* 0x000000fffb00720c */ /* 0x000fe20003fa6270 */
[--C-:B------:R-:W-:Y:S01]  /*e100*/  @!P2 IMAD.IADD R168, R168, 0x1, -R2.reuse ;  /* 0x00000001a8a8a824 */ /* 0x100fe200078e0a02 */
[----:B------:R-:W-:Y:S01]  /*e110*/  IABS R251, R252 ;  /* 0x000000fc00fb7213 */ /* 0x000fe20000000000 */
[C---:B------:R-:W-:Y:S01]  /*e120*/  IMAD R19, R2.reuse, R248, R19 ;  /* 0x000000f802137224 */ /* 0x040fe200078e0213 */
[----:B------:R-:W-:Y:S01]  /*e130*/  ISETP.GT.U32.AND P2, PT, R2, R49, PT ;  /* 0x000000310200720c */ /* 0x000fe20003f44070 */
[--C-:B------:R-:W-:Y:S01]  /*e140*/  @!P4 IMAD.IADD R226, R226, 0x1, -R2.reuse ;  /* 0x00000001e2e2c824 */ /* 0x100fe200078e0a02 */
[----:B------:R-:W-:Y:S02]  /*e150*/  IABS R35, R214 ;  /* 0x000000d600237213 */ /* 0x000fe40000000000 */
[C---:B------:R-:W-:Y:S01]  /*e160*/  ISETP.GT.U32.AND P4, PT, R2.reuse, R51, PT ;  /* 0x000000330200720c */ /* 0x040fe20003f84070 */
[----:B------:R-:W-:Y:S01]  /*e170*/  @!P3 IMAD.IADD R47, R47, 0x1, -R2 ;  /* 0x000000012f2fb824 */ /* 0x000fe200078e0a02 */
[----:B------:R-:W-:Y:S01]  /*e180*/  ISETP.GT.U32.AND P3, PT, R2, R19, PT ;  /* 0x000000130200720c */ /* 0x000fe20003f64070 */
[----:B------:R-:W-:-:S04]  /*e190*/  IMAD.HI.U32 R250, R246, R251, RZ ;  /* 0x000000fbf6fa7227 */ /* 0x000fc800078e00ff */
[----:B------:R-:W-:-:S04]  /*e1a0*/  IMAD.HI.U32 R249, R246, R35, RZ ;  /* 0x00000023f6f97227 */ /* 0x000fc800078e00ff */
[----:B------:R-:W-:Y:S02]  /*e1b0*/  IMAD.MOV R250, RZ, RZ, -R250 ;  /* 0x000000fffffa7224 */ /* 0x000fe400078e0afa */
[----:B------:R-:W-:Y:S02]  /*e1c0*/  IMAD.MOV R249, RZ, RZ, -R249 ;  /* 0x000000fffff97224 */ /* 0x000fe400078e0af9 */
[--C-:B------:R-:W-:Y:S02]  /*e1d0*/  @!P2 IMAD.IADD R49, R49, 0x1, -R2.reuse ;  /* 0x000000013131a824 */ /* 0x100fe400078e0a02 */
[C---:B------:R-:W-:Y:S01]  /*e1e0*/  IMAD R251, R2.reuse, R250, R251 ;  /* 0x000000fa02fb7224 */ /* 0x040fe200078e02fb */
[----:B------:R-:W-:Y:S01]  /*e1f0*/  IABS R250, R3 ;  /* 0x0000000300fa7213 */ /* 0x000fe20000000000 */
[----:B------:R-:W-:Y:S02]  /*e200*/  @!P4 IMAD.IADD R51, R51, 0x1, -R2 ;  /* 0x000000013333c824 */ /* 0x000fe400078e0a02 */
[----:B------:R-:W-:Y:S01]  /*e210*/  IMAD R35, R2, R249, R35 ;  /* 0x000000f902237224 */ /* 0x000fe200078e0223 */
[----:B------:R-:W-:Y:S01]  /*e220*/  IABS R249, R0 ;  /* 0x0000000000f97213 */ /* 0x000fe20000000000 */
[----:B------:R-:W-:Y:S01]  /*e230*/  @!P1 IMAD.MOV R234, RZ, RZ, -R234 ;  /* 0x000000ffffea9224 */ /* 0x000fe200078e0aea */
[----:B------:R-:W-:Y:S01]  /*e240*/  ISETP.GE.AND P4, PT, R121, RZ, PT ;  /* 0x000000ff7900720c */ /* 0x000fe20003f86270 */
[----:B------:R-:W-:Y:S01]  /*e250*/  @!P3 IMAD.IADD R19, R19, 0x1, -R2 ;  /* 0x000000011313b824 */ /* 0x000fe200078e0a02 */
[----:B------:R-:W-:Y:S01]  /*e260*/  IABS R247, R4 ;  /* 0x0000000400f77213 */ /* 0x000fe20000000000 */
[----:B------:R-:W-:Y:S01]  /*e270*/  @!P5 IMAD.MOV R97, RZ, RZ, -R97 ;  /* 0x000000ffff61d224 */ /* 0x000fe200078e0a61 */
[----:B------:R-:W-:-:S02]  /*e280*/  ISETP.GE.AND P2, PT, R138, RZ, PT ;  /* 0x000000ff8a00720c */ /* 0x000fc40003f46270 */
[----:B------:R-:W-:Y:S01]  /*e290*/  ISETP.GT.U32.AND P1, PT, R2, R146, PT ;  /* 0x000000920200720c */ /* 0x000fe20003f24070 */
[----:B------:R-:W-:Y:S01]  /*e2a0*/  IMAD.HI.U32 R138, R246, R250, RZ ;  /* 0x000000faf68a7227 */ /* 0x000fe200078e00ff */
[C---:B------:R-:W-:Y:S02]  /*e2b0*/  ISETP.GT.U32.AND P3, PT, R2.reuse, R49, PT ;  /* 0x000000310200720c */ /* 0x040fe40003f64070 */
[C---:B------:R-:W-:Y:S01]  /*e2c0*/  ISETP.GT.U32.AND P5, PT, R2.reuse, R51, PT ;  /* 0x000000330200720c */ /* 0x040fe20003fa4070 */
[----:B------:R-:W-:Y:S01]  /*e2d0*/  @!P0 IMAD.MOV R130, RZ, RZ, -R130 ;  /* 0x000000ffff828224 */ /* 0x000fe200078e0a82 */
[----:B------:R-:W-:Y:S01]  /*e2e0*/  ISETP.GT.U32.AND P0, PT, R2, R5, PT ;  /* 0x000000050200720c */ /* 0x000fe20003f04070 */
[----:B0-----:R-:W-:-:S04]  /*e2f0*/  IMAD.HI.U32 R210, R246, R249, RZ ;  /* 0x000000f9f6d27227 */ /* 0x001fc800078e00ff */
[----:B------:R-:W-:Y:S01]  /*e300*/  IMAD.HI.U32 R182, R246, R247, RZ ;  /* 0x000000f7f6b67227 */ /* 0x000fe200078e00ff */
[----:B------:R-:W-:-:S03]  /*e310*/  IABS R248, R230 ;  /* 0x000000e600f87213 */ /* 0x000fc60000000000 */
[----:B------:R-:W-:Y:S02]  /*e320*/  IMAD.MOV R138, RZ, RZ, -R138 ;  /* 0x000000ffff8a7224 */ /* 0x000fe400078e0a8a */
[----:B------:R-:W-:Y:S02]  /*e330*/  IMAD.MOV R210, RZ, RZ, -R210 ;  /* 0x000000ffffd27224 */ /* 0x000fe400078e0ad2 */
[----:B------:R-:W-:Y:S02]  /*e340*/  IMAD.MOV R182, RZ, RZ, -R182 ;  /* 0x000000ffffb67224 */ /* 0x000fe400078e0ab6 */
[C---:B------:R-:W-:Y:S02]  /*e350*/  IMAD R250, R2.reuse, R138, R250 ;  /* 0x0000008a02fa7224 */ /* 0x040fe400078e02fa */
[C---:B------:R-:W-:Y:S02]  /*e360*/  IMAD R249, R2.reuse, R210, R249 ;  /* 0x000000d202f97224 */ /* 0x040fe400078e02f9 */
[C---:B------:R-:W-:Y:S01]  /*e370*/  IMAD R247, R2.reuse, R182, R247 ;  /* 0x000000b602f77224 */ /* 0x040fe200078e02f7 */
[----:B----4-:R-:W-:Y:S01]  /*e380*/  IABS R121, R127 ;  /* 0x0000007f00797213 */ /* 0x010fe20000000000 */
[----:B------:R-:W-:Y:S01]  /*e390*/  @!P4 IMAD.MOV R226, RZ, RZ, -R226 ;  /* 0x000000ffffe2c224 */ /* 0x000fe200078e0ae2 */
[C---:B------:R-:W-:Y:S01]  /*e3a0*/  ISETP.GT.U32.AND P4, PT, R2.reuse, R35, PT ;  /* 0x000000230200720c */ /* 0x040fe20003f84070 */
[----:B------:R-:W-:Y:S01]  /*e3b0*/  @!P2 IMAD.MOV R168, RZ, RZ, -R168 ;  /* 0x000000ffffa8a224 */ /* 0x000fe200078e0aa8 */
[----:B------:R-:W-:Y:S01]  /*e3c0*/  ISETP.GT.U32.AND P2, PT, R2, R47, PT ;  /* 0x0000002f0200720c */ /* 0x000fe20003f44070 */
[--C-:B------:R-:W-:Y:S01]  /*e3d0*/  @!P1 IMAD.IADD R146, R146, 0x1, -R2.reuse ;  /* 0x0000000192929824 */ /* 0x100fe200078e0a02 */
[----:B------:R-:W-:Y:S01]  /*e3e0*/  ISETP.GT.U32.AND P1, PT, R2, R251, PT ;  /* 0x000000fb0200720c */ /* 0x000fe20003f24070 */
[----:B------:R-:W-:Y:S01]  /*e3f0*/  IMAD.HI.U32 R154, R246, R248, RZ ;  /* 0x000000f8f69a7227 */ /* 0x000fe200078e00ff */
[----:B------:R-:W2:Y:S03]  /*e400*/  LDL.LU R210, [R1+0x19a0] ;  /* 0x0019a00001d27983 */ /* 0x000ea60000300800 */
[--C-:B------:R-:W-:Y:S01]  /*e410*/  @!P3 IMAD.IADD R49, R49, 0x1, -R2.reuse ;  /* 0x000000013131b824 */ /* 0x100fe200078e0a02 */
[C---:B------:R-:W-:Y:S01]  /*e420*/  ISETP.GT.U32.AND P3, PT, R2.reuse, R250, PT ;  /* 0x000000fa0200720c */ /* 0x040fe20003f64070 */
[--C-:B------:R-:W-:Y:S01]  /*e430*/  @!P5 IMAD.IADD R51, R51, 0x1, -R2.reuse ;  /* 0x000000013333d824 */ /* 0x100fe200078e0a02 */
[C---:B------:R-:W-:Y:S01]  /*e440*/  ISETP.GT.U32.AND P5, PT, R2.reuse, R249, PT ;  /* 0x000000f90200720c */ /* 0x040fe20003fa4070 */
[----:B------:R-:W-:Y:S01]  /*e450*/  @!P0 IMAD.IADD R5, R5, 0x1, -R2 ;  /* 0x0000000105058824 */ /* 0x000fe200078e0a02 */
[C---:B------:R-:W-:Y:S01]  /*e460*/  ISETP.GT.U32.AND P0, PT, R2.reuse, R247, PT ;  /* 0x000000f70200720c */ /* 0x040fe20003f04070 */
[----:B------:R-:W-:Y:S01]  /*e470*/  @!P6 IMAD.MOV R62, RZ, RZ, -R62 ;  /* 0x000000ffff3ee224 */ /* 0x000fe200078e0a3e */
[----:B------:R-:W-:Y:S01]  /*e480*/  ISETP.GT.U32.AND P6, PT, R2, R19, PT ;  /* 0x000000130200720c */ /* 0x000fe20003fc4070 */
[----:B------:R-:W-:Y:S01]  /*e490*/  IMAD.MOV R154, RZ, RZ, -R154 ;  /* 0x000000ffff9a7224 */ /* 0x000fe200078e0a9a */
[----:B------:R-:W3:Y:S01]  /*e4a0*/  LDL.LU R182, [R1+0x199c] ;  /* 0x00199c0001b67983 */ /* 0x000ee20000300800 */
[----:B------:R-:W-:-:S04]  /*e4b0*/  IMAD.HI.U32 R138, R246, R121, RZ ;  /* 0x00000079f68a7227 */ /* 0x000fc800078e00ff */
[C---:B------:R-:W-:Y:S02]  /*e4c0*/  IMAD R246, R2.reuse, R154, R248 ;  /* 0x0000009a02f67224 */ /* 0x040fe400078e02f8 */
[----:B------:R-:W-:Y:S01]  /*e4d0*/  IMAD.MOV R248, RZ, RZ, -R138 ;  /* 0x000000fffff87224 */ /* 0x000fe200078e0a8a */
[----:B------:R-:W4:Y:S01]  /*e4e0*/  LDL.LU R154, [R1+0x1998] ;  /* 0x00199800019a7983 */ /* 0x000f220000300800 */
[--C-:B------:R-:W-:Y:S01]  /*e4f0*/  @!P4 IMAD.IADD R35, R35, 0x1, -R2.reuse ;  /* 0x000000012323c824 */ /* 0x100fe200078e0a02 */
[----:B------:R-:W-:Y:S01]  /*e500*/  ISETP.GE.AND P4, PT, R105, RZ, PT ;  /* 0x000000ff6900720c */ /* 0x000fe20003f86270 */
[C---:B------:R-:W-:Y:S01]  /*e510*/  IMAD R248, R2.reuse, R248, R121 ;  /* 0x000000f802f87224 */ /* 0x040fe200078e0279 */
[----:B------:R-:W2:Y:S01]  /*e520*/  LDL.LU R138, [R1+0x1994] ;  /* 0x00199400018a7983 */ /* 0x000ea20000300800 */
[--C-:B------:R-:W-:Y:S01]  /*e530*/  @!P2 IMAD.IADD R47, R47, 0x1, -R2.reuse ;  /* 0x000000012f2fa824 */ /* 0x100fe200078e0a02 */
[----:B------:R-:W-:Y:S01]  /*e540*/  ISETP.GT.U32.AND P2, PT, R2, R246, PT ;  /* 0x000000f60200720c */ /* 0x000fe20003f44070 */
[--C-:B------:R-:W-:Y:S01]  /*e550*/  @!P1 IMAD.IADD R251, R251, 0x1, -R2.reuse ;  /* 0x00000001fbfb9824 */ /* 0x100fe200078e0a02 */
[----:B------:R-:W-:Y:S01]  /*e560*/  ISETP.GE.AND P1, PT, R86, RZ, PT ;  /* 0x000000ff5600720c */ /* 0x000fe20003f26270 */
[--C-:B------:R-:W-:Y:S01]  /*e570*/  @!P3 IMAD.IADD R250, R250, 0x1, -R2.reuse ;  /* 0x00000001fafab824 */ /* 0x100fe200078e0a02 */
[----:B------:R-:W-:Y:S01]  /*e580*/  ISETP.GE.AND P3, PT, R70, RZ, PT ;  /* 0x000000ff4600720c */ /* 0x000fe20003f66270 */
[--C-:B------:R-:W-:Y:S01]  /*e590*/  @!P5 IMAD.IADD R249, R249, 0x1, -R2.reuse ;  /* 0x00000001f9f9d824 */ /* 0x100fe200078e0a02 */
[----:B------:R-:W-:Y:S01]  /*e5a0*/  ISETP.GE.AND P5, PT, R31, RZ, PT ;  /* 0x000000ff1f00720c */ /* 0x000fe20003fa6270 */
[--C-:B------:R-:W-:Y:S01]  /*e5b0*/  @!P0 IMAD.IADD R247, R247, 0x1, -R2.reuse ;  /* 0x00000001f7f78824 */ /* 0x100fe200078e0a02 */
[----:B------:R-:W-:Y:S01]  /*e5c0*/  ISETP.GE.AND P0, PT, R238, RZ, PT ;  /* 0x000000ffee00720c */ /* 0x000fe20003f06270 */
[----:B------:R-:W-:Y:S01]  /*e5d0*/  @!P6 IMAD.IADD R19, R19, 0x1, -R2 ;  /* 0x000000011313e824 */ /* 0x000fe200078e0a02 */
[C---:B------:R-:W-:Y:S01]  /*e5e0*/  ISETP.GT.U32.AND P6, PT, R2.reuse, R248, PT ;  /* 0x000000f80200720c */ /* 0x040fe20003fc4070 */
[----:B------:R-:W-:Y:S01]  /*e5f0*/  @!P4 IMAD.MOV R146, RZ, RZ, -R146 ;  /* 0x000000ffff92c224 */ /* 0x000fe200078e0a92 */
[----:B------:R-:W-:Y:S01]  /*e600*/  ISETP.GT.U32.AND P4, PT, R2, R35, PT ;  /* 0x000000230200720c */ /* 0x000fe20003f84070 */
[--C-:B------:R-:W-:Y:S01]  /*e610*/  @!P2 IMAD.IADD R246, R246, 0x1, -R2.reuse ;  /* 0x00000001f6f6a824 */ /* 0x100fe200078e0a02 */
[----:B------:R-:W3:Y:S01]  /*e620*/  LDL.LU R121, [R1+0x1990] ;  /* 0x0019900001797983 */ /* 0x000ee20000300800 */
[----:B------:R-:W-:Y:S01]  /*e630*/  @!P1 IMAD.MOV R49, RZ, RZ, -R49 ;  /* 0x000000ffff319224 */ /* 0x000fe200078e0a31 */
[C---:B------:R-:W-:Y:S01]  /*e640*/  ISETP.GT.U32.AND P1, PT, R2.reuse, R251, PT ;  /* 0x000000fb0200720c */ /* 0x040fe20003f24070 */
[----:B------:R-:W-:Y:S01]  /*e650*/  @!P3 IMAD.MOV R51, RZ, RZ, -R51 ;  /* 0x000000ffff33b224 */ /* 0x000fe200078e0a33 */
[C---:B------:R-:W-:Y:S01]  /*e660*/  ISETP.GT.U32.AND P3, PT, R2.reuse, R250, PT ;  /* 0x000000fa0200720c */ /* 0x040fe20003f64070 */
[----:B------:R-:W-:Y:S01]  /*e670*/  @!P5 IMAD.MOV R5, RZ, RZ, -R5 ;  /* 0x000000ffff05d224 */ /* 0x000fe200078e0a05 */
[C---:B------:R-:W-:Y:S01]  /*e680*/  ISETP.GT.U32.AND P5, PT, R2.reuse, R249, PT ;  /* 0x000000f90200720c */ /* 0x040fe20003fa4070 */
[----:B------:R-:W-:Y:S01]  /*e690*/  @!P0 IMAD.MOV R47, RZ, RZ, -R47 ;  /* 0x000000ffff2f8224 */ /* 0x000fe200078e0a2f */
[----:B------:R-:W-:Y:S01]  /*e6a0*/  ISETP.GT.U32.AND P0, PT, R2, R247, PT ;  /* 0x000000f70200720c */ /* 0x000fe20003f04070 */
[----:B------:R-:W-:Y:S01]  /*e6b0*/  @!P6 IMAD.IADD R248, R248, 0x1, -R2 ;  /* 0x00000001f8f8e824 */ /* 0x000fe200078e0a02 */
[----:B------:R-:W-:Y:S01]  /*e6c0*/  ISETP.GT.U32.AND P6, PT, R2, R246, PT ;  /* 0x000000f60200720c */ /* 0x000fe20003fc4070 */
[----:B------:R-:W4:Y:S01]  /*e6d0*/  LDL.LU R105, [R1+0x198c] ;  /* 0x00198c0001697983 */ /* 0x000f220000300800 */
[----:B------:R-:W-:-:S03]  /*e6e0*/  ISETP.GE.AND P2, PT, R222, RZ, PT ;  /* 0x000000ffde00720c */ /* 0x000fc60003f46270 */
[----:B------:R-:W2:Y:S01]  /*e6f0*/  LDL.LU R86, [R1+0x1988] ;  /* 0x0019880001567983 */ /* 0x000ea20000300800 */
[----:B------:R-:W-:-:S03]  /*e700*/  @!P4 IMAD.IADD R35, R35, 0x1, -R2 ;  /* 0x000000012323c824 */ /* 0x000fc600078e0a02 */
[----:B------:R-:W3:Y:S01]  /*e710*/  LDL.LU R70, [R1+0x1984] ;  /* 0x0019840001467983 */ /* 0x000ee20000300800 */
[----:B------:R-:W-:Y:S01]  /*e720*/  ISETP.GE.AND P4, PT, R214, RZ, PT ;  /* 0x000000ffd600720c */ /* 0x000fe20003f86270 */
[--C-:B------:R-:W-:Y:S02]  /*e730*/  @!P1 IMAD.IADD R251, R251, 0x1, -R2.reuse ;  /* 0x00000001fbfb9824 */ /* 0x100fe400078e0a02 */
[----:B------:R-:W4:Y:S01]  /*e740*/  LDL.LU R31, [R1+0x1980] ;  /* 0x00198000011f7983 */ /* 0x000f220000300800 */
[----:B------:R-:W-:Y:S01]  /*e750*/  ISETP.GE.AND P1, PT, R252, RZ, PT ;  /* 0x000000fffc00720c */ /* 0x000fe20003f26270 */
[--C-:B------:R-:W-:Y:S02]  /*e760*/  @!P3 IMAD.IADD R250, R250, 0x1, -R2.reuse ;  /* 0x00000001fafab824 */ /* 0x100fe400078e0a02 */
[----:B------:R-:W2:Y:S01]  /*e770*/  LDL.LU R238, [R1+0x197c] ;  /* 0x00197c0001ee7983 */ /* 0x000ea20000300800 */
[----:B------:R-:W-:Y:S01]  /*e780*/  ISETP.GE.AND P3, PT, R3, RZ, PT ;  /* 0x000000ff0300720c */ /* 0x000fe20003f66270 */
[----:B------:R-:W-:-:S02]  /*e790*/  @!P5 IMAD.IADD R249, R249, 0x1, -R2 ;  /* 0x00000001f9f9d824 */ /* 0x000fc400078e0a02 */
[----:B------:R-:W3:Y:S01]  /*e7a0*/  LDL.LU R222, [R1+0x20] ;  /* 0x0000200001de7983 */ /* 0x000ee20000300800 */
[----:B------:R-:W-:Y:S01]  /*e7b0*/  ISETP.GE.AND P5, PT, R4, RZ, PT ;  /* 0x000000ff0400720c */ /* 0x000fe20003fa6270 */
[--C-:B------:R-:W-:Y:S02]  /*e7c0*/  @!P0 IMAD.IADD R247, R247, 0x1, -R2.reuse ;  /* 0x00000001f7f78824 */ /* 0x100fe400078e0a02 */
[----:B------:R-:W4:Y:S01]  /*e7d0*/  LDL.LU R214, [R1+0x1c] ;  /* 0x00001c0001d67983 */ /* 0x000f220000300800 */
[----:B------:R-:W-:Y:S01]  /*e7e0*/  ISETP.GE.AND P0, PT, R230, RZ, PT ;  /* 0x000000ffe600720c */ /* 0x000fe20003f06270 */
[----:B------:R-:W-:Y:S02]  /*e7f0*/  @!P6 IMAD.IADD R246, R246, 0x1, -R2 ;  /* 0x00000001f6f6e824 */ /* 0x000fe400078e0a02 */
[----:B------:R-:W2:Y:S01]  /*e800*/  LDL.LU R252, [R1+0x18] ;  /* 0x0000180001fc7983 */ /* 0x000ea20000300800 */
[----:B------:R-:W-:-:S03]  /*e810*/  ISETP.GE.AND P6, PT, R127, RZ, PT ;  /* 0x000000ff7f00720c */ /* 0x000fc60003fc6270 */
[----:B------:R-:W2:Y:S04]  /*e820*/  LDL.LU R3, [R1+0x14] ;  /* 0x0000140001037983 */ /* 0x000ea80000300800 */
[----:B------:R-:W2:Y:S04]  /*e830*/  LDL.LU R4, [R1+0x10] ;  /* 0x0000100001047983 */ /* 0x000ea80000300800 */
[----:B------:R-:W2:Y:S04]  /*e840*/  LDL.LU R230, [R1+0x1978] ;  /* 0x0019780001e67983 */ /* 0x000ea80000300800 */
[----:B------:R-:W3:Y:S01]  /*e850*/  LDL.LU R127, [R1+0x1974] ;  /* 0x00197400017f7983 */ /* 0x000ee20000300800 */
[----:B------:R-:W-:Y:S01]  /*e860*/  @!P2 IMAD.MOV R19, RZ, RZ, -R19 ;  /* 0x000000ffff13a224 */ /* 0x000fe200078e0a13 */
[----:B------:R-:W-:Y:S01]  /*e870*/  ISETP.GT.U32.AND P2, PT, R2, R248, PT ;  /* 0x000000f80200720c */ /* 0x000fe20003f44070 */
[----:B------:R-:W-:Y:S01]  /*e880*/  @!P4 IMAD.MOV R35, RZ, RZ, -R35 ;  /* 0x000000ffff23c224 */ /* 0x000fe200078e0a23 */
[----:B------:R-:W-:Y:S01]  /*e890*/  ISETP.GE.AND P4, PT, R0, RZ, PT ;  /* 0x000000ff0000720c */ /* 0x000fe20003f86270 */
[----:B------:R0:W-:Y:S10]  /*e8a0*/  STL [R1+0x190c], R0 ;  /* 0x00190c0001007387 */ /* 0x0001f40000100800 */
[----:B------:R-:W-:Y:S01]  /*e8b0*/  @!P2 IMAD.IADD R248, R248, 0x1, -R2 ;  /* 0x00000001f8f8a824 */ /* 0x000fe200078e0a02 */
[----:B0-----:R-:W2:Y:S01]  /*e8c0*/  LDL.LU R0, [R1+0x8] ;  /* 0x0000080001007983 */ /* 0x001ea20000300800 */
[----:B---3--:R-:W-:-:S02]  /*e8d0*/  ISETP.NE.AND P2, PT, R127, RZ, PT ;  /* 0x000000ff7f00720c */ /* 0x008fc40003f45270 */
[----:B------:R-:W-:Y:S02]  /*e8e0*/  LOP3.LUT R2, RZ, R127, RZ, 0x33, !PT ;  /* 0x0000007fff027212 */ /* 0x000fe400078e33ff */
[----:B------:R-:W3:Y:S02]  /*e8f0*/  LDL.LU R127, [R1+0xc] ;  /* 0x00000c00017f7983 */ /* 0x000ee40000300800 */
[C---:B------:R-:W-:Y:S02]  /*e900*/  SEL R222, R2.reuse, R222, !P2 ;  /* 0x000000de02de7207 */ /* 0x040fe40005000000 */
[C---:B----4-:R-:W-:Y:S02]  /*e910*/  SEL R214, R2.reuse, R214, !P2 ;  /* 0x000000d602d67207 */ /* 0x050fe40005000000 */
[C---:B--2---:R-:W-:Y:S01]  /*e920*/  SEL R252, R2.reuse, R252, !P2 ;  /* 0x000000fc02fc7207 */ /* 0x044fe20005000000 */
[----:B------:R0:W-:Y:S01]  /*e930*/  STL [R1+0x30], R222 ;  /* 0x000030de01007387 */ /* 0x0001e20000100800 */
[----:B------:R-:W-:-:S02]  /*e940*/  SEL R3, R2, R3, !P2 ;  /* 0x0000000302037207 */ /* 0x000fc40005000000 */
[C---:B------:R-:W-:Y:S01]  /*e950*/  SEL R4, R2.reuse, R4, !P2 ;  /* 0x0000000402047207 */ /* 0x040fe20005000000 */
[----:B0-----:R-:W2:Y:S04]  /*e960*/  LDL.LU R222, [R1+0x1970] ;  /* 0x0019700001de7983 */ /* 0x001ea80000300800 */
[----:B------:R0:W-:Y:S04]  /*e970*/  STL [R1+0x2c], R214 ;  /* 0x00002cd601007387 */ /* 0x0001e80000100800 */
[----:B0-----:R-:W4:Y:S04]  /*e980*/  LDL.LU R214, [R1+0x196c] ;  /* 0x00196c0001d67983 */ /* 0x001f280000300800 */
[----:B------:R0:W-:Y:S04]  /*e990*/  STL [R1+0x28], R252 ;  /* 0x000028fc01007387 */ /* 0x0001e80000100800 */
[----:B0-----:R-:W2:Y:S04]  /*e9a0*/  LDL.LU R252, [R1+0x1968] ;  /* 0x0019680001fc7983 */ /* 0x001ea80000300800 */
[----:B------:R0:W-:Y:S04]  /*e9b0*/  STL [R1+0x24], R3 ;  /* 0x0000240301007387 */ /* 0x0001e80000100800 */
[----:B0-----:R-:W4:Y:S04]  /*e9c0*/  LDL.LU R3, [R1+0x1964] ;  /* 0x0019640001037983 */ /* 0x001f280000300800 */
[----:B------:R0:W-:Y:S04]  /*e9d0*/  STL [R1+0x20], R4 ;  /* 0x0000200401007387 */ /* 0x0001e80000100800 */
[----:B0-----:R-:W2:Y:S01]  /*e9e0*/  LDL.LU R4, [R1+0x1960] ;  /* 0x0019600001047983 */ /* 0x001ea20000300800 */
[----:B---3--:R-:W-:-:S05]  /*e9f0*/  SEL R127, R2, R127, !P2 ;  /* 0x0000007f027f7207 */ /* 0x008fca0005000000 */
[----:B------:R0:W-:Y:S02]  /*ea00*/  STL [R1+0x1c], R127 ;  /* 0x00001c7f01007387 */ /* 0x0001e40000100800 */
[----:B0-----:R-:W-:-:S05]  /*ea10*/  SEL R127, R2, R0, !P2 ;  /* 0x00000000027f7207 */ /* 0x001fca0005000000 */
[----:B------:R-:W-:Y:S01]  /*ea20*/  STL [R1+0x18], R127 ;  /* 0x0000187f01007387 */ /* 0x000fe20000100800 */
[C---:B--2---:R-:W-:Y:S02]  /*ea30*/  SEL R0, R2.reuse, R4, !P2 ;  /* 0x0000000402007207 */ /* 0x044fe40005000000 */
[----:B----4-:R-:W-:-:S03]  /*ea40*/  SEL R4, R2, R3, !P2 ;  /* 0x0000000302047207 */ /* 0x010fc60005000000 */
[----:B------:R0:W-:Y:S01]  /*ea50*/  STL [R1+0x14], R0 ;  /* 0x0000140001007387 */ /* 0x0001e20000100800 */
[----:B------:R-:W-:-:S03]  /*ea60*/  SEL R3, R2, R252, !P2 ;  /* 0x000000fc02037207 */ /* 0x000fc60005000000 */
[----:B------:R1:W-:Y:S01]  /*ea70*/  STL [R1+0x10], R4 ;  /* 0x0000100401007387 */ /* 0x0003e20000100800 */
[C---:B0-----:R-:W-:Y:S02]  /*ea80*/  SEL R0, R2.reuse, R214, !P2 ;  /* 0x000000d602007207 */ /* 0x041fe40005000000 */
[----:B-1----:R-:W-:-:S03]  /*ea90*/  SEL R4, R2, R222, !P2 ;  /* 0x000000de02047207 */ /* 0x002fc60005000000 */
[----:B------:R0:W-:Y:S04]  /*eaa0*/  STL [R1+0x193c], R0 ;  /* 0x00193c0001007387 */ /* 0x0001e80000100800 */
[----:B------:R-:W-:Y:S04]  /*eab0*/  STL [R1+0xc], R3 ;  /* 0x00000c0301007387 */ /* 0x000fe80000100800 */
[----:B0-----:R-:W2:Y:S04]  /*eac0*/  LDL.LU R0, [R1+0x6c] ;  /* 0x00006c0001007983 */ /* 0x001ea80000300800 */
[----:B------:R0:W-:Y:S04]  /*ead0*/  STL [R1+0x1940], R4 ;  /* 0x0019400401007387 */ /* 0x0001e80000100800 */
[----:B0-----:R-:W3:Y:S01]  /*eae0*/  LDL.LU R4, [R1+0x70] ;  /* 0x0000700001047983 */ /* 0x001ee20000300800 */
[----:B------:R-:W-:-:S02]  /*eaf0*/  SEL R3, R2, R230, !P2 ;  /* 0x000000e602037207 */ /* 0x000fc40005000000 */
[C---:B------:R-:W-:Y:S02]  /*eb00*/  SEL R252, R2.reuse, R238, !P2 ;  /* 0x000000ee02fc7207 */ /* 0x040fe40005000000 */
[C---:B------:R-:W-:Y:S02]  /*eb10*/  SEL R238, R2.reuse, R31, !P2 ;  /* 0x0000001f02ee7207 */ /* 0x040fe40005000000 */
[C---:B------:R-:W-:Y:S01]  /*eb20*/  SEL R230, R2.reuse, R70, !P2 ;  /* 0x0000004602e67207 */ /* 0x040fe20005000000 */
[----:B------:R-:W-:Y:S01]  /*eb30*/  STL [R1+0x1944], R3 ;  /* 0x0019440301007387 */ /* 0x000fe20000100800 */
[C---:B------:R-:W-:Y:S02]  /*eb40*/  SEL R222, R2.reuse, R86, !P2 ;  /* 0x0000005602de7207 */ /* 0x040fe40005000000 */
[C---:B------:R-:W-:Y:S01]  /*eb50*/  SEL R105, R2.reuse, R105, !P2 ;  /* 0x0000006902697207 */ /* 0x040fe20005000000 */
[----:B------:R-:W-:Y:S01]  /*eb60*/  STL [R1+0x1948], R252 ;  /* 0x001948fc01007387 */ /* 0x000fe20000100800 */
[----:B------:R-:W-:-:S03]  /*eb70*/  SEL R121, R2, R121, !P2 ;  /* 0x0000007902797207 */ /* 0x000fc60005000000 */
[----:B------:R-:W-:Y:S04]  /*eb80*/  STL [R1+0x194c], R238 ;  /* 0x00194cee01007387 */ /* 0x000fe80000100800 */
[----:B------:R-:W-:Y:S04]  /*eb90*/  STL [R1+0x1950], R230 ;  /* 0x001950e601007387 */ /* 0x000fe80000100800 */
[----:B------:R-:W-:Y:S04]  /*eba0*/  STL [R1+0x1954], R222 ;  /* 0x001954de01007387 */ /* 0x000fe80000100800 */
[----:B------:R-:W-:Y:S04]  /*ebb0*/  STL [R1+0x1958], R105 ;  /* 0x0019586901007387 */ /* 0x000fe80000100800 */
[----:B------:R0:W-:Y:S04]  /*ebc0*/  STL [R1+0x195c], R121 ;  /* 0x00195c7901007387 */ /* 0x0001e80000100800 */
[----:B0-----:R-:W4:Y:S04]  /*ebd0*/  LDL.LU R121, [R1+0x30] ;  /* 0x0000300001797983 */ /* 0x001f280000300800 */
[----:B------:R-:W4:Y:S04]  /*ebe0*/  LDL.LU R105, [R1+0x2c] ;  /* 0x00002c0001697983 */ /* 0x000f280000300800 */
[----:B------:R-:W4:Y:S04]  /*ebf0*/  LDL.LU R222, [R1+0x28] ;  /* 0x0000280001de7983 */ /* 0x000f280000300800 */
[----:B------:R-:W4:Y:S04]  /*ec00*/  LDL.LU R230, [R1+0x24] ;  /* 0x0000240001e67983 */ /* 0x000f280000300800 */
[----:B------:R-:W4:Y:S01]  /*ec10*/  LDL.LU R238, [R1+0x20] ;  /* 0x0000200001ee7983 */ /* 0x000f220000300800 */
[----:B------:R-:W-:-:S03]  /*ec20*/  SEL R214, R2, R5, !P2 ;  /* 0x0000000502d67207 */ /* 0x000fc60005000000 */
[----:B------:R-:W4:Y:S01]  /*ec30*/  LDL.LU R252, [R1+0x1c] ;  /* 0x00001c0001fc7983 */ /* 0x000f220000300800 */
[----:B------:R-:W-:-:S03]  /*ec40*/  SEL R127, R2, R13, !P2 ;  /* 0x0000000d027f7207 */ /* 0x000fc60005000000 */
[----:B------:R-:W4:Y:S01]  /*ec50*/  LDL.LU R3, [R1+0x18] ;  /* 0x0000180001037983 */ /* 0x000f220000300800 */
[----:B--2---:R-:W-:Y:S02]  /*ec60*/  IMAD R13, R0, UR4, RZ ;  /* 0x00000004000d7c24 */ /* 0x004fe4000f8e02ff */
[----:B---3--:R-:W-:Y:S01]  /*ec70*/  IMAD R5, R4, UR4, RZ ;  /* 0x0000000404057c24 */ /* 0x008fe2000f8e02ff */
[C---:B------:R-:W-:Y:S01]  /*ec80*/  SEL R31, R2.reuse, R6, !P2 ;  /* 0x00000006021f7207 */ /* 0x040fe20005000000 */
[----:B------:R-:W2:Y:S01]  /*ec90*/  LDL.LU R4, [R1+0x14] ;  /* 0x0000140001047983 */ /* 0x000ea20000300800 */
[----:B------:R-:W-:Y:S01]  /*eca0*/  @!P1 IMAD.MOV R251, RZ, RZ, -R251 ;  /* 0x000000fffffb9224 */ /* 0x000fe200078e0afb */
[C---:B------:R-:W-:Y:S01]  /*ecb0*/  SEL R70, R2.reuse, R12, !P2 ;  /* 0x0000000c02467207 */ /* 0x040fe20005000000 */
[----:B------:R-:W-:Y:S01]  /*ecc0*/  @!P0 IMAD.MOV R246, RZ, RZ, -R246 ;  /* 0x000000fffff68224 */ /* 0x000fe200078e0af6 */
[----:B------:R-:W3:Y:S01]  /*ecd0*/  LDL.LU R0, [R1+0x10] ;  /* 0x0000100001007983 */ /* 0x000ee20000300800 */
[----:B------:R-:W-:Y:S01]  /*ece0*/  SEL R86, R2, R14, !P2 ;  /* 0x0000000e02567207 */ /* 0x000fe20005000000 */
[----:B------:R-:W-:-:S02]  /*ecf0*/  @!P3 IMAD.MOV R250, RZ, RZ, -R250 ;  /* 0x000000fffffab224 */ /* 0x000fc400078e0afa */
[----:B------:R-:W-:Y:S01]  /*ed00*/  @!P4 IMAD.MOV R249, RZ, RZ, -R249 ;  /* 0x000000fffff9c224 */ /* 0x000fe200078e0af9 */
[----:B------:R-:W0:Y:S01]  /*ed10*/  S2R R6, SR_TID.X ;  /* 0x0000000000067919 */ /* 0x000e220000002100 */
[----:B------:R-:W-:Y:S01]  /*ed20*/  IADD3 R12, P0, R5, UR6, RZ ;  /* 0x00000006050c7c10 */ /* 0x000fe2000ff1e0ff */
[----:B------:R-:W-:Y:S01]  /*ed30*/  @!P5 IMAD.MOV R247, RZ, RZ, -R247 ;  /* 0x000000fffff7d224 */ /* 0x000fe200078e0af7 */
[----:B------:R-:W-:Y:S01]  /*ed40*/  IADD3 R14, P1, R13, UR6, RZ ;  /* 0x000000060d0e7c10 */ /* 0x000fe2000ff3e0ff */
[----:B------:R-:W-:Y:S01]  /*ed50*/  @!P6 IMAD.MOV R248, RZ, RZ, -R248 ;  /* 0x000000fffff8e224 */ /* 0x000fe200078e0af8 */
[----:B------:R-:W-:Y:S01]  /*ed60*/  LEA.HI.X.SX32 R5, R5, UR7, 0x1, P0 ;  /* 0x0000000705057c11 */ /* 0x000fe200080f0eff */
[----:B------:R-:W-:Y:S01]  /*ed70*/  ULDC UR6, c[0x0][0x238] ;  /* 0x00008e0000067ab9 */ /* 0x000fe20000000800 */
[----:B------:R-:W-:Y:S01]  /*ed80*/  LEA.HI.X.SX32 R13, R13, UR7, 0x1, P1 ;  /* 0x000000070d0d7c11 */ /* 0x000fe200088f0eff */
[----:B------:R-:W-:Y:S01]  /*ed90*/  ULDC UR7, c[0x0][0x23c] ;  /* 0x00008f0000077ab9 */ /* 0x000fe20000000800 */
[----:B------:R-:W-:-:S02]  /*eda0*/  SEL R138, R2, R138, !P2 ;  /* 0x0000008a028a7207 */ /* 0x000fc40005000000 */
[C---:B------:R-:W-:Y:S02]  /*edb0*/  SEL R154, R2.reuse, R154, !P2 ;  /* 0x0000009a029a7207 */ /* 0x040fe40005000000 */
[C---:B------:R-:W-:Y:S02]  /*edc0*/  SEL R182, R2.reuse, R182, !P2 ;  /* 0x000000b602b67207 */ /* 0x040fe40005000000 */
[C---:B------:R-:W-:Y:S02]  /*edd0*/  SEL R210, R2.reuse, R210, !P2 ;  /* 0x000000d202d27207 */ /* 0x040fe40005000000 */
[C---:B------:R-:W-:Y:S02]  /*ede0*/  SEL R242, R2.reuse, R242, !P2 ;  /* 0x000000f202f27207 */ /* 0x040fe40005000000 */
[C---:B------:R-:W-:Y:S02]  /*edf0*/  SEL R113, R2.reuse, R113, !P2 ;  /* 0x0000007102717207 */ /* 0x040fe40005000000 */
        /* <DEDUP_REMOVED lines=219> */
[----:B------:R-:W-:Y:S01]  /*fbb0*/  SEL R35, R2, R35, !P2 ;  /* 0x0000002302237207 */ /* 0x000fe20005000000 */
[----:B----4-:R-:W-:Y:S01]  /*fbc0*/  IMAD R121, R121, UR30, RZ ;  /* 0x0000001e79797c24 */ /* 0x010fe2000f8e02ff */
[----:B0-----:R-:W-:Y:S01]  /*fbd0*/  LOP3.LUT R6, R6, 0x7f, RZ, 0xc0, !PT ;  /* 0x0000007f06067812 */ /* 0x001fe200078ec0ff */
[----:B------:R-:W-:Y:S01]  /*fbe0*/  IMAD R105, R105, UR30, RZ ;  /* 0x0000001e69697c24 */ /* 0x000fe2000f8e02ff */
[----:B------:R-:W-:Y:S01]  /*fbf0*/  SEL R251, R2, R251, !P2 ;  /* 0x000000fb02fb7207 */ /* 0x000fe20005000000 */
[----:B------:R-:W-:Y:S01]  /*fc00*/  IMAD R222, R222, UR30, RZ ;  /* 0x0000001edede7c24 */ /* 0x000fe2000f8e02ff */
[----:B------:R-:W-:Y:S01]  /*fc10*/  SEL R250, R2, R250, !P2 ;  /* 0x000000fa02fa7207 */ /* 0x000fe20005000000 */
[----:B------:R-:W-:Y:S01]  /*fc20*/  IMAD R230, R230, UR30, RZ ;  /* 0x0000001ee6e67c24 */ /* 0x000fe2000f8e02ff */
[----:B------:R-:W-:Y:S01]  /*fc30*/  SEL R249, R2, R249, !P2 ;  /* 0x000000f902f97207 */ /* 0x000fe20005000000 */
[----:B------:R-:W-:Y:S01]  /*fc40*/  IMAD R238, R238, UR30, RZ ;  /* 0x0000001eeeee7c24 */ /* 0x000fe2000f8e02ff */
[----:B------:R-:W-:Y:S01]  /*fc50*/  SEL R247, R2, R247, !P2 ;  /* 0x000000f702f77207 */ /* 0x000fe20005000000 */
[----:B------:R-:W-:Y:S01]  /*fc60*/  IMAD R252, R252, UR30, RZ ;  /* 0x0000001efcfc7c24 */ /* 0x000fe2000f8e02ff */
[C---:B------:R-:W-:Y:S01]  /*fc70*/  SEL R246, R2.reuse, R246, !P2 ;  /* 0x000000f602f67207 */ /* 0x040fe20005000000 */
[----:B------:R-:W-:Y:S01]  /*fc80*/  IMAD R3, R3, UR30, RZ ;  /* 0x0000001e03037c24 */ /* 0x000fe2000f8e02ff */
[----:B------:R-:W-:Y:S01]  /*fc90*/  SEL R248, R2, R248, !P2 ;  /* 0x000000f802f87207 */ /* 0x000fe20005000000 */
[----:B------:R-:W-:Y:S01]  /*fca0*/  IMAD R2, R6, UR7, RZ ;  /* 0x0000000706027c24 */ /* 0x000fe2000f8e02ff */
[----:B------:R-:W-:Y:S01]  /*fcb0*/  UIMAD UR21, UR21, 0x34, URZ ;  /* 0x00000034151578a4 */ /* 0x000fe2000f8e023f */
[----:B------:R-:W-:Y:S01]  /*fcc0*/  IMAD R127, R127, UR30, RZ ;  /* 0x0000001e7f7f7c24 */ /* 0x000fe2000f8e02ff */
[----:B------:R-:W-:-:S02]  /*fcd0*/  UIMAD UR43, UR43, 0x33, URZ ;  /* 0x000000332b2b78a4 */ /* 0x000fc4000f8e023f */
[----:B------:R-:W-:Y:S01]  /*fce0*/  IADD3 R6, P0, R2, UR10, RZ ;  /* 0x0000000a02067c10 */ /* 0x000fe2000ff1e0ff */
[----:B------:R-:W-:Y:S01]  /*fcf0*/  IMAD R214, R214, UR30, RZ ;  /* 0x0000001ed6d67c24 */ /* 0x000fe2000f8e02ff */
[----:B------:R-:W-:Y:S02]  /*fd00*/  ULDC UR4, c[0x0][0x238] ;  /* 0x00008e0000047ab9 */ /* 0x000fe40000000800 */
[----:B------:R-:W-:-:S05]  /*fd10*/  LEA.HI.X.SX32 R2, R2, UR11, 0x1, P0 ;  /* 0x0000000b02027c11 */ /* 0x000fca00080f0eff */
[----:B------:R0:W-:Y:S04]  /*fd20*/  STL [R1+0x1938], R2 ;  /* 0x0019380201007387 */ /* 0x0001e80000100800 */
[----:B0-----:R-:W4:Y:S04]  /*fd30*/  LDL.LU R2, [R1+0xc] ;  /* 0x00000c0001027983 */ /* 0x001f280000300800 */
[----:B------:R0:W-:Y:S01]  /*fd40*/  STL [R1+0x30], R121 ;  /* 0x0000307901007387 */ /* 0x0001e20000100800 */
[----:B--2---:R-:W-:-:S03]  /*fd50*/  IMAD R4, R4, UR30, RZ ;  /* 0x0000001e04047c24 */ /* 0x004fc6000f8e02ff */
[----:B0-----:R-:W2:Y:S04]  /*fd60*/  LDL.LU R121, [R1+0x195c] ;  /* 0x00195c0001797983 */ /* 0x001ea80000300800 */
[----:B------:R0:W-:Y:S01]  /*fd70*/  STL [R1+0x2c], R105 ;  /* 0x00002c6901007387 */ /* 0x0001e20000100800 */
[----:B---3--:R-:W-:-:S03]  /*fd80*/  IMAD R0, R0, UR30, RZ ;  /* 0x0000001e00007c24 */ /* 0x008fc6000f8e02ff */
[----:B0-----:R-:W3:Y:S04]  /*fd90*/  LDL.LU R105, [R1+0x1958] ;  /* 0x0019580001697983 */ /* 0x001ee80000300800 */
[----:B------:R0:W-:Y:S04]  /*fda0*/  STL [R1+0x28], R222 ;  /* 0x000028de01007387 */ /* 0x0001e80000100800 */
        /* <DEDUP_REMOVED lines=12> */
[----:B0-----:R-:W3:Y:S01]  /*fe70*/  LDL.LU R0, [R1+0x193c] ;  /* 0x00193c0001007983 */ /* 0x001ee20000300800 */
[----:B------:R-:W-:Y:S01]  /*fe80*/  UIMAD UR10, UR6, 0x7f, URZ ;  /* 0x0000007f060a78a4 */ /* 0x000fe2000f8e023f */
[----:B------:R-:W-:-:S03]  /*fe90*/  IMAD R138, R138, UR30, RZ ;  /* 0x0000001e8a8a7c24 */ /* 0x000fc6000f8e02ff */
[----:B------:R-:W-:Y:S01]  /*fea0*/  USHF.R.S32.HI UR11, URZ, 0x1f, UR10 ;  /* 0x0000001f3f0b7899 */ /* 0x000fe2000801140a */
[----:B------:R-:W-:Y:S02]  /*feb0*/  IMAD R154, R154, UR30, RZ ;  /* 0x0000001e9a9a7c24 */ /* 0x000fe4000f8e02ff */
[----:B------:R-:W-:Y:S02]  /*fec0*/  IMAD R182, R182, UR30, RZ ;  /* 0x0000001eb6b67c24 */ /* 0x000fe4000f8e02ff */
[----:B------:R-:W-:Y:S02]  /*fed0*/  IMAD R210, R210, UR30, RZ ;  /* 0x0000001ed2d27c24 */ /* 0x000fe4000f8e02ff */
[----:B------:R-:W-:Y:S02]  /*fee0*/  IMAD R242, R242, UR30, RZ ;  /* 0x0000001ef2f27c24 */ /* 0x000fe4000f8e02ff */
[----:B------:R-:W-:Y:S02]  /*fef0*/  IMAD R113, R113, UR30, RZ ;  /* 0x0000001e71717c24 */ /* 0x000fe4000f8e02ff */
[----:B------:R-:W-:-:S02]  /*ff00*/  IMAD R196, R196, UR30, RZ ;  /* 0x0000001ec4c47c24 */ /* 0x000fc4000f8e02ff */
        /* <DEDUP_REMOVED lines=71> */
[----:B----4-:R-:W-:-:S02]  /*10380*/  IMAD R2, R2, UR30, RZ ;  /* 0x0000001e02027c24 */ /* 0x010fc4000f8e02ff */
[----:B------:R-:W-:Y:S02]  /*10390*/  IMAD R108, R108, UR30, RZ ;  /* 0x0000001e6c6c7c24 */ /* 0x000fe4000f8e02ff */
[----:B------:R-:W-:Y:S02]  /*103a0*/  IMAD R110, R110, UR30, RZ ;  /* 0x0000001e6e6e7c24 */ /* 0x000fe4000f8e02ff */
[----:B------:R-:W-:Y:S02]  /*103b0*/  IMAD R112, R112, UR30, RZ ;  /* 0x0000001e70707c24 */ /* 0x000fe4000f8e02ff */
[----:B--2---:R-:W-:Y:S02]  /*103c0*/  IMAD R121, R121, UR30, RZ ;  /* 0x0000001e79797c24 */ /* 0x004fe4000f8e02ff */
[----:B------:R-:W-:Y:S02]  /*103d0*/  IMAD R114, R114, UR30, RZ ;  /* 0x0000001e72727c24 */ /* 0x000fe4000f8e02ff */
[----:B------:R-:W-:-:S02]  /*103e0*/  IMAD R116, R116, UR30, RZ ;  /* 0x0000001e74747c24 */ /* 0x000fc4000f8e02ff */
[----:B------:R-:W-:Y:S02]  /*103f0*/  IMAD R118, R118, UR30, RZ ;  /* 0x0000001e76767c24 */ /* 0x000fe4000f8e02ff */
[----:B---3--:R-:W-:Y:S02]  /*10400*/  IMAD R105, R105, UR30, RZ ;  /* 0x0000001e69697c24 */ /* 0x008fe4000f8e02ff */
        /* <DEDUP_REMOVED lines=12> */
[----:B------:R-:W-:-:S05]  /*104d0*/  IMAD R0, R0, UR30, RZ ;  /* 0x0000001e00007c24 */ /* 0x000fca000f8e02ff */
[----:B------:R0:W-:Y:S04]  /*104e0*/  STL [R1+0x1920], R0 ;  /* 0x0019200001007387 */ /* 0x0001e80000100800 */
[----:B------:R1:W-:Y:S04]  /*104f0*/  STL [R1+0xc], R2 ;  /* 0x00000c0201007387 */ /* 0x0003e80000100800 */
[----:B------:R2:W-:Y:S04]  /*10500*/  STL [R1+0x191c], R4 ;  /* 0x00191c0401007387 */ /* 0x0005e80000100800 */
[----:B------:R-:W-:Y:S01]  /*10510*/  STL [R1+0x1918], R3 ;  /* 0x0019180301007387 */ /* 0x000fe20000100800 */
[----:B0-----:R-:W-:-:S03]  /*10520*/  IADD3 R0, P0, R14, UR10, RZ ;  /* 0x0000000a0e007c10 */ /* 0x001fc6000ff1e0ff */
[----:B------:R-:W-:Y:S01]  /*10530*/  STL [R1+0x1914], R252 ;  /* 0x001914fc01007387 */ /* 0x000fe20000100800 */
[----:B------:R-:W-:Y:S01]  /*10540*/  IMAD R133, R133, UR30, RZ ;  /* 0x0000001e85857c24 */ /* 0x000fe2000f8e02ff */
[----:B-1----:R-:W-:Y:S01]  /*10550*/  IADD3 R2, P1, R12, UR10, RZ ;  /* 0x0000000a0c027c10 */ /* 0x002fe2000ff3e0ff */
[----:B------:R-:W-:Y:S01]  /*10560*/  IMAD R135, R135, UR30, RZ ;  /* 0x0000001e87877c24 */ /* 0x000fe2000f8e02ff */
[----:B------:R-:W-:Y:S01]  /*10570*/  STL [R1+0x1910], R238 ;  /* 0x001910ee01007387 */ /* 0x000fe20000100800 */
[----:B------:R-:W-:Y:S01]  /*10580*/  IMAD R137, R137, UR30, RZ ;  /* 0x0000001e89897c24 */ /* 0x000fe2000f8e02ff */
[----:B--2---:R-:W0:Y:S02]  /*10590*/  LDC R4, c[0x0][0x230] ;  /* 0x00008c00ff047b82 */ /* 0x004e240000000800 */
[----:B------:R-:W-:Y:S04]  /*105a0*/  STL [R1+0x1924], R230 ;  /* 0x001924e601007387 */ /* 0x000fe80000100800 */
[----:B------:R-:W-:Y:S01]  /*105b0*/  STL [R1+0x1928], R222 ;  /* 0x001928de01007387 */ /* 0x000fe20000100800 */
[----:B------:R-:W-:-:S03]  /*105c0*/  IMAD R139, R139, UR30, RZ ;  /* 0x0000001e8b8b7c24 */ /* 0x000fc6000f8e02ff */
[----:B------:R-:W-:Y:S01]  /*105d0*/  STL [R1+0x192c], R105 ;  /* 0x00192c6901007387 */ /* 0x000fe20000100800 */
[----:B------:R-:W-:-:S03]  /*105e0*/  IMAD R141, R141, UR30, RZ ;  /* 0x0000001e8d8d7c24 */ /* 0x000fc6000f8e02ff */
[----:B------:R-:W-:Y:S01]  /*105f0*/  STL [R1+0x1930], R121 ;  /* 0x0019307901007387 */ /* 0x000fe20000100800 */
[----:B------:R-:W-:Y:S02]  /*10600*/  IMAD R143, R143, UR30, RZ ;  /* 0x0000001e8f8f7c24 */ /* 0x000fe4000f8e02ff */
[----:B------:R-:W-:Y:S01]  /*10610*/  IMAD R145, R145, UR30, RZ ;  /* 0x0000001e91917c24 */ /* 0x000fe2000f8e02ff */
[----:B------:R-:W-:Y:S01]  /*10620*/  STL [R1+0x1934], R138 ;  /* 0x0019348a01007387 */ /* 0x000fe20000100800 */
[----:B------:R-:W-:Y:S02]  /*10630*/  IMAD R147, R147, UR30, RZ ;  /* 0x0000001e93937c24 */ /* 0x000fe4000f8e02ff */
[----:B------:R-:W-:Y:S01]  /*10640*/  IMAD R149, R149, UR30, RZ ;  /* 0x0000001e95957c24 */ /* 0x000fe2000f8e02ff */
[----:B------:R1:W-:Y:S01]  /*10650*/  STL [R1+0x13e4], R0 ;  /* 0x0013e40001007387 */ /* 0x0003e20000100800 */
[----:B------:R-:W-:Y:S02]  /*10660*/  IMAD R151, R151, UR30, RZ ;  /* 0x0000001e97977c24 */ /* 0x000fe4000f8e02ff */
[----:B------:R-:W-:-:S02]  /*10670*/  IMAD R153, R153, UR30, RZ ;  /* 0x0000001e99997c24 */ /* 0x000fc4000f8e02ff */
[----:B------:R-:W-:Y:S02]  /*10680*/  IMAD R155, R155, UR30, RZ ;  /* 0x0000001e9b9b7c24 */ /* 0x000fe4000f8e02ff */
[----:B------:R-:W-:Y:S02]  /*10690*/  IMAD R157, R157, UR30, RZ ;  /* 0x0000001e9d9d7c24 */ /* 0x000fe4000f8e02ff */
[----:B------:R-:W-:Y:S01]  /*106a0*/  IMAD R158, R158, UR30, RZ ;  /* 0x0000001e9e9e7c24 */ /* 0x000fe2000f8e02ff */
[----:B-1----:R-:W-:Y:S01]  /*106b0*/  IADD3.X R0, R13, UR11, RZ, P0, !PT ;  /* 0x0000000b0d007c10 */ /* 0x002fe200087fe4ff */
        /* <DEDUP_REMOVED lines=130> */
[----:B------:R-:W-:Y:S01]  /*10ee0*/  IMAD R250, R250, UR30, RZ ;  /* 0x0000001efafa7c24 */ /* 0x000fe2000f8e02ff */
[----:B------:R-:W-:Y:S01]  /*10ef0*/  UIMAD UR30, UR6, 0x7e, URZ ;  /* 0x0000007e061e78a4 */ /* 0x000fe2000f8e023f */
[----:B------:R1:W-:Y:S03]  /*10f00*/  STL [R1+0x13ec], R2 ;  /* 0x0013ec0201007387 */ /* 0x0003e60000100800 */
[----:B------:R-:W-:Y:S01]  /*10f10*/  USHF.R.S32.HI UR10, URZ, 0x1f, UR30 ;  /* 0x0000001f3f0a7899 */ /* 0x000fe2000801141e */
[----:B------:R2:W-:Y:S01]  /*10f20*/  STL [R1+0x13e0], R0 ;  /* 0x0013e00001007387 */ /* 0x0005e20000100800 */
[----:B-1----:R-:W-:Y:S02]  /*10f30*/  IADD3.X R2, R5, UR11, RZ, P1, !PT ;  /* 0x0000000b05027c10 */ /* 0x002fe40008ffe4ff */
[----:B--2---:R-:W-:-:S03]  /*10f40*/  IADD3 R0, P0, R14, UR30, RZ ;  /* 0x0000001e0e007c10 */ /* 0x004fc6000ff1e0ff */
[----:B------:R1:W-:Y:S01]  /*10f50*/  STL [R1+0x13e8], R2 ;  /* 0x0013e80201007387 */ /* 0x0003e20000100800 */
[----:B------:R-:W-:-:S03]  /*10f60*/  UIMAD UR11, UR6, 0x7d, URZ ;  /* 0x0000007d060b78a4 */ /* 0x000fc6000f8e023f */
[----:B------:R2:W-:Y:S01]  /*10f70*/  STL [R1+0x13f4], R0 ;  /* 0x0013f40001007387 */ /* 0x0005e20000100800 */
[----:B-1----:R-:W-:Y:S02]  /*10f80*/  IADD3 R2, P1, R12, UR30, RZ ;  /* 0x0000001e0c027c10 */ /* 0x002fe4000ff3e0ff */
[----:B--2---:R-:W-:-:S03]  /*10f90*/  IADD3.X R0, R13, UR10, RZ, P0, !PT ;  /* 0x0000000a0d007c10 */ /* 0x004fc600087fe4ff */
[----:B------:R1:W-:Y:S01]  /*10fa0*/  STL [R1+0x13fc], R2 ;  /* 0x0013fc0201007387 */ /* 0x0003e20000100800 */
[----:B------:R-:W-:-:S03]  /*10fb0*/  USHF.R.S32.HI UR30, URZ, 0x1f, UR11 ;  /* 0x0000001f3f1e7899 */ /* 0x000fc6000801140b */
        /* <DEDUP_REMOVED lines=604> */
[----:B------:R-:W-:-:S03]  /*13580*/  USHF.L.U32 UR10, UR6, 0x6, URZ ;  /* 0x00000006060a7899 */ /* 0x000fc6000800063f */
        /* <DEDUP_REMOVED lines=34> */
[----:B------:R-:W-:-:S03]  /*137b0*/  UIMAD UR11, UR6, 0x3c, URZ ;  /* 0x0000003c060b78a4 */ /* 0x000fc6000f8e023f */
[----:B------:R2:W-:Y:S01]  /*137c0*/  STL [R1+0x17f0], R0 ;  /* 0x0017f00001007387 */ /* 0x0005e20000100800 */
[----:B-1----:R-:W-:Y:S02]  /*137d0*/  IADD3.X R2, R5, UR30, RZ, P1, !PT ;  /* 0x0000001e05027c10 */ /* 0x002fe40008ffe4ff */
[----:B--2---:R-:W-:-:S03]  /*137e0*/  IADD3 R0, P0, R14, UR10, RZ ;  /* 0x0000000a0e007c10 */ /* 0x004fc6000ff1e0ff */
[----:B------:R1:W-:Y:S01]  /*137f0*/  STL [R1+0x17f8], R2 ;  /* 0x0017f80201007387 */ /* 0x0003e20000100800 */
[----:B------:R-:W-:-:S03]  /*13800*/  USHF.R.S32.HI UR30, URZ, 0x1f, UR10 ;  /* 0x0000001f3f1e7899 */ /* 0x000fc6000801140a */
[----:B------:R2:W-:Y:S01]  /*13810*/  STL [R1+0x1804], R0 ;  /* 0x0018040001007387 */ /* 0x0005e20000100800 */
[C---:B------:R-:W-:Y:S02]  /*13820*/  IADD3 R3, P3, R12.reuse, UR11, RZ ;  /* 0x0000000b0c037c10 */ /* 0x040fe4000ff7e0ff */
[----:B-1----:R-:W-:Y:S02]  /*13830*/  IADD3 R2, P1, R12, UR10, RZ ;  /* 0x0000000a0c027c10 */ /* 0x002fe4000ff3e0ff */
[----:B--2---:R-:W-:-:S03]  /*13840*/  IADD3 R0, P2, R14, UR11, RZ ;  /* 0x0000000b0e007c10 */ /* 0x004fc6000ff5e0ff */
[----:B------:R1:W-:Y:S01]  /*13850*/  STL [R1+0x180c], R2 ;  /* 0x00180c0201007387 */ /* 0x0003e20000100800 */
[----:B------:R-:W-:-:S03]  /*13860*/  USHF.R.S32.HI UR10, URZ, 0x1f, UR11 ;  /* 0x0000001f3f0a7899 */ /* 0x000fc6000801140b */
[----:B------:R2:W-:Y:S01]  /*13870*/  STL [R1+0x1814], R0 ;  /* 0x0018140001007387 */ /* 0x0005e20000100800 */
[----:B-1----:R-:W-:-:S03]  /*13880*/  IADD3.X R2, R13, UR30, RZ, P0, !PT ;  /* 0x0000001e0d027c10 */ /* 0x002fc600087fe4ff */
[----:B------:R-:W-:Y:S01]  /*13890*/  STL [R1+0x181c], R3 ;  /* 0x00181c0301007387 */ /* 0x000fe20000100800 */
[----:B--2---:R-:W-:-:S03]  /*138a0*/  IADD3.X R0, R5, UR30, RZ, P1, !PT ;  /* 0x0000001e05007c10 */ /* 0x004fc60008ffe4ff */
[----:B------:R1:W-:Y:S01]  /*138b0*/  STL [R1+0x1800], R2 ;  /* 0x0018000201007387 */ /* 0x0003e20000100800 */
[----:B------:R-:W-:-:S03]  /*138c0*/  UIMAD UR11, UR6, 0x3b, URZ ;  /* 0x0000003b060b78a4 */ /* 0x000fc6000f8e023f */
[----:B------:R2:W-:Y:S01]  /*138d0*/  STL [R1+0x1808], R0 ;  /* 0x0018080001007387 */ /* 0x0005e20000100800 */
[----:B-1----:R-:W-:Y:S02]  /*138e0*/  IADD3.X R2, R13, UR10, RZ, P2, !PT ;  /* 0x0000000a0d027c10 */ /* 0x002fe400097fe4ff */
[----:B--2---:R-:W-:-:S03]  /*138f0*/  IADD3.X R0, R5, UR10, RZ, P3, !PT ;  /* 0x0000000a05007c10 */ /* 0x004fc60009ffe4ff */
[----:B------:R1:W-:Y:S01]  /*13900*/  STL [R1+0x1810], R2 ;  /* 0x0018100201007387 */ /* 0x0003e20000100800 */
[----:B------:R-:W-:-:S03]  /*13910*/  USHF.R.S32.HI UR10, URZ, 0x1f, UR11 ;  /* 0x0000001f3f0a7899 */ /* 0x000fc6000801140b */
[----:B------:R2:W-:Y:S01]  /*13920*/  STL [R1+0x1818], R0 ;  /* 0x0018180001007387 */ /* 0x0005e20000100800 */
[----:B-1----:R-:W-:Y:S02]  /*13930*/  IADD3 R2, P0, R14, UR11, RZ ;  /* 0x0000000b0e027c10 */ /* 0x002fe4000ff1e0ff */
[----:B--2---:R-:W-:-:S03]  /*13940*/  IADD3 R0, P1, R12, UR11, RZ ;  /* 0x0000000b0c007c10 */ /* 0x004fc6000ff3e0ff */
[----:B------:R1:W-:Y:S01]  /*13950*/  STL [R1+0x1824], R2 ;  /* 0x0018240201007387 */ /* 0x0003e20000100800 */
[----:B------:R-:W-:-:S03]  /*13960*/  UIMAD UR30, UR14, 0x3a, URZ ;  /* 0x0000003a0e1e78a4 */ /* 0x000fc6000f8e023f */
[----:B------:R2:W-:Y:S01]  /*13970*/  STL [R1+0x182c], R0 ;  /* 0x00182c0001007387 */ /* 0x0005e20000100800 */
[----:B-1----:R-:W-:Y:S01]  /*13980*/  IADD3.X R2, R13, UR10, RZ, P0, !PT ;  /* 0x0000000a0d027c10 */ /* 0x002fe200087fe4ff */
[----:B0-----:R-:W-:Y:S01]  /*13990*/  VIADD R4, R4, 0x7f ;  /* 0x0000007f04047836 */ /* 0x001fe20000000000 */
[----:B------:R-:W-:Y:S01]  /*139a0*/  UIMAD UR4, UR4, 0x31, URZ ;  /* 0x00000031040478a4 */ /* 0x000fe2000f8e023f */
[----:B--2---:R-:W-:Y:S02]  /*139b0*/  IADD3.X R0, R5, UR10, RZ, P1, !PT ;  /* 0x0000000a05007c10 */ /* 0x004fe40008ffe4ff */
[----:B------:R0:W-:Y:S01]  /*139c0*/  STL [R1+0x1820], R2 ;  /* 0x0018200201007387 */ /* 0x0001e20000100800 */
[----:B------:R-:W-:Y:S02]  /*139d0*/  USHF.R.S32.HI UR11, URZ, 0x1f, UR30 ;  /* 0x0000001f3f0b7899 */ /* 0x000fe4000801141e */
[----:B------:R-:W-:Y:S01]  /*139e0*/  UIMAD UR9, UR9, 0x30, URZ ;  /* 0x00000030090978a4 */ /* 0x000fe2000f8e023f */
[----:B------:R1:W-:Y:S01]  /*139f0*/  STL [R1+0x1828], R0 ;  /* 0x0018280001007387 */ /* 0x0003e20000100800 */
[----:B------:R-:W-:-:S02]  /*13a00*/  UIMAD UR29, UR29, 0x2f, URZ ;  /* 0x0000002f1d1d78a4 */ /* 0x000fc4000f8e023f */
[----:B------:R-:W-:Y:S02]  /*13a10*/  UIMAD UR19, UR19, 0x2d, URZ ;  /* 0x0000002d131378a4 */ /* 0x000fe4000f8e023f */
[----:B------:R-:W-:Y:S01]  /*13a20*/  UIMAD UR53, UR53, 0x2c, URZ ;  /* 0x0000002c353578a4 */ /* 0x000fe2000f8e023f */
[----:B0-----:R-:W-:Y:S01]  /*13a30*/  IADD3 R2, P0, R14, UR30, RZ ;  /* 0x0000001e0e027c10 */ /* 0x001fe2000ff1e0ff */
[----:B------:R-:W-:Y:S02]  /*13a40*/  UIMAD UR45, UR45, 0x2b, URZ ;  /* 0x0000002b2d2d78a4 */ /* 0x000fe4000f8e023f */
[----:B------:R-:W-:Y:S01]  /*13a50*/  UIMAD UR38, UR38, 0x2a, URZ ;  /* 0x0000002a262678a4 */ /* 0x000fe2000f8e023f */
[----:B-1----:R-:W-:Y:S01]  /*13a60*/  IADD3 R0, P1, R12, UR30, RZ ;  /* 0x0000001e0c007c10 */ /* 0x002fe2000ff3e0ff */
[----:B------:R0:W-:Y:S01]  /*13a70*/  STL [R1+0x1834], R2 ;  /* 0x0018340201007387 */ /* 0x0001e20000100800 */
[----:B------:R-:W-:Y:S02]  /*13a80*/  UIMAD UR10, UR18, 0x39, URZ ;  /* 0x00000039120a78a4 */ /* 0x000fe4000f8e023f */
[----:B------:R-:W-:Y:S01]  /*13a90*/  UIMAD UR17, UR17, 0x29, URZ ;  /* 0x00000029111178a4 */ /* 0x000fe2000f8e023f */
[----:B------:R1:W-:Y:S01]  /*13aa0*/  STL [R1+0x183c], R0 ;  /* 0x00183c0001007387 */ /* 0x0003e20000100800 */
[----:B------:R-:W-:-:S02]  /*13ab0*/  UIMAD UR30, UR22, 0x38, URZ ;  /* 0x00000038161e78a4 */ /* 0x000fc4000f8e023f */
[----:B------:R-:W-:Y:S02]  /*13ac0*/  UIMAD UR49, UR49, 0x28, URZ ;  /* 0x00000028313178a4 */ /* 0x000fe4000f8e023f */
[----:B------:R-:W-:Y:S01]  /*13ad0*/  UIMAD UR37, UR37, 0x27, URZ ;  /* 0x00000027252578a4 */ /* 0x000fe2000f8e023f */
[----:B0-----:R-:W-:Y:S01]  /*13ae0*/  IADD3.X R2, R13, UR11, RZ, P0, !PT ;  /* 0x0000000b0d027c10 */ /* 0x001fe200087fe4ff */
[----:B------:R-:W-:Y:S02]  /*13af0*/  UIMAD UR42, UR42, 0x26, URZ ;  /* 0x000000262a2a78a4 */ /* 0x000fe4000f8e023f */
[----:B------:R-:W-:Y:S01]  /*13b00*/  UIMAD UR34, UR34, 0x25, URZ ;  /* 0x00000025222278a4 */ /* 0x000fe2000f8e023f */
[----:B-1----:R-:W-:Y:S01]  /*13b10*/  IADD3.X R0, R5, UR11, RZ, P1, !PT ;  /* 0x0000000b05007c10 */ /* 0x002fe20008ffe4ff */
[----:B------:R0:W-:Y:S01]  /*13b20*/  STL [R1+0x1830], R2 ;  /* 0x0018300201007387 */ /* 0x0001e20000100800 */
[----:B------:R-:W-:Y:S02]  /*13b30*/  USHF.R.S32.HI UR11, URZ, 0x1f, UR10 ;  /* 0x0000001f3f0b7899 */ /* 0x000fe4000801140a */
[----:B------:R-:W-:Y:S01]  /*13b40*/  UIMAD UR13, UR13, 0x23, URZ ;  /* 0x000000230d0d78a4 */ /* 0x000fe2000f8e023f */
[----:B------:R1:W-:Y:S01]  /*13b50*/  STL [R1+0x1838], R0 ;  /* 0x0018380001007387 */ /* 0x0003e20000100800 */
[----:B------:R-:W-:-:S02]  /*13b60*/  UIMAD UR55, UR55, 0x22, URZ ;  /* 0x00000022373778a4 */ /* 0x000fc4000f8e023f */
[----:B------:R-:W-:Y:S02]  /*13b70*/  UIMAD UR51, UR51, 0x21, URZ ;  /* 0x00000021333378a4 */ /* 0x000fe4000f8e023f */
[----:B------:R-:W-:Y:S01]  /*13b80*/  USHF.L.U32 UR25, UR25, 0x5, URZ ;  /* 0x0000000519197899 */ /* 0x000fe2000800063f */
        /* <DEDUP_REMOVED lines=12> */
[----:B------:R-:W-:Y:S01]  /*13c50*/  ULDC UR14, c[0x0][0x238] ;  /* 0x00008e00000e7ab9 */ /* 0x000fe20000000800 */
[----:B------:R-:W-:Y:S01]  /*13c60*/  ULDC UR18, c[0x0][0x238] ;  /* 0x00008e0000127ab9 */ /* 0x000fe20000000800 */
[----:B------:R-:W-:Y:S01]  /*13c70*/  ULDC UR22, c[0x0][0x238] ;  /* 0x00008e0000167ab9 */ /* 0x000fe20000000800 */
[----:B-1----:R-:W-:Y:S01]  /*13c80*/  IADD3.X R0, R5, UR11, RZ, P1, !PT ;  /* 0x0000000b05007c10 */ /* 0x002fe20008ffe4ff */
[----:B------:R0:W-:Y:S01]  /*13c90*/  STL [R1+0x1840], R2 ;  /* 0x0018400201007387 */ /* 0x0001e20000100800 */
[----:B------:R-:W-:-:S03]  /*13ca0*/  USHF.R.S32.HI UR10, URZ, 0x1f, UR30 ;  /* 0x0000001f3f0a7899 */ /* 0x000fc6000801141e */
[----:B------:R1:W-:Y:S01]  /*13cb0*/  STL [R1+0x1848], R0 ;  /* 0x0018480001007387 */ /* 0x0003e20000100800 */
[----:B0-----:R-:W-:Y:S02]  /*13cc0*/  IADD3 R2, P0, R14, UR30, RZ ;  /* 0x0000001e0e027c10 */ /* 0x001fe4000ff1e0ff */
[----:B-1----:R-:W-:-:S03]  /*13cd0*/  IADD3 R0, P1, R12, UR30, RZ ;  /* 0x0000001e0c007c10 */ /* 0x002fc6000ff3e0ff */
[----:B------:R0:W-:Y:S01]  /*13ce0*/  STL [R1+0x1854], R2 ;  /* 0x0018540201007387 */ /* 0x0001e20000100800 */
[----:B------:R-:W-:-:S03]  /*13cf0*/  UIMAD UR11, UR23, 0x37, URZ ;  /* 0x00000037170b78a4 */ /* 0x000fc6000f8e023f */
[----:B------:R1:W-:Y:S01]  /*13d00*/  STL [R1+0x185c], R0 ;  /* 0x00185c0001007387 */ /* 0x0003e20000100800 */
[----:B------:R-:W-:Y:S01]  /*13d10*/  UIMAD UR30, UR26, 0x36, URZ ;  /* 0x000000361a1e78a4 */ /* 0x000fe2000f8e023f */
[----:B------:R-:W-:Y:S02]  /*13d20*/  ULDC UR23, c[0x0][0x238] ;  /* 0x00008e0000177ab9 */ /* 0x000fe40000000800 */
[----:B------:R-:W-:Y:S01]  /*13d30*/  ULDC UR26, c[0x0][0x238] ;  /* 0x00008e00001a7ab9 */ /* 0x000fe20000000800 */
[----:B0-----:R-:W-:Y:S02]  /*13d40*/  IADD3.X R2, R13, UR10, RZ, P0, !PT ;  /* 0x0000000a0d027c10 */ /* 0x001fe400087fe4ff */
[----:B-1----:R-:W-:-:S03]  /*13d50*/  IADD3.X R0, R5, UR10, RZ, P1, !PT ;  /* 0x0000000a05007c10 */ /* 0x002fc60008ffe4ff */
[----:B------:R0:W-:Y:S01]  /*13d60*/  STL [R1+0x1850], R2 ;  /* 0x0018500201007387 */ /* 0x0001e20000100800 */
[----:B------:R-:W-:-:S03]  /*13d70*/  USHF.R.S32.HI UR10, URZ, 0x1f, UR11 ;  /* 0x0000001f3f0a7899 */ /* 0x000fc6000801140b */
[----:B------:R1:W-:Y:S01]  /*13d80*/  STL [R1+0x1858], R0 ;  /* 0x0018580001007387 */ /* 0x0003e20000100800 */
[----:B0-----:R-:W-:Y:S02]  /*13d90*/  IADD3 R2, P0, R14, UR11, RZ ;  /* 0x0000000b0e027c10 */ /* 0x001fe4000ff1e0ff */
[----:B-1----:R-:W-:-:S03]  /*13da0*/  IADD3 R0, P1, R12, UR11, RZ ;  /* 0x0000000b0c007c10 */ /* 0x002fc6000ff3e0ff */
[----:B------:R0:W-:Y:S04]  /*13db0*/  STL [R1+0x1864], R2 ;  /* 0x0018640201007387 */ /* 0x0001e80000100800 */
[----:B------:R1:W-:Y:S01]  /*13dc0*/  STL [R1+0x186c], R0 ;  /* 0x00186c0001007387 */ /* 0x0003e20000100800 */
[----:B0-----:R-:W-:Y:S02]  /*13dd0*/  IADD3.X R2, R13, UR10, RZ, P0, !PT ;  /* 0x0000000a0d027c10 */ /* 0x001fe400087fe4ff */
[----:B-1----:R-:W-:-:S03]  /*13de0*/  IADD3.X R0, R5, UR10, RZ, P1, !PT ;  /* 0x0000000a05007c10 */ /* 0x002fc60008ffe4ff */
[----:B------:R0:W-:Y:S01]  /*13df0*/  STL [R1+0x1860], R2 ;  /* 0x0018600201007387 */ /* 0x0001e20000100800 */
[----:B------:R-:W-:-:S03]  /*13e00*/  USHF.R.S32.HI UR11, URZ, 0x1f, UR30 ;  /* 0x0000001f3f0b7899 */ /* 0x000fc6000801141e */
[----:B------:R1:W-:Y:S01]  /*13e10*/  STL [R1+0x1868], R0 ;  /* 0x0018680001007387 */ /* 0x0003e20000100800 */
[----:B0-----:R-:W-:Y:S02]  /*13e20*/  IADD3 R2, P0, R14, UR30, RZ ;  /* 0x0000001e0e027c10 */ /* 0x001fe4000ff1e0ff */
[----:B-1----:R-:W-:-:S03]  /*13e30*/  IADD3 R0, P1, R12, UR30, RZ ;  /* 0x0000001e0c007c10 */ /* 0x002fc6000ff3e0ff */
[----:B------:R0:W-:Y:S01]  /*13e40*/  STL [R1+0x1874], R2 ;  /* 0x0018740201007387 */ /* 0x0001e20000100800 */
[----:B------:R-:W-:Y:S02]  /*13e50*/  UIMAD UR10, UR27, 0x35, URZ ;  /* 0x000000351b0a78a4 */ /* 0x000fe4000f8e023f */
[----:B------:R-:W-:Y:S01]  /*13e60*/  UIMAD UR8, UR8, 0x18, URZ ;  /* 0x00000018080878a4 */ /* 0x000fe2000f8e023f */
[----:B------:R1:W-:Y:S01]  /*13e70*/  STL [R1+0x187c], R0 ;  /* 0x00187c0001007387 */ /* 0x0003e20000100800 */
[----:B------:R-:W-:Y:S01]  /*13e80*/  ULDC UR27, c[0x0][0x238] ;  /* 0x00008e00001b7ab9 */ /* 0x000fe20000000800 */
[----:B------:R-:W-:Y:S02]  /*13e90*/  UIMAD UR5, UR5, 0x17, URZ ;  /* 0x00000017050578a4 */ /* 0x000fe4000f8e023f */
[----:B------:R-:W-:Y:S01]  /*13ea0*/  UIMAD UR61, UR61, 0x16, URZ ;  /* 0x000000163d3d78a4 */ /* 0x000fe2000f8e023f */
[----:B0-----:R-:W-:Y:S01]  /*13eb0*/  IADD3.X R2, R13, UR11, RZ, P0, !PT ;  /* 0x0000000b0d027c10 */ /* 0x001fe200087fe4ff */
[----:B------:R-:W-:-:S02]  /*13ec0*/  UIMAD UR12, UR12, 0x15, URZ ;  /* 0x000000150c0c78a4 */ /* 0x000fc4000f8e023f */
[----:B------:R-:W-:Y:S01]  /*13ed0*/  UIMAD UR16, UR16, 0x14, URZ ;  /* 0x00000014101078a4 */ /* 0x000fe2000f8e023f */
[----:B-1----:R-:W-:Y:S01]  /*13ee0*/  IADD3.X R0, R5, UR11, RZ, P1, !PT ;  /* 0x0000000b05007c10 */ /* 0x002fe20008ffe4ff */
[----:B------:R-:W-:Y:S01]  /*13ef0*/  STL [R1+0x1870], R2 ;  /* 0x0018700201007387 */ /* 0x000fe20000100800 */
[----:B------:R-:W-:Y:S01]  /*13f00*/  IADD3 R3, P0, R14, UR10, RZ ;  /* 0x0000000a0e037c10 */ /* 0x000fe2000ff1e0ff */
[----:B------:R-:W-:Y:S02]  /*13f10*/  UIMAD UR59, UR59, 0x13, URZ ;  /* 0x000000133b3b78a4 */ /* 0x000fe4000f8e023f */
[----:B------:R0:W-:Y:S01]  /*13f20*/  STL [R1+0x1878], R0 ;  /* 0x0018780001007387 */ /* 0x0001e20000100800 */
[----:B------:R-:W-:Y:S02]  /*13f30*/  UIMAD UR54, UR54, 0x12, URZ ;  /* 0x00000012363678a4 */ /* 0x000fe4000f8e023f */
[----:B------:R-:W-:Y:S01]  /*13f40*/  UIMAD UR52, UR52, 0x11, URZ ;  /* 0x00000011343478a4 */ /* 0x000fe2000f8e023f */
[----:B------:R-:W2:Y:S01]  /*13f50*/  LDL.LU R138, [R1+0x30] ;  /* 0x00003000018a7983 */ /* 0x000ea20000300800 */
[----:B------:R-:W-:-:S02]  /*13f60*/  USHF.L.U32 UR50, UR50, 0x4, URZ ;  /* 0x0000000432327899 */ /* 0x000fc4000800063f */
[----:B------:R-:W-:Y:S01]  /*13f70*/  UIMAD UR24, UR24, 0xf, URZ ;  /* 0x0000000f181878a4 */ /* 0x000fe2000f8e023f */
[----:B------:R-:W-:Y:S01]  /*13f80*/  STL [R1+0x1884], R3 ;  /* 0x0018840301007387 */ /* 0x000fe20000100800 */
[----:B------:R-:W-:Y:S01]  /*13f90*/  UIMAD UR28, UR28, 0xe, URZ ;  /* 0x0000000e1c1c78a4 */ /* 0x000fe2000f8e023f */
[----:B0-----:R-:W-:Y:S01]  /*13fa0*/  IADD3 R0, P1, R12, UR10, RZ ;  /* 0x0000000a0c007c10 */ /* 0x001fe2000ff3e0ff */
[----:B------:R-:W-:Y:S01]  /*13fb0*/  UIMAD UR32, UR32, 0xd, URZ ;  /* 0x0000000d202078a4 */ /* 0x000fe2000f8e023f */
[----:B------:R-:W3:Y:S01]  /*13fc0*/  LDL.LU R121, [R1+0x2c] ;  /* 0x00002c0001797983 */ /* 0x000ee20000300800 */
[----:B------:R-:W-:Y:S02]  /*13fd0*/  UIMAD UR36, UR36, 0xc, URZ ;  /* 0x0000000c242478a4 */ /* 0x000fe4000f8e023f */
[----:B------:R-:W-:Y:S01]  /*13fe0*/  UIMAD UR40, UR40, 0xb, URZ ;  /* 0x0000000b282878a4 */ /* 0x000fe2000f8e023f */
[----:B------:R0:W-:Y:S01]  /*13ff0*/  STL [R1+0x188c], R0 ;  /* 0x00188c0001007387 */ /* 0x0001e20000100800 */
[----:B------:R-:W-:-:S02]  /*14000*/  UIMAD UR44, UR44, 0xa, URZ ;  /* 0x0000000a2c2c78a4 */ /* 0x000fc4000f8e023f */
[----:B------:R-:W-:Y:S01]  /*14010*/  USHF.L.U32 UR46, UR46, 0x3, URZ ;  /* 0x000000032e2e7899 */ /* 0x000fe2000800063f */
[----:B------:R-:W4:Y:S01]  /*14020*/  LDL.LU R105, [R1+0x28] ;  /* 0x0000280001697983 */ /* 0x000f220000300800 */
[----:B------:R-:W-:Y:S02]  /*14030*/  UIMAD UR14, UR14, 0x7, URZ ;  /* 0x000000070e0e78a4 */ /* 0x000fe4000f8e023f */
[----:B------:R-:W-:Y:S01]  /*14040*/  UIMAD UR18, UR18, 0x6, URZ ;  /* 0x00000006121278a4 */ /* 0x000fe2000f8e023f */
[----:B------:R-:W4:Y:S01]  /*14050*/  LDL.LU R222, [R1+0x24] ;  /* 0x0000240001de7983 */ /* 0x000f220000300800 */
[----:B------:R-:W-:Y:S01]  /*14060*/  USHF.R.S32.HI UR10, URZ, 0x1f, UR10 ;  /* 0x0000001f3f0a7899 */ /* 0x000fe2000801140a */
[----:B------:R-:W-:Y:S01]  /*14070*/  SHF.R.S32.HI R2, RZ, 0x1f, R4 ;  /* 0x0000001fff027819 */ /* 0x000fe20000011404 */
[----:B------:R-:W-:Y:S01]  /*14080*/  UIMAD UR22, UR22, 0x5, URZ ;  /* 0x00000005161678a4 */ /* 0x000fe2000f8e023f */
[----:B------:R-:W4:Y:S01]  /*14090*/  LDL.LU R230, [R1+0x20] ;  /* 0x0000200001e67983 */ /* 0x000f220000300800 */
[----:B------:R-:W-:Y:S01]  /*140a0*/  USHF.L.U32 UR23, UR23, 0x2, URZ ;  /* 0x0000000217177899 */ /* 0x000fe2000800063f */
[----:B------:R-:W-:Y:S01]  /*140b0*/  LEA.HI R2, R2, R4, RZ, 0x7 ;  /* 0x0000000402027211 */ /* 0x000fe200078f38ff */
[----:B------:R-:W-:Y:S01]  /*140c0*/  UIMAD UR26, UR26, 0x3, URZ ;  /* 0x000000031a1a78a4 */ /* 0x000fe2000f8e023f */
[----:B------:R-:W-:Y:S01]  /*140d0*/  IADD3.X R238, R13, UR10, RZ, P0, !PT ;  /* 0x0000000a0dee7c10 */ /* 0x000fe200087fe4ff */
[----:B0-----:R-:W4:Y:S01]  /*140e0*/  LDL.LU R0, [R1+0x1c] ;  /* 0x00001c0001007983 */ /* 0x001f220000300800 */
[----:B------:R-:W-:Y:S01]  /*140f0*/  IADD3.X R2, R5, UR10, RZ, P1, !PT ;  /* 0x0000000a05027c10 */ /* 0x000fe20008ffe4ff */
[----:B------:R-:W-:-:S02]  /*14100*/  ULDC UR30, c[0x0][0x238] ;  /* 0x00008e00001e7ab9 */ /* 0x000fc40000000800 */
[----:B------:R-:W4:Y:S04]  /*14110*/  LDL.LU R4, [R1+0x18] ;  /* 0x0000180001047983 */ /* 0x000f280000300800 */
[----:B------:R-:W4:Y:S04]  /*14120*/  LDL.LU R3, [R1+0x14] ;  /* 0x0000140001037983 */ /* 0x000f280000300800 */
[----:B------:R-:W4:Y:S04]  /*14130*/  LDL.LU R252, [R1+0x10] ;  /* 0x0000100001fc7983 */ /* 0x000f280000300800 */
[----:B------:R0:W-:Y:S04]  /*14140*/  STL [R1+0x1880], R238 ;  /* 0x001880ee01007387 */ /* 0x0001e80000100800 */
[----:B0-----:R-:W4:Y:S04]  /*14150*/  LDL.LU R238, [R1+0xc] ;  /* 0x00000c0001ee7983 */ /* 0x001f280000300800 */
[----:B------:R0:W-:Y:S02]  /*14160*/  STL [R1+0x1888], R2 ;  /* 0x0018880201007387 */ /* 0x0001e40000100800 */
[----:B0-----:R-:W-:-:S05]  /*14170*/  IADD3 R2, P0, R14, UR21, RZ ;  /* 0x000000150e027c10 */ /* 0x001fca000ff1e0ff */
[----:B------:R0:W-:Y:S02]  /*14180*/  STL [R1+0x1894], R2 ;  /* 0x0018940201007387 */ /* 0x0001e40000100800 */
[----:B0-----:R-:W-:-:S05]  /*14190*/  IADD3 R2, P1, R12, UR21, RZ ;  /* 0x000000150c027c10 */ /* 0x001fca000ff3e0ff */
[----:B------:R0:W-:Y:S01]  /*141a0*/  STL [R1+0x189c], R2 ;  /* 0x00189c0201007387 */ /* 0x0001e20000100800 */
[----:B------:R-:W-:Y:S02]  /*141b0*/  UIMAD UR11, UR20, 0x32, URZ ;  /* 0x00000032140b78a4 */ /* 0x000fe4000f8e023f */
[----:B------:R-:W-:Y:S02]  /*141c0*/  USHF.R.S32.HI UR20, URZ, 0x1f, UR21 ;  /* 0x0000001f3f147899 */ /* 0x000fe40008011415 */
[----:B------:R-:W-:Y:S02]  /*141d0*/  USHF.R.S32.HI UR10, URZ, 0x1f, UR43 ;  /* 0x0000001f3f0a7899 */ /* 0x000fe4000801142b */
[----:B------:R-:W-:Y:S01]  /*141e0*/  USHF.L.U32 UR27, UR27, 0x1, URZ ;  /* 0x000000011b1b7899 */ /* 0x000fe2000800063f */
[----:B------:R-:W-:Y:S01]  /*141f0*/  ULDC UR21, c[0x0][0x238] ;  /* 0x00008e0000157ab9 */ /* 0x000fe20000000800 */
[----:B0-----:R-:W-:-:S05]  /*14200*/  IADD3 R2, P2, R14, UR43, RZ ;  /* 0x0000002b0e027c10 */ /* 0x001fca000ff5e0ff */
[----:B------:R0:W-:Y:S02]  /*14210*/  STL [R1+0x18a4], R2 ;  /* 0x0018a40201007387 */ /* 0x0001e40000100800 */
[----:B0-----:R-:W-:-:S05]  /*14220*/  IADD3 R2, P3, R12, UR43, RZ ;  /* 0x0000002b0c027c10 */ /* 0x001fca000ff7e0ff */
[----:B------:R0:W-:Y:S02]  /*14230*/  STL [R1+0x18ac], R2 ;  /* 0x0018ac0201007387 */ /* 0x0001e40000100800 */
[----:B0-----:R-:W-:-:S05]  /*14240*/  IADD3.X R2, R13, UR20, RZ, P0, !PT ;  /* 0x000000140d027c10 */ /* 0x001fca00087fe4ff */
[----:B------:R0:W-:Y:S02]  /*14250*/  STL [R1+0x1890], R2 ;  /* 0x0018900201007387 */ /* 0x0001e40000100800 */
[----:B0-----:R-:W-:-:S05]  /*14260*/  IADD3.X R2, R5, UR20, RZ, P1, !PT ;  /* 0x0000001405027c10 */ /* 0x001fca0008ffe4ff */
[----:B------:R0:W-:Y:S02]  /*14270*/  STL [R1+0x1898], R2 ;  /* 0x0018980201007387 */ /* 0x0001e40000100800 */
[----:B0-----:R-:W-:-:S05]  /*14280*/  IADD3.X R2, R13, UR10, RZ, P2, !PT ;  /* 0x0000000a0d027c10 */ /* 0x001fca00097fe4ff */
[----:B------:R0:W-:Y:S02]  /*14290*/  STL [R1+0x18a0], R2 ;  /* 0x0018a00201007387 */ /* 0x0001e40000100800 */
[----:B0-----:R-:W-:-:S05]  /*142a0*/  IADD3.X R2, R5, UR10, RZ, P3, !PT ;  /* 0x0000000a05027c10 */ /* 0x001fca0009ffe4ff */
[----:B------:R0:W-:Y:S02]  /*142b0*/  STL [R1+0x18a8], R2 ;  /* 0x0018a80201007387 */ /* 0x0001e40000100800 */
[----:B0-----:R-:W-:-:S05]  /*142c0*/  IADD3 R2, P1, R14, UR11, RZ ;  /* 0x0000000b0e027c10 */ /* 0x001fca000ff3e0ff */
[----:B------:R0:W-:Y:S02]  /*142d0*/  STL [R1+0x18b0], R2 ;  /* 0x0018b00201007387 */ /* 0x0001e40000100800 */
[----:B0-----:R-:W-:-:S05]  /*142e0*/  IADD3 R2, P0, R12, UR11, RZ ;  /* 0x0000000b0c027c10 */ /* 0x001fca000ff1e0ff */
[----:B------:R2:W-:Y:S02]  /*142f0*/  STL [R1+0x18b4], R2 ;  /* 0x0018b40201007387 */ /* 0x0005e40000100800 */
[----:B--2---:R-:W-:-:S05]  /*14300*/  IADD3 R2, P4, R138, R6, RZ ;  /* 0x000000068a027210 */ /* 0x004fca0007f9e0ff */
[----:B------:R3:W-:Y:S02]  /*14310*/  STL [R1+0x8cc], R2 ;  /* 0x0008cc0201007387 */ /* 0x0007e40000100800 */
[----:B---3--:R-:W-:-:S05]  /*14320*/  IADD3 R2, P5, R121, R6, RZ ;  /* 0x0000000679027210 */ /* 0x008fca0007fbe0ff */
[----:B------:R4:W-:Y:S02]  /*14330*/  STL [R1+0x8d4], R2 ;  /* 0x0008d40201007387 */ /* 0x0009e40000100800 */
[----:B----4-:R-:W-:-:S05]  /*14340*/  IADD3 R2, P2, R105, R6, RZ ;  /* 0x0000000669027210 */ /* 0x010fca0007f5e0ff */
[----:B------:R0:W-:Y:S02]  /*14350*/  STL [R1+0x8dc], R2 ;  /* 0x0008dc0201007387 */ /* 0x0001e40000100800 */
[----:B0-----:R-:W-:-:S05]  /*14360*/  IADD3 R2, P3, R222, R6, RZ ;  /* 0x00000006de027210 */ /* 0x001fca0007f7e0ff */
[----:B------:R0:W-:Y:S04]  /*14370*/  STL [R1+0x8e4], R2 ;  /* 0x0008e40201007387 */ /* 0x0001e80000100800 */
[----:B0-----:R-:W2:Y:S02]  /*14380*/  LDL.LU R2, [R1+0x1938] ;  /* 0x0019380001027983 */ /* 0x001ea40000300800 */
[-C--:B--2---:R-:W-:Y:S02]  /*14390*/  LEA.HI.X.SX32 R138, R138, R2.reuse, 0x1, P4 ;  /* 0x000000028a8a7211 */ /* 0x084fe400020f0eff */
[----:B------:R-:W-:-:S03]  /*143a0*/  LEA.HI.X.SX32 R121, R121, R2, 0x1, P5 ;  /* 0x0000000279797211 */ /* 0x000fc600028f0eff */
[----:B------:R0:W-:Y:S02]  /*143b0*/  STL [R1+0x8c8], R138 ;  /* 0x0008c88a01007387 */ /* 0x0001e40000100800 */
[----:B0-----:R-:W-:-:S05]  /*143c0*/  IADD3 R138, P4, R230, R6, RZ ;  /* 0x00000006e68a7210 */ /* 0x001fca0007f9e0ff */
[----:B------:R0:W-:Y:S01]  /*143d0*/  STL [R1+0x8ec], R138 ;  /* 0x0008ec8a01007387 */ /* 0x0001e20000100800 */
[----:B------:R-:W-:-:S03]  /*143e0*/  LEA.HI.X.SX32 R105, R105, R2, 0x1, P2 ;  /* 0x0000000269697211 */ /* 0x000fc600010f0eff */
[----:B0-----:R-:W2:Y:S04]  /*143f0*/  LDL.LU R138, [R1+0x1934] ;  /* 0x00193400018a7983 */ /* 0x001ea80000300800 */
[----:B------:R0:W-:Y:S02]  /*14400*/  STL [R1+0x8d0], R121 ;  /* 0x0008d07901007387 */ /* 0x0001e40000100800 */
[----:B0-----:R-:W-:-:S05]  /*14410*/  IADD3 R121, P5, R0, R6, RZ ;  /* 0x0000000600797210 */ /* 0x001fca0007fbe0ff */
[----:B------:R0:W-:Y:S01]  /*14420*/  STL [R1+0x8f4], R121 ;  /* 0x0008f47901007387 */ /* 0x0001e20000100800 */
[----:B------:R-:W-:-:S03]  /*14430*/  LEA.HI.X.SX32 R222, R222, R2, 0x1, P3 ;  /* 0x00000002dede7211 */ /* 0x000fc600018f0eff */
[----:B0-----:R-:W3:Y:S04]  /*14440*/  LDL.LU R121, [R1+0x1930] ;  /* 0x0019300001797983 */ /* 0x001ee80000300800 */
[----:B------:R0:W-:Y:S02]  /*14450*/  STL [R1+0x8d8], R105 ;  /* 0x0008d86901007387 */ /* 0x0001e40000100800 */
[----:B0-----:R-:W-:-:S05]  /*14460*/  IADD3 R105, P2, R4, R6, RZ ;  /* 0x0000000604697210 */ /* 0x001fca0007f5e0ff */
[----:B------:R0:W-:Y:S01]  /*14470*/  STL [R1+0x8fc], R105 ;  /* 0x0008fc6901007387 */ /* 0x0001e20000100800 */
[----:B------:R-:W-:-:S03]  /*14480*/  LEA.HI.X.SX32 R230, R230, R2, 0x1, P4 ;  /* 0x00000002e6e67211 */ /* 0x000fc600020f0eff */
[----:B0-----:R-:W4:Y:S04]  /*14490*/  LDL.LU R105, [R1+0x192c] ;  /* 0x00192c0001697983 */ /* 0x001f280000300800 */
[----:B------:R0:W-:Y:S02]  /*144a0*/  STL [R1+0x8e0], R222 ;  /* 0x0008e0de01007387 */ /* 0x0001e40000100800 */
[----:B0-----:R-:W-:-:S05]  /*144b0*/  IADD3 R222, P3, R3, R6, RZ ;  /* 0x0000000603de7210 */ /* 0x001fca0007f7e0ff */
[----:B------:R0:W-:Y:S01]  /*144c0*/  STL [R1+0x904], R222 ;  /* 0x000904de01007387 */ /* 0x0001e20000100800 */
[----:B------:R-:W-:-:S03]  /*144d0*/  LEA.HI.X.SX32 R0, R0, R2, 0x1, P5 ;  /* 0x0000000200007211 */ /* 0x000fc600028f0eff */
[----:B0-----:R-:W2:Y:S04]  /*144e0*/  LDL.LU R222, [R1+0x1928] ;  /* 0x0019280001de7983 */ /* 0x001ea80000300800 */
[----:B------:R0:W-:Y:S02]  /*144f0*/  STL [R1+0x8e8], R230 ;  /* 0x0008e8e601007387 */ /* 0x0001e40000100800 */
[----:B0-----:R-:W-:-:S05]  /*14500*/  IADD3 R230, P4, R252, R6, RZ ;  /* 0x00000006fce67210 */ /* 0x001fca0007f9e0ff */
[----:B------:R0:W-:Y:S04]  /*14510*/  STL [R1+0x90c], R230 ;  /* 0x00090ce601007387 */ /* 0x0001e80000100800 */
[----:B0-----:R-:W3:Y:S04]  /*14520*/  LDL.LU R230, [R1+0x1924] ;  /* 0x0019240001e67983 */ /* 0x001ee80000300800 */
[----:B------:R0:W-:Y:S02]  /*14530*/  STL [R1+0x8f0], R0 ;  /* 0x0008f00001007387 */ /* 0x0001e40000100800 */
[----:B0-----:R-:W-:-:S05]  /*14540*/  IADD3 R0, P5, R238, R6, RZ ;  /* 0x00000006ee007210 */ /* 0x001fca0007fbe0ff */
[----:B------:R0:W-:Y:S04]  /*14550*/  STL [R1+0x914], R0 ;  /* 0x0009140001007387 */ /* 0x0001e80000100800 */
[----:B0-----:R-:W4:Y:S01]  /*14560*/  LDL.LU R0, [R1+0x1920] ;  /* 0x0019200001007983 */ /* 0x001f220000300800 */
[----:B------:R-:W-:-:S05]  /*14570*/  LEA.HI.X.SX32 R4, R4, R2, 0x1, P2 ;  /* 0x0000000204047211 */ /* 0x000fca00010f0eff */
[----:B------:R4:W-:Y:S02]  /*14580*/  STL [R1+0x8f8], R4 ;  /* 0x0008f80401007387 */ /* 0x0009e40000100800 */
[----:B----4-:R-:W-:-:S05]  /*14590*/  IADD3 R4, P2, R0, R6, RZ ;  /* 0x0000000600047210 */ /* 0x010fca0007f5e0ff */
        /* <DEDUP_REMOVED lines=17> */
[-C--:B------:R-:W-:Y:S02]  /*146b0*/  LEA.HI.X.SX32 R0, R0, R2.reuse, 0x1, P2 ;  /* 0x0000000200007211 */ /* 0x080fe400010f0eff */
[----:B------:R-:W-:-:S03]  /*146c0*/  LEA.HI.X.SX32 R4, R4, R2, 0x1, P3 ;  /* 0x0000000204047211 */ /* 0x000fc600018f0eff */
[----:B------:R4:W-:Y:S01]  /*146d0*/  STL [R1+0x918], R0 ;  /* 0x0009180001007387 */ /* 0x0009e20000100800 */
[-C--:B------:R-:W-:Y:S02]  /*146e0*/  LEA.HI.X.SX32 R3, R3, R2.reuse, 0x1, P4 ;  /* 0x0000000203037211 */ /* 0x080fe400020f0eff */
[----:B------:R-:W-:Y:S02]  /*146f0*/  LEA.HI.X.SX32 R252, R252, R2, 0x1, P5 ;  /* 0x00000002fcfc7211 */ /* 0x000fe400028f0eff */
[----:B----4-:R-:W-:-:S05]  /*14700*/  IADD3 R0, P2, R238, R6, RZ ;  /* 0x00000006ee007210 */ /* 0x010fca0007f5e0ff */
[----:B------:R0:W-:Y:S04]  /*14710*/  STL [R1+0x93c], R0 ;  /* 0x00093c0001007387 */ /* 0x0001e80000100800 */
[----:B0-----:R0:W5:Y:S04]  /*14720*/  LDL.LU R0, [R1+0x190c] ;  /* 0x00190c0001007983 */ /* 0x0011680000300800 */
[----:B------:R3:W-:Y:S02]  /*14730*/  STL [R1+0x920], R4 ;  /* 0x0009200401007387 */ /* 0x0007e40000100800 */
[----:B---3--:R-:W-:-:S05]  /*14740*/  IADD3 R4, P3, R230, R6, RZ ;  /* 0x00000006e6047210 */ /* 0x008fca0007f7e0ff */
[----:B------:R1:W-:Y:S04]  /*14750*/  STL [R1+0x944], R4 ;  /* 0x0009440401007387 */ /* 0x0003e80000100800 */
[----:B-1----:R0:W5:Y:S04]  /*14760*/  LDL.LU R4, [R1+0x1908] ;  /* 0x0019080001047983 */ /* 0x0021680000300800 */
[----:B------:R2:W-:Y:S02]  /*14770*/  STL [R1+0x928], R3 ;  /* 0x0009280301007387 */ /* 0x0005e40000100800 */
[----:B--2---:R-:W-:-:S05]  /*14780*/  IADD3 R3, P4, R222, R6, RZ ;  /* 0x00000006de037210 */ /* 0x004fca0007f9e0ff */
[----:B------:R1:W-:Y:S04]  /*14790*/  STL [R1+0x94c], R3 ;  /* 0x00094c0301007387 */ /* 0x0003e80000100800 */
[----:B-1----:R0:W5:Y:S04]  /*147a0*/  LDL.LU R3, [R1+0x1904] ;  /* 0x0019040001037983 */ /* 0x0021680000300800 */
[----:B------:R1:W-:Y:S01]  /*147b0*/  STL [R1+0x930], R252 ;  /* 0x000930fc01007387 */ /* 0x0003e20000100800 */
[----:B------:R-:W-:Y:S02]  /*147c0*/  LEA.HI.X.SX32 R230, R230, R2, 0x1, P3 ;  /* 0x00000002e6e67211 */ /* 0x000fe400018f0eff */
[----:B-1----:R-:W-:-:S05]  /*147d0*/  IADD3 R252, P5, R105, R6, RZ ;  /* 0x0000000669fc7210 */ /* 0x002fca0007fbe0ff */
[----:B------:R1:W-:Y:S02]  /*147e0*/  STL [R1+0x954], R252 ;  /* 0x000954fc01007387 */ /* 0x0003e40000100800 */
[----:B-1----:R-:W-:Y:S02]  /*147f0*/  LEA.HI.X.SX32 R252, R238, R2, 0x1, P2 ;  /* 0x00000002eefc7211 */ /* 0x002fe400010f0eff */
[----:B------:R-:W-:-:S03]  /*14800*/  IADD3 R238, P2, R121, R6, RZ ;  /* 0x0000000679ee7210 */ /* 0x000fc60007f5e0ff */
[----:B------:R1:W-:Y:S04]  /*14810*/  STL [R1+0x938], R252 ;  /* 0x000938fc01007387 */ /* 0x0003e80000100800 */
[----:B------:R2:W-:Y:S04]  /*14820*/  STL [R1+0x95c], R238 ;  /* 0x00095cee01007387 */ /* 0x0005e80000100800 */
[----:B------:R3:W-:Y:S01]  /*14830*/  STL [R1+0x940], R230 ;  /* 0x000940e601007387 */ /* 0x0007e20000100800 */
[----:B-1----:R-:W-:Y:S02]  /*14840*/  IADD3 R252, P3, R138, R6, RZ ;  /* 0x000000068afc7210 */ /* 0x002fe40007f7e0ff */
[----:B--2---:R-:W-:-:S02]  /*14850*/  LEA.HI.X.SX32 R238, R222, R2, 0x1, P4 ;  /* 0x00000002deee7211 */ /* 0x004fc400020f0eff */
[----:B------:R-:W-:Y:S02]  /*14860*/  LEA.HI.X.SX32 R222, R105, R2, 0x1, P5 ;  /* 0x0000000269de7211 */ /* 0x000fe400028f0eff */
[-C--:B---3--:R-:W-:Y:S01]  /*14870*/  IADD3 R230, P4, R154, R6.reuse, RZ ;  /* 0x000000069ae67210 */ /* 0x088fe20007f9e0ff */
[----:B------:R-:W-:Y:S01]  /*14880*/  STL [R1+0x964], R252 ;  /* 0x000964fc01007387 */ /* 0x000fe20000100800 */
[----:B------:R-:W-:-:S03]  /*14890*/  IADD3 R105, P5, R182, R6, RZ ;  /* 0x00000006b6697210 */ /* 0x000fc60007fbe0ff */
[----:B------:R-:W-:Y:S01]  /*148a0*/  STL [R1+0x948], R238 ;  /* 0x000948ee01007387 */ /* 0x000fe20000100800 */
[----:B------:R-:W-:-:S03]  /*148b0*/  LEA.HI.X.SX32 R121, R121, R2, 0x1, P2 ;  /* 0x0000000279797211 */ /* 0x000fc600010f0eff */
[----:B------:R-:W-:Y:S04]  /*148c0*/  STL [R1+0x96c], R230 ;  /* 0x00096ce601007387 */ /* 0x000fe80000100800 */
[----:B------:R1:W-:Y:S04]  /*148d0*/  STL [R1+0x950], R222 ;  /* 0x000950de01007387 */ /* 0x0003e80000100800 */
[----:B------:R2:W-:Y:S01]  /*148e0*/  STL [R1+0x974], R105 ;  /* 0x0009746901007387 */ /* 0x0005e20000100800 */
[----:B-1----:R-:W-:-:S03]  /*148f0*/  IADD3 R222, P2, R210, R6, RZ ;  /* 0x00000006d2de7210 */ /* 0x002fc60007f5e0ff */
[----:B------:R1:W-:Y:S01]  /*14900*/  STL [R1+0x958], R121 ;  /* 0x0009587901007387 */ /* 0x0003e20000100800 */
[----:B--2---:R-:W-:-:S03]  /*14910*/  LEA.HI.X.SX32 R105, R138, R2, 0x1, P3 ;  /* 0x000000028a697211 */ /* 0x004fc600018f0eff */
[----:B------:R-:W-:Y:S01]  /*14920*/  STL [R1+0x97c], R222 ;  /* 0x00097cde01007387 */ /* 0x000fe20000100800 */
[----:B------:R-:W-:-:S03]  /*14930*/  LEA.HI.X.SX32 R138, R154, R2, 0x1, P4 ;  /* 0x000000029a8a7211 */ /* 0x000fc600020f0eff */
[----:B------:R2:W-:Y:S01]  /*14940*/  STL [R1+0x960], R105 ;  /* 0x0009606901007387 */ /* 0x0005e20000100800 */
[----:B-1----:R-:W-:-:S05]  /*14950*/  IADD3 R121, P3, R242, R6, RZ ;  /* 0x00000006f2797210 */ /* 0x002fca0007f7e0ff */
[----:B------:R1:W-:Y:S01]  /*14960*/  STL [R1+0x984], R121 ;  /* 0x0009847901007387 */ /* 0x0003e20000100800 */
[----:B--2---:R-:W-:-:S03]  /*14970*/  IADD3 R105, P4, R113, R6, RZ ;  /* 0x0000000671697210 */ /* 0x004fc60007f9e0ff */
[----:B------:R2:W-:Y:S04]  /*14980*/  STL [R1+0x968], R138 ;  /* 0x0009688a01007387 */ /* 0x0005e80000100800 */
[----:B------:R3:W-:Y:S01]  /*14990*/  STL [R1+0x98c], R105 ;  /* 0x00098c6901007387 */ /* 0x0007e20000100800 */
[----:B-1----:R-:W-:Y:S02]  /*149a0*/  LEA.HI.X.SX32 R121, R182, R2, 0x1, P5 ;  /* 0x00000002b6797211 */ /* 0x002fe400028f0eff */
[----:B--2---:R-:W-:-:S03]  /*149b0*/  IADD3 R138, P5, R196, R6, RZ ;  /* 0x00000006c48a7210 */ /* 0x004fc60007fbe0ff */
[----:B------:R1:W-:Y:S01]  /*149c0*/  STL [R1+0x970], R121 ;  /* 0x0009707901007387 */ /* 0x0003e20000100800 */
[----:B---3--:R-:W-:-:S03]  /*149d0*/  LEA.HI.X.SX32 R105, R210, R2, 0x1, P2 ;  /* 0x00000002d2697211 */ /* 0x008fc600010f0eff */
[----:B------:R2:W-:Y:S04]  /*149e0*/  STL [R1+0x994], R138 ;  /* 0x0009948a01007387 */ /* 0x0005e80000100800 */
[----:B------:R3:W-:Y:S01]  /*149f0*/  STL [R1+0x978], R105 ;  /* 0x0009786901007387 */ /* 0x0007e20000100800 */
[----:B-1----:R-:W-:Y:S02]  /*14a00*/  IADD3 R121, P2, R78, R6, RZ ;  /* 0x000000064e797210 */ /* 0x002fe40007f5e0ff */
[----:B--2---:R-:W-:-:S03]  /*14a10*/  LEA.HI.X.SX32 R138, R242, R2, 0x1, P3 ;  /* 0x00000002f28a7211 */ /* 0x004fc600018f0eff */
[----:B------:R1:W-:Y:S01]  /*14a20*/  STL [R1+0x99c], R121 ;  /* 0x00099c7901007387 */ /* 0x0003e20000100800 */
[----:B---3--:R-:W-:-:S03]  /*14a30*/  IADD3 R105, P3, R23, R6, RZ ;  /* 0x0000000617697210 */ /* 0x008fc60007f7e0ff */
[----:B------:R-:W-:Y:S04]  /*14a40*/  STL [R1+0x980], R138 ;  /* 0x0009808a01007387 */ /* 0x000fe80000100800 */
[----:B------:R2:W-:Y:S01]  /*14a50*/  STL [R1+0x9a4], R105 ;  /* 0x0009a46901007387 */ /* 0x0005e20000100800 */
[----:B-1----:R-:W-:Y:S02]  /*14a60*/  LEA.HI.X.SX32 R121, R113, R2, 0x1, P4 ;  /* 0x0000000271797211 */ /* 0x002fe400020f0eff */
[----:B------:R-:W-:-:S03]  /*14a70*/  IADD3 R113, P4, R42, R6, RZ ;  /* 0x000000062a717210 */ /* 0x000fc60007f9e0ff */
[----:B------:R1:W-:Y:S01]  /*14a80*/  STL [R1+0x988], R121 ;  /* 0x0009887901007387 */ /* 0x0003e20000100800 */
[----:B--2---:R-:W-:-:S03]  /*14a90*/  LEA.HI.X.SX32 R105, R196, R2, 0x1, P5 ;  /* 0x00000002c4697211 */ /* 0x004fc600028f0eff */
[----:B------:R2:W-:Y:S04]  /*14aa0*/  STL [R1+0x9ac], R113 ;  /* 0x0009ac7101007387 */ /* 0x0005e80000100800 */
[----:B------:R3:W-:Y:S01]  /*14ab0*/  STL [R1+0x990], R105 ;  /* 0x0009906901007387 */ /* 0x0007e20000100800 */
[----:B-1----:R-:W-:Y:S02]  /*14ac0*/  IADD3 R121, P5, R29, R6, RZ ;  /* 0x000000061d797210 */ /* 0x002fe40007fbe0ff */
[-C--:B--2---:R-:W-:Y:S02]  /*14ad0*/  LEA.HI.X.SX32 R113, R78, R2.reuse, 0x1, P2 ;  /* 0x000000024e717211 */ /* 0x084fe400010f0eff */
        /* <DEDUP_REMOVED lines=15> */
[----:B-1----:R-:W-:Y:S02]  /*14bd0*/  IADD3 R42, P5, R33, R6, RZ ;  /* 0x00000006212a7210 */ /* 0x002fe40007fbe0ff */
[----:B------:R-:W-:-:S03]  /*14be0*/  LEA.HI.X.SX32 R8, R25, R2, 0x1, P3 ;  /* 0x0000000219087211 */ /* 0x000fc600018f0eff */
[----:B------:R-:W-:Y:S01]  /*14bf0*/  STL [R1+0x9d4], R42 ;  /* 0x0009d42a01007387 */ /* 0x000fe20000100800 */
[----:B--2---:R-:W-:-:S03]  /*14c00*/  IADD3 R23, P2, R27, R6, RZ ;  /* 0x000000061b177210 */ /* 0x004fc60007f5e0ff */
[----:B------:R-:W-:Y:S01]  /*14c10*/  STL [R1+0x9b8], R29 ;  /* 0x0009b81d01007387 */ /* 0x000fe20000100800 */
[----:B------:R-:W-:-:S03]  /*14c20*/  IADD3 R25, P3, R38, R6, RZ ;  /* 0x0000000626197210 */ /* 0x000fc60007f7e0ff */
[----:B------:R1:W-:Y:S04]  /*14c30*/  STL [R1+0x9dc], R23 ;  /* 0x0009dc1701007387 */ /* 0x0003e80000100800 */
[----:B------:R2:W-:Y:S01]  /*14c40*/  STL [R1+0x9c0], R8 ;  /* 0x0009c00801007387 */ /* 0x0005e20000100800 */
[----:B-1----:R-:W-:-:S03]  /*14c50*/  LEA.HI.X.SX32 R23, R17, R2, 0x1, P4 ;  /* 0x0000000211177211 */ /* 0x002fc600020f0eff */
[----:B------:R-:W-:Y:S01]  /*14c60*/  STL [R1+0x9e4], R25 ;  /* 0x0009e41901007387 */ /* 0x000fe20000100800 */
[----:B--2---:R-:W-:-:S03]  /*14c70*/  IADD3 R8, P4, R45, R6, RZ ;  /* 0x000000062d087210 */ /* 0x004fc60007f9e0ff */
[----:B------:R1:W-:Y:S01]  /*14c80*/  STL [R1+0x9c8], R23 ;  /* 0x0009c81701007387 */ /* 0x0003e20000100800 */
[----:B------:R-:W-:-:S03]  /*14c90*/  LEA.HI.X.SX32 R17, R33, R2, 0x1, P5 ;  /* 0x0000000221117211 */ /* 0x000fc600028f0eff */
[----:B------:R2:W-:Y:S01]  /*14ca0*/  STL [R1+0x9ec], R8 ;  /* 0x0009ec0801007387 */ /* 0x0005e20000100800 */
[----:B-1----:R-:W-:-:S03]  /*14cb0*/  IADD3 R23, P5, R21, R6, RZ ;  /* 0x0000000615177210 */ /* 0x002fc60007fbe0ff */
[----:B------:R1:W-:Y:S01]  /*14cc0*/  STL [R1+0x9d0], R17 ;  /* 0x0009d01101007387 */ /* 0x0003e20000100800 */
[----:B--2---:R-:W-:-:S03]  /*14cd0*/  LEA.HI.X.SX32 R8, R27, R2, 0x1, P2 ;  /* 0x000000021b087211 */ /* 0x004fc600010f0eff */
[----:B------:R2:W-:Y:S04]  /*14ce0*/  STL [R1+0x9f4], R23 ;  /* 0x0009f41701007387 */ /* 0x0005e80000100800 */
[----:B------:R3:W-:Y:S01]  /*14cf0*/  STL [R1+0x9d8], R8 ;  /* 0x0009d80801007387 */ /* 0x0007e20000100800 */
[----:B-1----:R-:W-:Y:S02]  /*14d00*/  IADD3 R17, P2, R55, R6, RZ ;  /* 0x0000000637117210 */ /* 0x002fe40007f5e0ff */
[----:B--2---:R-:W-:-:S03]  /*14d10*/  LEA.HI.X.SX32 R23, R38, R2, 0x1, P3 ;  /* 0x0000000226177211 */ /* 0x004fc600018f0eff */
[----:B------:R1:W-:Y:S01]  /*14d20*/  STL [R1+0x9fc], R17 ;  /* 0x0009fc1101007387 */ /* 0x0003e20000100800 */
[----:B---3--:R-:W-:-:S03]  /*14d30*/  IADD3 R8, P3, R40, R6, RZ ;  /* 0x0000000628087210 */ /* 0x008fc60007f7e0ff */
[----:B------:R2:W-:Y:S04]  /*14d40*/  STL [R1+0x9e0], R23 ;  /* 0x0009e01701007387 */ /* 0x0005e80000100800 */
[----:B------:R3:W-:Y:S01]  /*14d50*/  STL [R1+0xa04], R8 ;  /* 0x000a040801007387 */ /* 0x0007e20000100800 */
[----:B-1----:R-:W-:Y:S02]  /*14d60*/  LEA.HI.X.SX32 R17, R45, R2, 0x1, P4 ;  /* 0x000000022d117211 */ /* 0x002fe400020f0eff */
[----:B--2---:R-:W-:-:S03]  /*14d70*/  IADD3 R23, P4, R31, R6, RZ ;  /* 0x000000061f177210 */ /* 0x004fc60007f9e0ff */
[----:B------:R1:W-:Y:S01]  /*14d80*/  STL [R1+0x9e8], R17 ;  /* 0x0009e81101007387 */ /* 0x0003e20000100800 */
[----:B---3--:R-:W-:-:S03]  /*14d90*/  LEA.HI.X.SX32 R8, R21, R2, 0x1, P5 ;  /* 0x0000000215087211 */ /* 0x008fc600028f0eff */
        /* <DEDUP_REMOVED lines=15> */
[----:B-1----:R-:W-:Y:S02]  /*14e90*/  IADD3 R17, P4, R70, R6, RZ ;  /* 0x0000000646117210 */ /* 0x002fe40007f9e0ff */
[----:B------:R-:W-:-:S03]  /*14ea0*/  LEA.HI.X.SX32 R9, R9, R2, 0x1, P2 ;  /* 0x0000000209097211 */ /* 0x000fc600010f0eff */
[----:B------:R-:W-:Y:S01]  /*14eb0*/  STL [R1+0xa2c], R17 ;  /* 0x000a2c1101007387 */ /* 0x000fe20000100800 */
[----:B--2---:R-:W-:-:S03]  /*14ec0*/  IADD3 R8, P5, R86, R6, RZ ;  /* 0x0000000656087210 */ /* 0x004fc60007fbe0ff */
[----:B------:R1:W-:Y:S04]  /*14ed0*/  STL [R1+0xa10], R7 ;  /* 0x000a100701007387 */ /* 0x0003e80000100800 */
        /* <DEDUP_REMOVED lines=816> */
[----:B-1----:R-:W-:Y:S01]  /*181e0*/  LEA.HI.X.SX32 R9, R214, R2, 0x1, P2 ;  /* 0x00000002d6097211 */ /* 0x002fe200010f0eff */
[----:B------:R-:W1:Y:S01]  /*181f0*/  S2R R252, SR_TID.X ;  /* 0x0000000000fc7919 */ /* 0x000e620000002100 */
[----:B--2---:R-:W-:Y:S02]  /*18200*/  IADD3 R7, P2, R251, R6, RZ ;  /* 0x00000006fb077210 */ /* 0x004fe40007f5e0ff */
[----:B---3--:R-:W-:Y:S01]  /*18210*/  LEA.HI.X.SX32 R8, R47, R2, 0x1, P3 ;  /* 0x000000022f087211 */ /* 0x008fe200018f0eff */
[----:B------:R2:W-:Y:S04]  /*18220*/  STL [R1+0x13a4], R9 ;  /* 0x0013a40901007387 */ /* 0x0005e80000100800 */
[----:B------:R3:W-:Y:S04]  /*18230*/  STL [R1+0x13c8], R7 ;  /* 0x0013c80701007387 */ /* 0x0007e80000100800 */
[----:B------:R4:W-:Y:S01]  /*18240*/  STL [R1+0x13ac], R8 ;  /* 0x0013ac0801007387 */ /* 0x0009e20000100800 */
[----:B--2---:R-:W-:-:S02]  /*18250*/  IADD3 R9, P3, R249, R6, RZ ;  /* 0x00000006f9097210 */ /* 0x004fc40007f7e0ff */
[----:B---3--:R-:W-:-:S03]  /*18260*/  LEA.HI.X.SX32 R7, R19, R2, 0x1, P4 ;  /* 0x0000000213077211 */ /* 0x008fc600020f0eff */
[----:B------:R2:W-:Y:S01]  /*18270*/  STL [R1+0x13dc], R9 ;  /* 0x0013dc0901007387 */ /* 0x0005e20000100800 */
[----:B----4-:R-:W-:-:S03]  /*18280*/  IADD3 R8, P4, R250, R6, RZ ;  /* 0x00000006fa087210 */ /* 0x010fc60007f9e0ff */
[----:B------:R3:W-:Y:S04]  /*18290*/  STL [R1+0x13b4], R7 ;  /* 0x0013b40701007387 */ /* 0x0007e80000100800 */
[----:B------:R4:W-:Y:S01]  /*182a0*/  STL [R1+0x13cc], R8 ;  /* 0x0013cc0801007387 */ /* 0x0009e20000100800 */
[----:B--2---:R-:W-:Y:S02]  /*182b0*/  LEA.HI.X.SX32 R9, R35, R2, 0x1, P5 ;  /* 0x0000000223097211 */ /* 0x004fe400028f0eff */
[----:B---3--:R-:W-:-:S03]  /*182c0*/  IADD3 R7, P5, R247, R6, RZ ;  /* 0x00000006f7077210 */ /* 0x008fc60007fbe0ff */
[----:B------:R2:W-:Y:S01]  /*182d0*/  STL [R1+0x13bc], R9 ;  /* 0x0013bc0901007387 */ /* 0x0005e20000100800 */
[----:B----4-:R-:W-:-:S03]  /*182e0*/  LEA.HI.X.SX32 R8, R251, R2, 0x1, P2 ;  /* 0x00000002fb087211 */ /* 0x010fc600010f0eff */
[----:B------:R3:W-:Y:S04]  /*182f0*/  STL [R1+0x13d0], R7 ;  /* 0x0013d00701007387 */ /* 0x0007e80000100800 */
[----:B------:R4:W-:Y:S01]  /*18300*/  STL [R1+0x13c4], R8 ;  /* 0x0013c40801007387 */ /* 0x0009e20000100800 */
[----:B--2---:R-:W-:Y:S02]  /*18310*/  IADD3 R9, P2, R246, R6, RZ ;  /* 0x00000006f6097210 */ /* 0x004fe40007f5e0ff */
[----:B---3--:R-:W-:-:S03]  /*18320*/  LEA.HI.X.SX32 R7, R249, R2, 0x1, P3 ;  /* 0x00000002f9077211 */ /* 0x008fc600018f0eff */
[----:B------:R-:W-:Y:S01]  /*18330*/  STL [R1+0x13d4], R9 ;  /* 0x0013d40901007387 */ /* 0x000fe20000100800 */
[----:B----4-:R-:W-:Y:S02]  /*18340*/  IADD3 R8, P3, R248, R6, RZ ;  /* 0x00000006f8087210 */ /* 0x010fe40007f7e0ff */
[----:B------:R-:W-:Y:S01]  /*18350*/  LEA.HI.X.SX32 R6, R250, R2, 0x1, P4 ;  /* 0x00000002fa067211 */ /* 0x000fe200020f0eff */
[----:B------:R2:W-:Y:S01]  /*18360*/  STL [R1+0x13d8], R7 ;  /* 0x0013d80701007387 */ /* 0x0005e20000100800 */
[----:B------:R-:W-:-:S03]  /*18370*/  USHF.R.S32.HI UR11, URZ, 0x1f, UR11 ;  /* 0x0000001f3f0b7899 */ /* 0x000fc6000801140b */
[----:B------:R-:W-:Y:S04]  /*18380*/  STL [R1+0xfbc], R8 ;  /* 0x000fbc0801007387 */ /* 0x000fe80000100800 */
[----:B------:R3:W-:Y:S01]  /*18390*/  STL [R1+0xc94], R6 ;  /* 0x000c940601007387 */ /* 0x0007e20000100800 */
[-C--:B--2---:R-:W-:Y:S02]  /*183a0*/  LEA.HI.X.SX32 R7, R247, R2.reuse, 0x1, P5 ;  /* 0x00000002f7077211 */ /* 0x084fe400028f0eff */
[-C--:B---3--:R-:W-:Y:S02]  /*183b0*/  LEA.HI.X.SX32 R6, R246, R2.reuse, 0x1, P2 ;  /* 0x00000002f6067211 */ /* 0x088fe400010f0eff */
[----:B------:R-:W-:Y:S01]  /*183c0*/  LEA.HI.X.SX32 R2, R248, R2, 0x1, P3 ;  /* 0x00000002f8027211 */ /* 0x000fe200018f0eff */
[----:B------:R2:W-:Y:S04]  /*183d0*/  STL [R1+0xfb4], R7 ;  /* 0x000fb40701007387 */ /* 0x0005e80000100800 */
[----:B------:R1:W-:Y:S04]  /*183e0*/  STL [R1+0xfb8], R6 ;  /* 0x000fb80601007387 */ /* 0x0003e80000100800 */
[----:B------:R3:W-:Y:S01]  /*183f0*/  STL [R1+0xc98], R2 ;  /* 0x000c980201007387 */ /* 0x0007e20000100800 */
[----:B--2---:R-:W-:Y:S01]  /*18400*/  IADD3.X R7, R13, UR11, RZ, P1, !PT ;  /* 0x0000000b0d077c10 */ /* 0x004fe20008ffe4ff */
[----:B-1----:R-:W-:Y:S01]  /*18410*/  IMAD.SHL.U32 R6, R252, 0x10, RZ ;  /* 0x00000010fc067824 */ /* 0x002fe200078e00ff */
[----:B---3--:R-:W-:-:S04]  /*18420*/  IADD3.X R2, R5, UR11, RZ, P0, !PT ;  /* 0x0000000b05027c10 */ /* 0x008fc800087fe4ff */
[----:B------:R-:W-:Y:S04]  /*18430*/  STL [R1+0x1900], R6 ;  /* 0x0019000601007387 */ /* 0x000fe80000100800 */
[----:B------:R-:W-:Y:S04]  /*18440*/  STL [R1+0xc9c], R7 ;  /* 0x000c9c0701007387 */ /* 0x000fe80000100800 */
[----:B------:R1:W-:Y:S01]  /*18450*/  STL [R1+0xca0], R2 ;  /* 0x000ca00201007387 */ /* 0x0003e20000100800 */
[----:B------:R-:W-:Y:S02]  /*18460*/  USHF.R.S32.HI UR10, URZ, 0x1f, UR4 ;  /* 0x0000001f3f0a7899 */ /* 0x000fe40008011404 */
[----:B-1----:R-:W-:-:S02]  /*18470*/  IADD3 R2, P0, R14, UR4, RZ ;  /* 0x000000040e027c10 */ /* 0x002fc4000ff1e0ff */
[----:B------:R-:W-:-:S03]  /*18480*/  IADD3 R7, P1, R12, UR4, RZ ;  /* 0x000000040c077c10 */ /* 0x000fc6000ff3e0ff */
[----:B------:R1:W-:Y:S01]  /*18490*/  STL [R1+0xca8], R2 ;  /* 0x000ca80201007387 */ /* 0x0003e20000100800 */
[----:B------:R-:W-:Y:S01]  /*184a0*/  IADD3 R8, P3, R12, UR9, RZ ;  /* 0x000000090c087c10 */ /* 0x000fe2000ff7e0ff */
[----:B------:R-:W-:Y:S02]  /*184b0*/  USHF.R.S32.HI UR4, URZ, 0x1f, UR9 ;  /* 0x0000001f3f047899 */ /* 0x000fe40008011409 */
[----:B------:R2:W-:Y:S01]  /*184c0*/  STL [R1+0xcb0], R7 ;  /* 0x000cb00701007387 */ /* 0x0005e20000100800 */
[----:B-1----:R-:W-:Y:S02]  /*184d0*/  IADD3 R2, P2, R14, UR9, RZ ;  /* 0x000000090e027c10 */ /* 0x002fe4000ff5e0ff */
[----:B--2---:R-:W-:-:S03]  /*184e0*/  IADD3.X R7, R13, UR10, RZ, P0, !PT ;  /* 0x0000000a0d077c10 */ /* 0x004fc600087fe4ff */
[----:B------:R1:W-:Y:S04]  /*184f0*/  STL [R1+0xcb8], R2 ;  /* 0x000cb80201007387 */ /* 0x0003e80000100800 */
[----:B------:R-:W-:Y:S01]  /*18500*/  STL [R1+0xcc0], R8 ;  /* 0x000cc00801007387 */ /* 0x000fe20000100800 */
[----:B-1----:R-:W-:-:S03]  /*18510*/  IADD3.X R2, R5, UR10, RZ, P1, !PT ;  /* 0x0000000a05027c10 */ /* 0x002fc60008ffe4ff */
[----:B------:R1:W-:Y:S04]  /*18520*/  STL [R1+0xca4], R7 ;  /* 0x000ca40701007387 */ /* 0x0003e80000100800 */
[----:B------:R2:W-:Y:S01]  /*18530*/  STL [R1+0xcac], R2 ;  /* 0x000cac0201007387 */ /* 0x0005e20000100800 */
[----:B-1----:R-:W-:Y:S02]  /*18540*/  IADD3.X R7, R13, UR4, RZ, P2, !PT ;  /* 0x000000040d077c10 */ /* 0x002fe400097fe4ff */
[----:B--2---:R-:W-:-:S03]  /*18550*/  IADD3.X R2, R5, UR4, RZ, P3, !PT ;  /* 0x0000000405027c10 */ /* 0x004fc60009ffe4ff */
[----:B------:R1:W-:Y:S04]  /*18560*/  STL [R1+0xcb4], R7 ;  /* 0x000cb40701007387 */ /* 0x0003e80000100800 */
[----:B------:R2:W-:Y:S04]  /*18570*/  STL [R1+0xcbc], R2 ;  /* 0x000cbc0201007387 */ /* 0x0005e80000100800 */
[----:B------:R-:W-:Y:S04]  /*18580*/  STL [R1+0x8a8], RZ ;  /* 0x0008a8ff01007387 */ /* 0x000fe80000100800 */
        /* <DEDUP_REMOVED lines=256> */
[----:B------:R-:W-:Y:S04]  /*19590*/  STL [R1], RZ ;  /* 0x000000ff01007387 */ /* 0x000fe80000100800 */
        /* <DEDUP_REMOVED lines=117> */
[----:B------:R-:W-:Y:S01]  /*19cf0*/  STL [R1+0x1d8], RZ ;  /* 0x0001d8ff01007387 */ /* 0x000fe20000100800 */
[----:B-1----:R-:W-:-:S03]  /*19d00*/  IADD3 R7, P0, R14, UR29, RZ ;  /* 0x0000001d0e077c10 */ /* 0x002fc6000ff1e0ff */
[----:B------:R-:W-:Y:S01]  /*19d10*/  STL [R1+0x1dc], RZ ;  /* 0x0001dcff01007387 */ /* 0x000fe20000100800 */
[----:B--2---:R-:W-:-:S03]  /*19d20*/  IADD3 R2, P1, R12, UR29, RZ ;  /* 0x0000001d0c027c10 */ /* 0x004fc6000ff3e0ff */
[----:B------:R-:W-:Y:S01]  /*19d30*/  STL [R1+0x1e0], RZ ;  /* 0x0001e0ff01007387 */ /* 0x000fe20000100800 */
[----:B------:R-:W-:-:S03]  /*19d40*/  USHF.R.S32.HI UR29, URZ, 0x1f, UR29 ;  /* 0x0000001f3f1d7899 */ /* 0x000fc6000801141d */
[----:B------:R-:W-:Y:S04]  /*19d50*/  STL [R1+0x1e4], RZ ;  /* 0x0001e4ff01007387 */ /* 0x000fe80000100800 */
[----:B------:R-:W-:Y:S04]  /*19d60*/  STL [R1+0x1e8], RZ ;  /* 0x0001e8ff01007387 */ /* 0x000fe80000100800 */
[----:B------:R-:W-:Y:S04]  /*19d70*/  STL [R1+0x1ec], RZ ;  /* 0x0001ecff01007387 */ /* 0x000fe80000100800 */
[----:B------:R-:W-:Y:S04]  /*19d80*/  STL [R1+0x1f0], RZ ;  /* 0x0001f0ff01007387 */ /* 0x000fe80000100800 */
[----:B------:R-:W-:Y:S01]  /*19d90*/  STL [R1+0x1f4], RZ ;  /* 0x0001f4ff01007387 */ /* 0x000fe20000100800 */
[----:B------:R-:W-:-:S03]  /*19da0*/  UIMAD UR10, UR60, 0x2e, URZ ;  /* 0x0000002e3c0a78a4 */ /* 0x000fc6000f8e023f */
[----:B------:R-:W-:Y:S01]  /*19db0*/  STL [R1+0x1f8], RZ ;  /* 0x0001f8ff01007387 */ /* 0x000fe20000100800 */
[----:B------:R-:W-:Y:S01]  /*19dc0*/  UIMAD UR11, UR48, 0x24, URZ ;  /* 0x00000024300b78a4 */ /* 0x000fe2000f8e023f */
[----:B------:R-:W-:Y:S02]  /*19dd0*/  ULDC UR60, c[0x0][0x238] ;  /* 0x00008e00003c7ab9 */ /* 0x000fe40000000800 */
[----:B------:R-:W-:Y:S04]  /*19de0*/  STL [R1+0x1fc], RZ ;  /* 0x0001fcff01007387 */ /* 0x000fe80000100800 */
[----:B------:R1:W-:Y:S04]  /*19df0*/  STL [R1+0xcc8], R7 ;  /* 0x000cc80701007387 */ /* 0x0003e80000100800 */
[----:B------:R2:W-:Y:S01]  /*19e00*/  STL [R1+0xcd0], R2 ;  /* 0x000cd00201007387 */ /* 0x0005e20000100800 */
[----:B-1----:R-:W-:-:S02]  /*19e10*/  IADD3.X R7, R13, UR29, RZ, P0, !PT ;  /* 0x0000001d0d077c10 */ /* 0x002fc400087fe4ff */
[----:B--2---:R-:W-:-:S03]  /*19e20*/  IADD3.X R2, R5, UR29, RZ, P1, !PT ;  /* 0x0000001d05027c10 */ /* 0x004fc60008ffe4ff */
[----:B------:R1:W-:Y:S01]  /*19e30*/  STL [R1+0xcc4], R7 ;  /* 0x000cc40701007387 */ /* 0x0003e20000100800 */
[----:B------:R-:W-:-:S03]  /*19e40*/  USHF.R.S32.HI UR29, URZ, 0x1f, UR10 ;  /* 0x0000001f3f1d7899 */ /* 0x000fc6000801140a */
[----:B------:R2:W-:Y:S01]  /*19e50*/  STL [R1+0xccc], R2 ;  /* 0x000ccc0201007387 */ /* 0x0005e20000100800 */
[----:B-1----:R-:W-:Y:S02]  /*19e60*/  IADD3 R7, P0, R14, UR10, RZ ;  /* 0x0000000a0e077c10 */ /* 0x002fe4000ff1e0ff */
[----:B--2---:R-:W-:-:S03]  /*19e70*/  IADD3 R2, P1, R12, UR10, RZ ;  /* 0x0000000a0c027c10 */ /* 0x004fc6000ff3e0ff */
[----:B------:R1:W-:Y:S04]  /*19e80*/  STL [R1+0xcd8], R7 ;  /* 0x000cd80701007387 */ /* 0x0003e80000100800 */
        /* <DEDUP_REMOVED lines=192> */
[----:B------:R-:W-:Y:S04]  /*1aa90*/  STL [R1+0xe24], R7 ;  /* 0x000e240701007387 */ /* 0x000fe80000100800 */
[----:B------:R1:W-:Y:S01]  /*1aaa0*/  STL [R1+0xe2c], R2 ;  /* 0x000e2c0201007387 */ /* 0x0003e20000100800 */
[----:B------:R-:W-:Y:S01]  /*1aab0*/  USHF.R.U32.HI UR20, URZ, 0x4, UR58 ;  /* 0x000000043f147899 */ /* 0x000fe2000801163a */
[----:B------:R-:W-:Y:S01]  /*1aac0*/  LOP3.LUT R252, R252, 0x7f, RZ, 0xc0, !PT ;  /* 0x0000007ffcfc7812 */ /* 0x000fe200078ec0ff */
[----:B------:R-:W-:Y:S01]  /*1aad0*/  UIADD3 UR43, UR58, 0x8000, URZ ;  /* 0x000080003a2b7890 */ /* 0x000fe2000fffe03f */
[----:B------:R-:W-:Y:S01]  /*1aae0*/  CS2R R24, SRZ ;  /* 0x0000000000187805 */ /* 0x000fe2000001ff00 */
[----:B------:R-:W-:Y:S01]  /*1aaf0*/  UIMAD UR48, UR60, 0x9, URZ ;  /* 0x000000093c3078a4 */ /* 0x000fe2000f8e023f */
[----:B------:R-:W-:-:S02]  /*1ab00*/  CS2R R26, SRZ ;  /* 0x00000000001a7805 */ /* 0x000fc4000001ff00 */
[----:B------:R-:W-:Y:S02]  /*1ab10*/  CS2R R28, SRZ ;  /* 0x00000000001c7805 */ /* 0x000fe4000001ff00 */
[----:B------:R-:W-:Y:S02]  /*1ab20*/  CS2R R30, SRZ ;  /* 0x00000000001e7805 */ /* 0x000fe4000001ff00 */
[----:B------:R-:W-:Y:S02]  /*1ab30*/  CS2R R32, SRZ ;  /* 0x0000000000207805 */ /* 0x000fe4000001ff00 */
[----:B------:R-:W-:Y:S02]  /*1ab40*/  CS2R R34, SRZ ;  /* 0x0000000000227805 */ /* 0x000fe4000001ff00 */
[----:B------:R-:W-:Y:S02]  /*1ab50*/  CS2R R36, SRZ ;  /* 0x0000000000247805 */ /* 0x000fe4000001ff00 */
        /* <DEDUP_REMOVED lines=25> */
[----:B------:R-:W-:Y:S01]  /*1acf0*/  CS2R R88, SRZ ;  /* 0x0000000000587805 */ /* 0x000fe2000001ff00 */
[----:B------:R-:W-:Y:S01]  /*1ad00*/  IMAD.MOV.U32 R90, RZ, RZ, RZ ;  /* 0x000000ffff5a7224 */ /* 0x000fe200078e00ff */
[----:B------:R-:W-:Y:S01]  /*1ad10*/  UMOV UR9, URZ ;  /* 0x0000003f00097c82 */ /* 0x000fe20008000000 */
[----:B------:R-:W-:Y:S01]  /*1ad20*/  UMOV UR4, URZ ;  /* 0x0000003f00047c82 */ /* 0x000fe20008000000 */
[----:B------:R-:W-:Y:S02]  /*1ad30*/  USHF.L.U32 UR7, UR7, 0x7, URZ ;  /* 0x0000000707077899 */ /* 0x000fe4000800063f */
[----:B------:R-:W-:Y:S02]  /*1ad40*/  USHF.R.S32.HI UR30, URZ, 0x1f, UR30 ;  /* 0x0000001f3f1e7899 */ /* 0x000fe4000801141e */
[----:B------:R-:W-:Y:S02]  /*1ad50*/  USHF.L.U32 UR6, UR6, 0x7, URZ ;  /* 0x0000000706067899 */ /* 0x000fe4000800063f */
[----:B------:R-:W-:-:S02]  /*1ad60*/  USGXT.U32 UR20, UR20, 0xe ;  /* 0x0000000e1414789a */ /* 0x000fc40008000000 */
[----:B------:R-:W-:Y:S02]  /*1ad70*/  USHF.R.U32.HI UR43, URZ, 0x4, UR43 ;  /* 0x000000043f2b7899 */ /* 0x000fe4000801162b */
[----:B------:R-:W-:Y:S02]  /*1ad80*/  USHF.R.S32.HI UR10, URZ, 0x1f, UR8 ;  /* 0x0000001f3f0a7899 */ /* 0x000fe40008011408 */
[----:B------:R-:W-:Y:S02]  /*1ad90*/  USHF.R.S32.HI UR13, URZ, 0x1f, UR5 ;  /* 0x0000001f3f0d7899 */ /* 0x000fe40008011405 */
[----:B------:R-:W-:Y:S02]  /*1ada0*/  USHF.R.S32.HI UR17, URZ, 0x1f, UR61 ;  /* 0x0000001f3f117899 */ /* 0x000fe4000801143d */
[----:B------:R-:W-:Y:S02]  /*1adb0*/  USHF.R.S32.HI UR60, URZ, 0x1f, UR12 ;  /* 0x0000001f3f3c7899 */ /* 0x000fe4000801140c */
[----:B------:R-:W-:-:S02]  /*1adc0*/  USHF.R.S32.HI UR55, URZ, 0x1f, UR16 ;  /* 0x0000001f3f377899 */ /* 0x000fc40008011410 */
[----:B------:R-:W-:Y:S02]  /*1add0*/  USHF.R.S32.HI UR53, URZ, 0x1f, UR59 ;  /* 0x0000001f3f357899 */ /* 0x000fe4000801143b */
        /* <DEDUP_REMOVED lines=16> */
[----:B------:R-:W-:Y:S01]  /*1aee0*/  USHF.R.S32.HI UR42, URZ, 0x1f, UR27 ;  /* 0x0000001f3f2a7899 */ /* 0x000fe2000801141b */
[----:B------:R-:W2:Y:S01]  /*1aef0*/  LDC R230, c[0x0][0x230] ;  /* 0x00008c00ffe67b82 */ /* 0x000ea20000000800 */
[----:B-1----:R-:W-:Y:S01]  /*1af00*/  IADD3 R2, P0, R14, UR8, RZ ;  /* 0x000000080e027c10 */ /* 0x002fe2000ff1e0ff */
[----:B------:R-:W-:Y:S01]  /*1af10*/  USGXT.U32 UR43, UR43, 0xe ;  /* 0x0000000e2b2b789a */ /* 0x000fe20008000000 */
[C---:B------:R-:W-:Y:S01]  /*1af20*/  IADD3 R7, P1, R12.reuse, UR8, RZ ;  /* 0x000000080c077c10 */ /* 0x040fe2000ff3e0ff */
[----:B------:R-:W-:Y:S01]  /*1af30*/  UIADD3 UR8, UP0, UR20, 0x2, URZ ;  /* 0x0000000214087890 */ /* 0x000fe2000ff1e03f */
[----:B------:R-:W-:Y:S01]  /*1af40*/  IADD3 R8, P5, R12, UR12, RZ ;  /* 0x0000000c0c087c10 */ /* 0x000fe2000ffbe0ff */
[----:B------:R1:W-:Y:S01]  /*1af50*/  STL [R1+0xe38], R2 ;  /* 0x000e380201007387 */ /* 0x0003e20000100800 */
[----:B------:R-:W-:Y:S01]  /*1af60*/  IMAD.MOV.U32 R91, RZ, RZ, RZ ;  /* 0x000000ffff5b7224 */ /* 0x000fe200078e00ff */
[----:B------:R-:W-:Y:S01]  /*1af70*/  UIADD3.X UR9, UR9, 0x40000040, URZ, UP0, !UPT ;  /* 0x4000004009097890 */ /* 0x000fe200087fe43f */
[----:B------:R-:W-:Y:S01]  /*1af80*/  CS2R R92, SRZ ;  /* 0x00000000005c7805 */ /* 0x000fe2000001ff00 */
[----:B------:R3:W-:Y:S01]  /*1af90*/  STL [R1+0xe40], R7 ;  /* 0x000e400701007387 */ /* 0x0007e20000100800 */
[----:B------:R-:W-:-:S02]  /*1afa0*/  CS2R R94, SRZ ;  /* 0x00000000005e7805 */ /* 0x000fc4000001ff00 */
[----:B------:R-:W-:Y:S02]  /*1afb0*/  CS2R R96, SRZ ;  /* 0x0000000000607805 */ /* 0x000fe4000001ff00 */
[----:B------:R-:W-:Y:S02]  /*1afc0*/  CS2R R98, SRZ ;  /* 0x0000000000627805 */ /* 0x000fe4000001ff00 */
[----:B------:R-:W-:Y:S02]  /*1afd0*/  CS2R R100, SRZ ;  /* 0x0000000000647805 */ /* 0x000fe4000001ff00 */
[----:B------:R-:W-:Y:S02]  /*1afe0*/  CS2R R102, SRZ ;  /* 0x0000000000667805 */ /* 0x000fe4000001ff00 */
[----:B-1----:R-:W-:Y:S02]  /*1aff0*/  LOP3.LUT R2, R6, 0x70, RZ, 0xc0, !PT ;  /* 0x0000007006027812 */ /* 0x002fe400078ec0ff */
[----:B------:R-:W-:-:S02]  /*1b000*/  CS2R R104, SRZ ;  /* 0x0000000000687805 */ /* 0x000fc4000001ff00 */
[----:B------:R-:W-:Y:S02]  /*1b010*/  IADD3.X R6, R13, UR10, RZ, P0, !PT ;  /* 0x0000000a0d067c10 */ /* 0x000fe400087fe4ff */
[----:B------:R-:W-:Y:S02]  /*1b020*/  CS2R R106, SRZ ;  /* 0x00000000006a7805 */ /* 0x000fe4000001ff00 */
[----:B---3--:R-:W-:Y:S01]  /*1b030*/  IADD3.X R7, R5, UR10, RZ, P1, !PT ;  /* 0x0000000a05077c10 */ /* 0x008fe20008ffe4ff */
[----:B------:R-:W-:Y:S01]  /*1b040*/  IMAD R2, R252, 0x80, R2 ;  /* 0x00000080fc027824 */ /* 0x000fe200078e0202 */
[----:B------:R-:W-:Y:S01]  /*1b050*/  UIADD3 UR10, UP1, UR43, 0x2, URZ ;  /* 0x000000022b0a7890 */ /* 0x000fe2000ff3e03f */
[----:B------:R-:W-:Y:S01]  /*1b060*/  STL [R1+0xe34], R6 ;  /* 0x000e340601007387 */ /* 0x000fe20000100800 */
[----:B--2---:R-:W-:Y:S01]  /*1b070*/  VIADD R230, R230, 0x7f ;  /* 0x0000007fe6e67836 */ /* 0x004fe20000000000 */
[----:B------:R-:W-:Y:S01]  /*1b080*/  CS2R R108, SRZ ;  /* 0x00000000006c7805 */ /* 0x000fe2000001ff00 */
[----:B------:R-:W-:Y:S01]  /*1b090*/  UIADD3.X UR11, UR4, 0x40000040, URZ, UP1, !UPT ;  /* 0x40000040040b7890 */ /* 0x000fe20008ffe43f */
[----:B------:R1:W-:Y:S01]  /*1b0a0*/  STL [R1+0xe3c], R7 ;  /* 0x000e3c0701007387 */ /* 0x0003e20000100800 */
[----:B------:R-:W-:-:S02]  /*1b0b0*/  CS2R R110, SRZ ;  /* 0x00000000006e7805 */ /* 0x000fc4000001ff00 */
[----:B------:R-:W-:Y:S02]  /*1b0c0*/  SHF.R.S32.HI R238, RZ, 0x1f, R230 ;  /* 0x0000001fffee7819 */ /* 0x000fe400000114e6 */
[----:B------:R-:W-:Y:S01]  /*1b0d0*/  CS2R R112, SRZ ;  /* 0x0000000000707805 */ /* 0x000fe2000001ff00 */
[----:B------:R-:W-:Y:S01]  /*1b0e0*/  STL [R1+0x18b8], R2 ;  /* 0x0018b80201007387 */ /* 0x000fe20000100800 */
[----:B------:R-:W-:Y:S02]  /*1b0f0*/  CS2R R114, SRZ ;  /* 0x0000000000727805 */ /* 0x000fe4000001ff00 */
[----:B------:R-:W-:Y:S02]  /*1b100*/  LEA.HI R238, R238, R230, RZ, 0x7 ;  /* 0x000000e6eeee7211 */ /* 0x000fe400078f38ff */
[----:B------:R-:W-:Y:S02]  /*1b110*/  CS2R R116, SRZ ;  /* 0x0000000000747805 */ /* 0x000fe4000001ff00 */
[----:B------:R-:W-:-:S02]  /*1b120*/  CS2R R118, SRZ ;  /* 0x0000000000767805 */ /* 0x000fc4000001ff00 */
[----:B------:R-:W-:Y:S02]  /*1b130*/  CS2R R120, SRZ ;  /* 0x0000000000787805 */ /* 0x000fe4000001ff00 */
[----:B-1----:R-:W-:Y:S02]  /*1b140*/  IADD3 R7, P2, R14, UR5, RZ ;  /* 0x000000050e077c10 */ /* 0x002fe4000ff5e0ff */
[----:B------:R-:W-:Y:S02]  /*1b150*/  CS2R R122, SRZ ;  /* 0x00000000007a7805 */ /* 0x000fe4000001ff00 */
[----:B------:R-:W-:Y:S02]  /*1b160*/  SHF.R.S32.HI R6, RZ, 0x7, R238 ;  /* 0x00000007ff067819 */ /* 0x000fe400000114ee */
[----:B------:R-:W-:Y:S02]  /*1b170*/  CS2R R124, SRZ ;  /* 0x00000000007c7805 */ /* 0x000fe4000001ff00 */
[----:B------:R-:W-:Y:S01]  /*1b180*/  IADD3 R6, P3, R12, UR5, RZ ;  /* 0x000000050c067c10 */ /* 0x000fe2000ff7e0ff */
[----:B------:R1:W-:Y:S01]  /*1b190*/  STL [R1+0xe48], R7 ;  /* 0x000e480701007387 */ /* 0x0003e20000100800 */
[----:B------:R-:W-:-:S02]  /*1b1a0*/  CS2R R126, SRZ ;  /* 0x00000000007e7805 */ /* 0x000fc4000001ff00 */
[----:B------:R-:W-:Y:S02]  /*1b1b0*/  CS2R R128, SRZ ;  /* 0x0000000000807805 */ /* 0x000fe4000001ff00 */
[----:B------:R-:W-:Y:S01]  /*1b1c0*/  CS2R R130, SRZ ;  /* 0x0000000000827805 */ /* 0x000fe2000001ff00 */
[----:B------:R2:W-:Y:S01]  /*1b1d0*/  STL [R1+0xe50], R6 ;  /* 0x000e500601007387 */ /* 0x0005e20000100800 */
[----:B------:R-:W-:Y:S02]  /*1b1e0*/  CS2R R132, SRZ ;  /* 0x0000000000847805 */ /* 0x000fe4000001ff00 */
[----:B------:R-:W-:Y:S02]  /*1b1f0*/  CS2R R134, SRZ ;  /* 0x0000000000867805 */ /* 0x000fe4000001ff00 */
[----:B------:R-:W-:Y:S02]  /*1b200*/  CS2R R136, SRZ ;  /* 0x0000000000887805 */ /* 0x000fe4000001ff00 */
[----:B------:R-:W-:-:S02]  /*1b210*/  CS2R R138, SRZ ;  /* 0x00000000008a7805 */ /* 0x000fc4000001ff00 */
[----:B------:R-:W-:Y:S02]  /*1b220*/  CS2R R140, SRZ ;  /* 0x00000000008c7805 */ /* 0x000fe4000001ff00 */
[----:B-1----:R-:W-:Y:S02]  /*1b230*/  IADD3 R7, P0, R14, UR61, RZ ;  /* 0x0000003d0e077c10 */ /* 0x002fe4000ff1e0ff */
[----:B------:R-:W-:Y:S02]  /*1b240*/  CS2R R142, SRZ ;  /* 0x00000000008e7805 */ /* 0x000fe4000001ff00 */
[----:B------:R-:W-:Y:S02]  /*1b250*/  CS2R R144, SRZ ;  /* 0x0000000000907805 */ /* 0x000fe4000001ff00 */
[----:B------:R-:W-:Y:S02]  /*1b260*/  CS2R R146, SRZ ;  /* 0x0000000000927805 */ /* 0x000fe4000001ff00 */
[----:B--2---:R-:W-:Y:S01]  /*1b270*/  IADD3 R6, P1, R12, UR61, RZ ;  /* 0x0000003d0c067c10 */ /* 0x004fe2000ff3e0ff */
[----:B------:R1:W-:Y:S01]  /*1b280*/  STL [R1+0xe58], R7 ;  /* 0x000e580701007387 */ /* 0x0003e20000100800 */
[----:B------:R-:W-:-:S02]  /*1b290*/  CS2R R148, SRZ ;  /* 0x0000000000947805 */ /* 0x000fc4000001ff00 */
[----:B------:R-:W-:Y:S01]  /*1b2a0*/  CS2R R150, SRZ ;  /* 0x0000000000967805 */ /* 0x000fe2000001ff00 */
[----:B------:R-:W-:Y:S01]  /*1b2b0*/  USHF.R.S32.HI UR5, URZ, 0x1f, UR6 ;  /* 0x0000001f3f057899 */ /* 0x000fe20008011406 */
[----:B------:R2:W-:Y:S01]  /*1b2c0*/  STL [R1+0xe60], R6 ;  /* 0x000e600601007387 */ /* 0x0005e20000100800 */
[----:B------:R-:W-:Y:S01]  /*1b2d0*/  USHF.R.S32.HI UR4, URZ, 0x1f, UR7 ;  /* 0x0000001f3f047899 */ /* 0x000fe20008011407 */
[----:B-1----:R-:W-:Y:S02]  /*1b2e0*/  IADD3 R7, P4, R14, UR12, RZ ;  /* 0x0000000c0e077c10 */ /* 0x002fe4000ff9e0ff */
[----:B--2---:R-:W-:-:S03]  /*1b2f0*/  IADD3.X R6, R13, UR13, RZ, P2, !PT ;  /* 0x0000000d0d067c10 */ /* 0x004fc600097fe4ff */
[----:B------:R1:W-:Y:S04]  /*1b300*/  STL [R1+0xe68], R7 ;  /* 0x000e680701007387 */ /* 0x0003e80000100800 */
[----:B------:R2:W-:Y:S04]  /*1b310*/  STL [R1+0xe70], R8 ;  /* 0x000e700801007387 */ /* 0x0005e80000100800 */
[----:B------:R3:W-:Y:S01]  /*1b320*/  STL [R1+0xe44], R6 ;  /* 0x000e440601007387 */ /* 0x0007e20000100800 */
[----:B-1----:R-:W-:Y:S01]  /*1b330*/  IADD3.X R7, R5, UR13, RZ, P3, !PT ;  /* 0x0000000d05077c10 */ /* 0x002fe20009ffe4ff */
[----:B------:R-:W-:Y:S01]  /*1b340*/  UIADD3.64 UR12, UR8, 0x2, URZ ;  /* 0x00000002080c7897 */ /* 0x000fe2000fffe03f */
[----:B--2---:R-:W-:-:S03]  /*1b350*/  IADD3 R8, P3, R12, UR16, RZ ;  /* 0x000000100c087c10 */ /* 0x004fc6000ff7e0ff */
[----:B------:R1:W-:Y:S01]  /*1b360*/  STL [R1+0xe4c], R7 ;  /* 0x000e4c0701007387 */ /* 0x0003e20000100800 */
[----:B---3--:R-:W-:-:S05]  /*1b370*/  IADD3 R6, P2, R14, UR16, RZ ;  /* 0x000000100e067c10 */ /* 0x008fca000ff5e0ff */
[----:B------:R2:W-:Y:S01]  /*1b380*/  STL [R1+0xe78], R6 ;  /* 0x000e780601007387 */ /* 0x0005e20000100800 */
[----:B-1----:R-:W-:-:S03]  /*1b390*/  IADD3.X R7, R13, UR17, RZ, P0, !PT ;  /* 0x000000110d077c10 */ /* 0x002fc600087fe4ff */
[----:B------:R1:W-:Y:S04]  /*1b3a0*/  STL [R1+0xe80], R8 ;  /* 0x000e800801007387 */ /* 0x0003e80000100800 */
[----:B------:R3:W-:Y:S01]  /*1b3b0*/  STL [R1+0xe54], R7 ;  /* 0x000e540701007387 */ /* 0x0007e20000100800 */
[----:B--2---:R-:W-:Y:S01]  /*1b3c0*/  IADD3.X R6, R5, UR17, RZ, P1, !PT ;  /* 0x0000001105067c10 */ /* 0x004fe20008ffe4ff */
[----:B------:R-:W-:Y:S01]  /*1b3d0*/  UIADD3.64 UR16, UR8, 0x4, URZ ;  /* 0x0000000408107897 */ /* 0x000fe2000fffe03f */
[----:B-1----:R-:W-:-:S03]  /*1b3e0*/  IADD3 R8, P1, R12, UR59, RZ ;  /* 0x0000003b0c087c10 */ /* 0x002fc6000ff3e0ff */
        /* <DEDUP_REMOVED lines=25> */
[----:B------:R-:W-:Y:S02]  /*1b580*/  UIADD3.64 UR52, UR8, 0x202, URZ ;  /* 0x0000020208347897 */ /* 0x000fe4000fffe03f */
[----:B------:R-:W-:Y:S01]  /*1b590*/  UIADD3.64 UR52, UR8, 0x604, URZ ;  /* 0x0000060408347897 */ /* 0x000fe2000fffe03f */
[----:B-1----:R-:W-:Y:S01]  /*1b5a0*/  IADD3 R8, P1, R12, UR50, RZ ;  /* 0x000000320c087c10 */ /* 0x002fe2000ff3e0ff */
        /* <DEDUP_REMOVED lines=10> */
[----:B---3--:R-:W-:Y:S02]  /*1b650*/  IADD3 R7, P4, R14, UR24, RZ ;  /* 0x000000180e077c10 */ /* 0x008fe4000ff9e0ff */
[----:B------:R-:W-:-:S03]  /*1b660*/  ULDC UR50, c[0x0][0x238] ;  /* 0x00008e0000327ab9 */ /* 0x000fc60000000800 */
        /* <DEDUP_REMOVED lines=67> */
[----:B--2---:R-:W-:Y:S02]  /*1baa0*/  IADD3.X R6, R5, UR47, RZ, P1, !PT ;  /* 0x0000002f05067c10 */ /* 0x004fe40008ffe4ff */
        /* <DEDUP_REMOVED lines=18> */
[----:B-1----:R-:W-:-:S03]  /*1bbd0*/  LOP3.LUT R8, R2, 0x20, RZ, 0x3c, !PT ;  /* 0x0000002002087812 */ /* 0x002fc600078e3cff */
[----:B------:R1:W-:Y:S01]  /*1bbe0*/  STL [R1+0xf3c], R6 ;  /* 0x000f3c0601007387 */ /* 0x0003e20000100800 */
[----:B---3--:R-:W-:-:S05]  /*1bbf0*/  LOP3.LUT R7, R2, 0x10, RZ, 0x3c, !PT ;  /* 0x0000001002077812 */ /* 0x008fca00078e3cff */
[----:B------:R2:W-:Y:S01]  /*1bc00*/  STL [R1+0x18d8], R7 ;  /* 0x0018d80701007387 */ /* 0x0005e20000100800 */
[----:B-1----:R-:W-:-:S03]  /*1bc10*/  LOP3.LUT R6, R2, 0x30, RZ, 0x3c, !PT ;  /* 0x0000003002067812 */ /* 0x002fc600078e3cff */
[----:B------:R1:W-:Y:S04]  /*1bc20*/  STL [R1+0x18d4], R8 ;  /* 0x0018d40801007387 */ /* 0x0003e80000100800 */
[----:B------:R3:W-:Y:S01]  /*1bc30*/  STL [R1+0x18d0], R6 ;  /* 0x0018d00601007387 */ /* 0x0007e20000100800 */
[C---:B--2---:R-:W-:Y:S02]  /*1bc40*/  LOP3.LUT R7, R2.reuse, 0x40, RZ, 0x3c, !PT ;  /* 0x0000004002077812 */ /* 0x044fe400078e3cff */
[----:B-1----:R-:W-:-:S03]  /*1bc50*/  LOP3.LUT R8, R2, 0x50, RZ, 0x3c, !PT ;  /* 0x0000005002087812 */ /* 0x002fc600078e3cff */
[----:B------:R1:W-:Y:S01]  /*1bc60*/  STL [R1+0x18cc], R7 ;  /* 0x0018cc0701007387 */ /* 0x0003e20000100800 */
[----:B---3--:R-:W-:-:S03]  /*1bc70*/  LOP3.LUT R6, R2, 0x60, RZ, 0x3c, !PT ;  /* 0x0000006002067812 */ /* 0x008fc600078e3cff */
[----:B------:R-:W-:Y:S04]  /*1bc80*/  STL [R1+0x18c8], R8 ;  /* 0x0018c80801007387 */ /* 0x000fe80000100800 */
[----:B------:R2:W-:Y:S01]  /*1bc90*/  STL [R1+0x18c4], R6 ;  /* 0x0018c40601007387 */ /* 0x0005e20000100800 */
[----:B-1----:R-:W-:Y:S02]  /*1bca0*/  LOP3.LUT R7, R2, 0x70, RZ, 0x3c, !PT ;  /* 0x0000007002077812 */ /* 0x002fe400078e3cff */
[----:B------:R-:W-:-:S03]  /*1bcb0*/  IADD3 R2, P6, R14, UR22, RZ ;  /* 0x000000160e027c10 */ /* 0x000fc6000ffde0ff */
[----:B------:R1:W-:Y:S01]  /*1bcc0*/  STL [R1+0x18c0], R7 ;  /* 0x0018c00701007387 */ /* 0x0003e20000100800 */
[----:B--2---:R-:W-:-:S03]  /*1bcd0*/  IADD3 R6, P3, R12, UR22, RZ ;  /* 0x000000160c067c10 */ /* 0x004fc6000ff7e0ff */
[----:B------:R2:W-:Y:S01]  /*1bce0*/  STL [R1+0xf68], R2 ;  /* 0x000f680201007387 */ /* 0x0005e20000100800 */
[----:B------:R-:W-:-:S03]  /*1bcf0*/  UMOV UR22, UR43 ;  /* 0x0000002b00167c82 */ /* 0x000fc60008000000 */
[----:B------:R3:W-:Y:S01]  /*1bd00*/  STL [R1+0xf70], R6 ;  /* 0x000f700601007387 */ /* 0x0007e20000100800 */
[----:B-1----:R-:W-:Y:S02]  /*1bd10*/  IADD3 R7, P2, R14, UR23, RZ ;  /* 0x000000170e077c10 */ /* 0x002fe4000ff5e0ff */
[----:B--2---:R-:W-:-:S03]  /*1bd20*/  IADD3.X R2, R13, UR31, RZ, P1, !PT ;  /* 0x0000001f0d027c10 */ /* 0x004fc60008ffe4ff */
[----:B------:R1:W-:Y:S01]  /*1bd30*/  STL [R1+0xf78], R7 ;  /* 0x000f780701007387 */ /* 0x0003e20000100800 */
[----:B---3--:R-:W-:-:S03]  /*1bd40*/  IADD3 R6, P1, R12, UR23, RZ ;  /* 0x000000170c067c10 */ /* 0x008fc6000ff3e0ff */
[----:B------:R2:W-:Y:S01]  /*1bd50*/  STL [R1+0xf44], R2 ;  /* 0x000f440201007387 */ /* 0x0005e20000100800 */
[----:B------:R-:W-:-:S03]  /*1bd60*/  UMOV UR23, 0x40000040 ;  /* 0x4000004000177882 */ /* 0x000fc60000000000 */
[----:B------:R3:W-:Y:S01]  /*1bd70*/  STL [R1+0xf80], R6 ;  /* 0x000f800601007387 */ /* 0x0007e20000100800 */
[----:B-1----:R-:W-:Y:S02]  /*1bd80*/  IADD3.X R7, R5, UR31, RZ, P0, !PT ;  /* 0x0000001f05077c10 */ /* 0x002fe400087fe4ff */
[----:B--2---:R-:W-:-:S03]  /*1bd90*/  IADD3 R2, P0, R14, UR26, RZ ;  /* 0x0000001a0e027c10 */ /* 0x004fc6000ff1e0ff */
[----:B------:R1:W-:Y:S01]  /*1bda0*/  STL [R1+0xf4c], R7 ;  /* 0x000f4c0701007387 */ /* 0x0003e20000100800 */
[----:B---3--:R-:W-:-:S03]  /*1bdb0*/  IADD3.X R6, R13, UR34, RZ, P5, !PT ;  /* 0x000000220d067c10 */ /* 0x008fc6000affe4ff */
[----:B------:R2:W-:Y:S04]  /*1bdc0*/  STL [R1+0xf88], R2 ;  /* 0x000f880201007387 */ /* 0x0005e80000100800 */
[----:B------:R3:W-:Y:S01]  /*1bdd0*/  STL [R1+0xf54], R6 ;  /* 0x000f540601007387 */ /* 0x0007e20000100800 */
[----:B-1----:R-:W-:Y:S02]  /*1bde0*/  IADD3 R7, P5, R12, UR26, RZ ;  /* 0x0000001a0c077c10 */ /* 0x002fe4000ffbe0ff */
[----:B--2---:R-:W-:-:S03]  /*1bdf0*/  IADD3.X R2, R5, UR34, RZ, P4, !PT ;  /* 0x0000002205027c10 */ /* 0x004fc6000a7fe4ff */
[----:B------:R-:W-:Y:S01]  /*1be00*/  STL [R1+0xf90], R7 ;  /* 0x000f900701007387 */ /* 0x000fe20000100800 */
[----:B---3--:R-:W-:-:S03]  /*1be10*/  IADD3 R6, P4, R14, UR27, RZ ;  /* 0x0000001b0e067c10 */ /* 0x008fc6000ff9e0ff */
[----:B------:R1:W-:Y:S04]  /*1be20*/  STL [R1+0xf5c], R2 ;  /* 0x000f5c0201007387 */ /* 0x0003e80000100800 */
[----:B------:R2:W-:Y:S01]  /*1be30*/  STL [R1+0xf98], R6 ;  /* 0x000f980601007387 */ /* 0x0005e20000100800 */
[----:B-1----:R-:W-:Y:S02]  /*1be40*/  IADD3.X R2, R13, UR35, RZ, P6, !PT ;  /* 0x000000230d027c10 */ /* 0x002fe4000b7fe4ff */
[----:B------:R-:W-:Y:S02]  /*1be50*/  IADD3 R7, P6, R12, UR27, RZ ;  /* 0x0000001b0c077c10 */ /* 0x000fe4000ffde0ff */
[----:B--2---:R-:W-:Y:S01]  /*1be60*/  IADD3.X R6, R5, UR35, RZ, P3, !PT ;  /* 0x0000002305067c10 */ /* 0x004fe20009ffe4ff */
[----:B------:R1:W-:Y:S04]  /*1be70*/  STL [R1+0xf64], R2 ;  /* 0x000f640201007387 */ /* 0x0003e80000100800 */
[----:B------:R2:W-:Y:S04]  /*1be80*/  STL [R1+0xfa0], R7 ;  /* 0x000fa00701007387 */ /* 0x0005e80000100800 */
[----:B------:R3:W-:Y:S01]  /*1be90*/  STL [R1+0xf6c], R6 ;  /* 0x000f6c0601007387 */ /* 0x0007e20000100800 */
[----:B-1----:R-:W-:-:S02]  /*1bea0*/  IADD3 R2, P3, R14, UR50, RZ ;  /* 0x000000320e027c10 */ /* 0x002fc4000ff7e0ff */
[----:B--2---:R-:W-:-:S03]  /*1beb0*/  IADD3.X R7, R13, UR38, RZ, P2, !PT ;  /* 0x000000260d077c10 */ /* 0x004fc600097fe4ff */
[----:B------:R1:W-:Y:S01]  /*1bec0*/  STL [R1+0xfa8], R2 ;  /* 0x000fa80201007387 */ /* 0x0003e20000100800 */
[----:B---3--:R-:W-:-:S03]  /*1bed0*/  IADD3 R6, P2, R12, UR21, RZ ;  /* 0x000000150c067c10 */ /* 0x008fc6000ff5e0ff */
[----:B------:R2:W-:Y:S04]  /*1bee0*/  STL [R1+0xf74], R7 ;  /* 0x000f740701007387 */ /* 0x0005e80000100800 */
[----:B------:R3:W-:Y:S01]  /*1bef0*/  STL [R1+0xfb0], R6 ;  /* 0x000fb00601007387 */ /* 0x0007e20000100800 */
[----:B-1----:R-:W-:Y:S02]  /*1bf00*/  IADD3.X R2, R5, UR38, RZ, P1, !PT ;  /* 0x0000002605027c10 */ /* 0x002fe40008ffe4ff */
[----:B--2---:R-:W-:-:S03]  /*1bf10*/  IADD3.X R7, R13, UR39, RZ, P0, !PT ;  /* 0x000000270d077c10 */ /* 0x004fc600087fe4ff */
[----:B------:R1:W-:Y:S01]  /*1bf20*/  STL [R1+0xf7c], R2 ;  /* 0x000f7c0201007387 */ /* 0x0003e20000100800 */
[----:B---3--:R-:W-:-:S03]  /*1bf30*/  IADD3.X R6, R5, UR39, RZ, P5, !PT ;  /* 0x0000002705067c10 */ /* 0x008fc6000affe4ff */
        /* <DEDUP_REMOVED lines=8> */
[----:B-1----:R-:W-:-:S05]  /*1bfc0*/  IADD3.X R2, R5, UR30, RZ, P2, !PT ;  /* 0x0000001e05027c10 */ /* 0x002fca00097fe4ff */
[----:B------:R0:W-:Y:S02]  /*1bfd0*/  STL [R1+0xfac], R2 ;  /* 0x000fac0201007387 */ /* 0x0001e40000100800 */
.L_x_2:
[----:B------:R-:W-:Y:S04]  /*1bfe0*/  STL [R1+0x1fcc], R89 ;  /* 0x001fcc5901007387 */ /* 0x000fe80000100800 */
        /* <DEDUP_REMOVED lines=63> */
[----:B-1----:R1:W-:Y:S04]  /*1c3e0*/  STL [R1+0x1ecc], R25 ;  /* 0x001ecc1901007387 */ /* 0x0023e80000100800 */
[----:B-1----:R-:W2:Y:S04]  /*1c3f0*/  LDL.LU R25, [R1+0x8a8] ;  /* 0x0008a80001197983 */ /* 0x002ea80000300800 */
[----:B------:R-:W-:Y:S04]  /*1c400*/  STL [R1+0x1ec8], R244 ;  /* 0x001ec8f401007387 */ /* 0x000fe80000100800 */
[----:B------:R-:W-:Y:S04]  /*1c410*/  STL [R1+0x1ec4], R238 ;  /* 0x001ec4ee01007387 */ /* 0x000fe80000100800 */
[----:B------:R-:W-:Y:S04]  /*1c420*/  STL [R1+0x1ec0], R231 ;  /* 0x001ec0e701007387 */ /* 0x000fe80000100800 */
[----:B------:R1:W-:Y:S04]  /*1c430*/  STL [R1+0x19c4], R125 ;  /* 0x0019c47d01007387 */ /* 0x0003e80000100800 */
[----:B-1----:R-:W3:Y:S04]  /*1c440*/  LDL.LU R125, [R1+0x16cc] ;  /* 0x0016cc00017d7983 */ /* 0x002ee80000300800 */
[----:B------:R1:W-:Y:S04]  /*1c450*/  STL [R1+0x19c0], R126 ;  /* 0x0019c07e01007387 */ /* 0x0003e80000100800 */
[----:B-1----:R-:W4:Y:S04]  /*1c460*/  LDL.LU R126, [R1+0x16f0] ;  /* 0x0016f000017e7983 */ /* 0x002f280000300800 */
[----:B------:R1:W-:Y:S04]  /*1c470*/  STL [R1+0x19bc], R127 ;  /* 0x0019bc7f01007387 */ /* 0x0003e80000100800 */
[----:B-1----:R-:W3:Y:S04]  /*1c480*/  LDL.LU R127, [R1+0x16c4] ;  /* 0x0016c400017f7983 */ /* 0x002ee80000300800 */
        /* <DEDUP_REMOVED lines=46> */
[----:B------:R1:W-:Y:S01]  /*1c770*/  STL [R1+0x195c], R151 ;  /* 0x00195c9701007387 */ /* 0x0003e20000100800 */
[----:B0-----:R-:W-:-:S03]  /*1c780*/  MOV R2, UR49 ;  /* 0x0000003100027c02 */ /* 0x001fc60008000f00 */
[----:B-1----:R-:W3:Y:S01]  /*1c790*/  LDL.LU R151, [R1+0x1664] ;  /* 0x0016640001977983 */ /* 0x002ee20000300800 */
[----:B------:R-:W-:Y:S02]  /*1c7a0*/  MOV R6, UR7 ;  /* 0x0000000700067c02 */ /* 0x000fe40008000f00 */
[----:B------:R-:W-:Y:S01]  /*1c7b0*/  PRMT R89, RZ, 0x7610, R89 ;  /* 0x00007610ff597816 */ /* 0x000fe20000000059 */
[----:B-----5:R-:W-:Y:S01]  /*1c7c0*/  STL [R1+0x190c], R4 ;  /* 0x00190c0401007387 */ /* 0x020fe20000100800 */
[----:B------:R-:W-:Y:S02]  /*1c7d0*/  PRMT R86, RZ, 0x7610, R86 ;  /* 0x00007610ff567816 */ /* 0x000fe40000000056 */
[----:B------:R-:W-:Y:S01]  /*1c7e0*/  PRMT R87, RZ, 0x7610, R87 ;  /* 0x00007610ff577816 */ /* 0x000fe20000000057 */
[----:B------:R-:W-:Y:S01]  /*1c7f0*/  STL [R1+0x1e9c], R4 ;  /* 0x001e9c0401007387 */ /* 0x000fe20000100800 */
[----:B------:R-:W-:Y:S02]  /*1c800*/  PRMT R84, RZ, 0x7610, R84 ;  /* 0x00007610ff547816 */ /* 0x000fe40000000054 */
[----:B------:R-:W-:Y:S01]  /*1c810*/  PRMT R85, RZ, 0x7610, R85 ;  /* 0x00007610ff557816 */ /* 0x000fe20000000055 */
[----:B------:R-:W-:Y:S01]  /*1c820*/  STL [R1+0x1ea0], R4 ;  /* 0x001ea00401007387 */ /* 0x000fe20000100800 */
[----:B------:R-:W-:-:S02]  /*1c830*/  PRMT R82, RZ, 0x7610, R82 ;  /* 0x00007610ff527816 */ /* 0x000fc40000000052 */
[----:B------:R-:W-:Y:S01]  /*1c840*/  PRMT R83, RZ, 0x7610, R83 ;  /* 0x00007610ff537816 */ /* 0x000fe20000000053 */
[----:B------:R-:W-:Y:S01]  /*1c850*/  STL [R1+0x1ea4], R4 ;  /* 0x001ea40401007387 */ /* 0x000fe20000100800 */
        /* <DEDUP_REMOVED lines=23> */
[----:B------:R0:W-:Y:S01]  /*1c9d0*/  STL [R1+0x1904], R0 ;  /* 0x0019040001007387 */ /* 0x0001e20000100800 */
[----:B------:R-:W-:-:S02]  /*1c9e0*/  PRMT R69, RZ, 0x7610, R69 ;  /* 0x00007610ff457816 */ /* 0x000fc40000000045 */
[----:B------:R-:W-:Y:S01]  /*1c9f0*/  PRMT R243, RZ, 0x7610, R243 ;  /* 0x00007610fff37816 */ /* 0x000fe200000000f3 */
[----:B------:R1:W-:Y:S01]  /*1ca00*/  STL [R1+0x18f8], R2 ;  /* 0x0018f80201007387 */ /* 0x0003e20000100800 */
[----:B------:R-:W-:Y:S02]  /*1ca10*/  PRMT R66, RZ, 0x7610, R66 ;  /* 0x00007610ff427816 */ /* 0x000fe40000000042 */
[----:B------:R-:W-:Y:S02]  /*1ca20*/  PRMT R237, RZ, 0x7610, R237 ;  /* 0x00007610ffed7816 */ /* 0x000fe400000000ed */
[----:B------:R-:W-:Y:S02]  /*1ca30*/  PRMT R67, RZ, 0x7610, R67 ;  /* 0x00007610ff437816 */ /* 0x000fe40000000043 */
[----:B0-----:R-:W-:Y:S02]  /*1ca40*/  MOV R0, UR48 ;  /* 0x0000003000007c02 */ /* 0x001fe40008000f00 */
[----:B------:R-:W-:-:S02]  /*1ca50*/  PRMT R11, RZ, 0x7610, R11 ;  /* 0x00007610ff0b7816 */ /* 0x000fc4000000000b */
[----:B-1----:R-:W-:Y:S01]  /*1ca60*/  MOV R2, UR52 ;  /* 0x0000003400027c02 */ /* 0x002fe20008000f00 */
[----:B------:R0:W-:Y:S01]  /*1ca70*/  STL [R1+0x18f4], R0 ;  /* 0x0018f40001007387 */ /* 0x0001e20000100800 */
[----:B------:R-:W-:Y:S02]  /*1ca80*/  PRMT R64, RZ, 0x7610, R64 ;  /* 0x00007610ff407816 */ /* 0x000fe40000000040 */
[----:B------:R-:W-:Y:S01]  /*1ca90*/  PRMT R10, RZ, 0x7610, R10 ;  /* 0x00007610ff0a7816 */ /* 0x000fe2000000000a */
[----:B------:R1:W-:Y:S01]  /*1caa0*/  STL [R1+0x18ec], R2 ;  /* 0x0018ec0201007387 */ /* 0x0003e20000100800 */
[----:B------:R-:W-:Y:S02]  /*1cab0*/  PRMT R65, RZ, 0x7610, R65 ;  /* 0x00007610ff417816 */ /* 0x000fe40000000041 */
[----:B------:R-:W-:Y:S01]  /*1cac0*/  PRMT R62, RZ, 0x7610, R62 ;  /* 0x00007610ff3e7816 */ /* 0x000fe2000000003e */
[----:B------:R2:W-:Y:S01]  /*1cad0*/  STL [R1+0x18e8], R6 ;  /* 0x0018e80601007387 */ /* 0x0005e20000100800 */
[----:B------:R-:W-:-:S02]  /*1cae0*/  PRMT R63, RZ, 0x7610, R63 ;  /* 0x00007610ff3f7816 */ /* 0x000fc4000000003f */
[----:B0-----:R-:W-:Y:S02]  /*1caf0*/  MOV R0, UR6 ;  /* 0x0000000600007c02 */ /* 0x001fe40008000f00 */
[----:B------:R-:W-:Y:S02]  /*1cb00*/  PRMT R60, RZ, 0x7610, R60 ;  /* 0x00007610ff3c7816 */ /* 0x000fe4000000003c */
[----:B-1----:R-:W-:Y:S01]  /*1cb10*/  MOV R2, UR5 ;  /* 0x0000000500027c02 */ /* 0x002fe20008000f00 */
[----:B------:R0:W-:Y:S01]  /*1cb20*/  STL [R1+0x18e4], R0 ;  /* 0x0018e40001007387 */ /* 0x0001e20000100800 */
[----:B------:R-:W-:Y:S02]  /*1cb30*/  PRMT R61, RZ, 0x7610, R61 ;  /* 0x00007610ff3d7816 */ /* 0x000fe4000000003d */
[----:B--2---:R-:W-:Y:S02]  /*1cb40*/  MOV R6, UR4 ;  /* 0x0000000400067c02 */ /* 0x004fe40008000f00 */
[----:B------:R-:W-:-:S02]  /*1cb50*/  PRMT R58, RZ, 0x7610, R58 ;  /* 0x00007610ff3a7816 */ /* 0x000fc4000000003a */
[----:B------:R-:W-:Y:S02]  /*1cb60*/  PRMT R59, RZ, 0x7610, R59 ;  /* 0x00007610ff3b7816 */ /* 0x000fe4000000003b */
[----:B------:R-:W-:Y:S01]  /*1cb70*/  PRMT R252, RZ, 0x7610, R252 ;  /* 0x00007610fffc7816 */ /* 0x000fe200000000fc */
[----:B0-----:R-:W2:Y:S01]  /*1cb80*/  LDL R0, [R1+0xfac] ;  /* 0x000fac0001007983 */ /* 0x001ea20000100800 */
[----:B------:R-:W-:Y:S02]  /*1cb90*/  PRMT R56, RZ, 0x7610, R56 ;  /* 0x00007610ff387816 */ /* 0x000fe40000000038 */
[----:B------:R-:W-:Y:S01]  /*1cba0*/  PRMT R248, RZ, 0x7610, R248 ;  /* 0x00007610fff87816 */ /* 0x000fe200000000f8 */
[----:B------:R0:W-:Y:S01]  /*1cbb0*/  STL [R1+0x18e0], R2 ;  /* 0x0018e00201007387 */ /* 0x0001e20000100800 */
[----:B------:R-:W-:Y:S02]  /*1cbc0*/  PRMT R242, RZ, 0x7610, R242 ;  /* 0x00007610fff27816 */ /* 0x000fe400000000f2 */
[----:B------:R-:W-:-:S02]  /*1cbd0*/  PRMT R57, RZ, 0x7610, R57 ;  /* 0x00007610ff397816 */ /* 0x000fc40000000039 */
[----:B------:R-:W-:Y:S02]  /*1cbe0*/  PRMT R236, RZ, 0x7610, R236 ;  /* 0x00007610ffec7816 */ /* 0x000fe400000000ec */
[----:B------:R-:W-:Y:S02]  /*1cbf0*/  PRMT R54, RZ, 0x7610, R54 ;  /* 0x00007610ff367816 */ /* 0x000fe40000000036 */
[----:B------:R-:W-:Y:S01]  /*1cc00*/  PRMT R230, RZ, 0x7610, R230 ;  /* 0x00007610ffe67816 */ /* 0x000fe200000000e6 */
[----:B0-----:R-:W0:Y:S01]  /*1cc10*/  LDC R2, c[0x0][0x230] ;  /* 0x00008c00ff027b82 */ /* 0x001e220000000800 */
[----:B------:R1:W-:Y:S01]  /*1cc20*/  STL [R1+0x18dc], R6 ;  /* 0x0018dc0601007387 */ /* 0x0003e20000100800 */
[----:B------:R-:W-:Y:S02]  /*1cc30*/  PRMT R55, RZ, 0x7610, R55 ;  /* 0x00007610ff377816 */ /* 0x000fe40000000037 */
[----:B------:R-:W-:Y:S01]  /*1cc40*/  PRMT R225, RZ, 0x7610, R225 ;  /* 0x00007610ffe17816 */ /* 0x000fe200000000e1 */
[----:B------:R4:W-:Y:S01]  /*1cc50*/  STL [R1+0x1dd8], R12 ;  /* 0x001dd80c01007387 */ /* 0x0009e20000100800 */
[----:B------:R-:W-:-:S02]  /*1cc60*/  PRMT R52, RZ, 0x7610, R52 ;  /* 0x00007610ff347816 */ /* 0x000fc40000000034 */
[----:B------:R-:W-:Y:S02]  /*1cc70*/  PRMT R219, RZ, 0x7610, R219 ;  /* 0x00007610ffdb7816 */ /* 0x000fe400000000db */
[----:B------:R-:W-:Y:S02]  /*1cc80*/  PRMT R251, RZ, 0x7610, R251 ;  /* 0x00007610fffb7816 */ /* 0x000fe400000000fb */
[----:B------:R-:W-:Y:S02]  /*1cc90*/  PRMT R213, RZ, 0x7610, R213 ;  /* 0x00007610ffd57816 */ /* 0x000fe400000000d5 */
[----:B------:R-:W-:Y:S02]  /*1cca0*/  PRMT R247, RZ, 0x7610, R247 ;  /* 0x00007610fff77816 */ /* 0x000fe400000000f7 */
[----:B------:R-:W-:Y:S02]  /*1ccb0*/  PRMT R208, RZ, 0x7610, R208 ;  /* 0x00007610ffd07816 */ /* 0x000fe400000000d0 */
[----:B------:R-:W-:-:S02]  /*1ccc0*/  PRMT R241, RZ, 0x7610, R241 ;  /* 0x00007610fff17816 */ /* 0x000fc400000000f1 */
[----:B------:R-:W-:Y:S02]  /*1ccd0*/  PRMT R203, RZ, 0x7610, R203 ;  /* 0x00007610ffcb7816 */ /* 0x000fe400000000cb */
[----:B------:R-:W-:Y:S01]  /*1cce0*/  PRMT R235, RZ, 0x7610, R235 ;  /* 0x00007610ffeb7816 */ /* 0x000fe200000000eb */
[----:B0-----:R-:W-:Y:S01]  /*1ccf0*/  IMAD R2, R25, -0x80, R2 ;  /* 0xffffff8019027824 */ /* 0x001fe200078e0202 */
[----:B------:R-:W-:Y:S02]  /*1cd00*/  PRMT R198, RZ, 0x7610, R198 ;  /* 0x00007610ffc67816 */ /* 0x000fe400000000c6 */
[----:B------:R-:W-:Y:S02]  /*1cd10*/  PRMT R229, RZ, 0x7610, R229 ;  /* 0x00007610ffe57816 */ /* 0x000fe400000000e5 */
[----:B------:R-:W-:Y:S02]  /*1cd20*/  ISETP.GT.AND P0, PT, R2, RZ, PT ;  /* 0x000000ff0200720c */ /* 0x000fe40003f04270 */
[----:B------:R-:W-:-:S02]  /*1cd30*/  PRMT R193, RZ, 0x7610, R193 ;  /* 0x00007610ffc17816 */ /* 0x000fc400000000c1 */
[----:B------:R-:W-:Y:S02]  /*1cd40*/  PRMT R224, RZ, 0x7610, R224 ;  /* 0x00007610ffe07816 */ /* 0x000fe400000000e0 */
[----:B------:R-:W-:Y:S02]  /*1cd50*/  PRMT R188, RZ, 0x7610, R188 ;  /* 0x00007610ffbc7816 */ /* 0x000fe400000000bc */
[----:B------:R-:W-:Y:S02]  /*1cd60*/  PRMT R218, RZ, 0x7610, R218 ;  /* 0x00007610ffda7816 */ /* 0x000fe400000000da */
[----:B------:R-:W-:Y:S02]  /*1cd70*/  PRMT R223, RZ, 0x7610, R223 ;  /* 0x00007610ffdf7816 */ /* 0x000fe400000000df */
[----:B------:R-:W-:Y:S01]  /*1cd80*/  PRMT R53, RZ, 0x7610, R53 ;  /* 0x00007610ff357816 */ /* 0x000fe20000000035 */
[----:B-1----:R-:W-:Y:S01]  /*1cd90*/  @P0 IMAD.MOV.U32 R6, RZ, RZ, R12 ;  /* 0x000000ffff060224 */ /* 0x002fe200078e000c */
[----:B------:R-:W-:Y:S01]  /*1cda0*/  PRMT R217, RZ, 0x7610, R217 ;  /* 0x00007610ffd97816 */ /* 0x000fe200000000d9 */
[----:B----4-:R-:W4:Y:S01]  /*1cdb0*/  LDL.LU R12, [R1+0xfb0] ;  /* 0x000fb000010c7983 */ /* 0x010f220000300800 */
[----:B------:R-:W-:Y:S01]  /*1cdc0*/  ISETP.GT.AND P1, PT, R2, 0x1, PT ;  /* 0x000000010200780c */ /* 0x000fe20003f24270 */
[----:B------:R-:W-:Y:S01]  /*1cdd0*/  @P0 IMAD.MOV.U32 R7, RZ, RZ, R5 ;  /* 0x000000ffff070224 */ /* 0x000fe200078e0005 */
[----:B------:R-:W-:-:S02]  /*1cde0*/  PRMT R250, RZ, 0x7610, R250 ;  /* 0x00007610fffa7816 */ /* 0x000fc400000000fa */
[----:B------:R-:W-:Y:S02]  /*1cdf0*/  PRMT R212, RZ, 0x7610, R212 ;  /* 0x00007610ffd47816 */ /* 0x000fe400000000d4 */
[----:B------:R0:W3:Y:S01]  /*1ce00*/  @P0 LDG.E.U8 R89, desc[UR56][R6.64] ;  /* 0x0000003806590981 */ /* 0x0000e2000c1e1100 */
[----:B------:R-:W-:Y:S02]  /*1ce10*/  PRMT R246, RZ, 0x7610, R246 ;  /* 0x00007610fff67816 */ /* 0x000fe400000000f6 */
[----:B------:R-:W-:Y:S02]  /*1ce20*/  PRMT R207, RZ, 0x7610, R207 ;  /* 0x00007610ffcf7816 */ /* 0x000fe400000000cf */
[----:B------:R-:W-:Y:S02]  /*1ce30*/  PRMT R240, RZ, 0x7610, R240 ;  /* 0x00007610fff07816 */ /* 0x000fe400000000f0 */
[----:B------:R-:W-:Y:S02]  /*1ce40*/  PRMT R202, RZ, 0x7610, R202 ;  /* 0x00007610ffca7816 */ /* 0x000fe400000000ca */
[----:B------:R-:W-:Y:S01]  /*1ce50*/  PRMT R234, RZ, 0x7610, R234 ;  /* 0x00007610ffea7816 */ /* 0x000fe200000000ea */
[----:B0-----:R-:W-:Y:S01]  /*1ce60*/  @P0 IMAD.MOV.U32 R6, RZ, RZ, R14 ;  /* 0x000000ffff060224 */ /* 0x001fe200078e000e */
[----:B------:R-:W-:Y:S01]  /*1ce70*/  PRMT R197, RZ, 0x7610, R197 ;  /* 0x00007610ffc57816 */ /* 0x000fe200000000c5 */
        /* <DEDUP_REMOVED lines=101> */
[----:B------:R-:W-:Y:S01]  /*1d4d0*/  MOV R27, UR53 ;  /* 0x00000035001b7c02 */ /* 0x000fe20008000f00 */
[----:B--2---:R-:W-:Y:S02]  /*1d4e0*/  @P1 IMAD.MOV.U32 R7, RZ, RZ, R0 ;  /* 0x000000ffff071224 */ /* 0x004fe400078e0000 */
[----:B----4-:R-:W-:-:S05]  /*1d4f0*/  @P1 IMAD.MOV.U32 R6, RZ, RZ, R12 ;  /* 0x000000ffff061224 */ /* 0x010fca00078e000c */
[----:B------:R-:W2:Y:S04]  /*1d500*/  @P1 LDG.E.U8 R87, desc[UR56][R6.64] ;  /* 0x0000003806571981 */ /* 0x000ea8000c1e1100 */
[----:B------:R0:W-:Y:S04]  /*1d510*/  STL [R1+0x1bcc], R5 ;  /* 0x001bcc0501007387 */ /* 0x0001e80000100800 */
[----:B0-----:R-:W4:Y:S04]  /*1d520*/  LDL.LU R5, [R1+0xf98] ;  /* 0x000f980001057983 */ /* 0x001f280000300800 */
[----:B---3--:R0:W-:Y:S04]  /*1d530*/  STL [R1+0x674], R89 ;  /* 0x0006745901007387 */ /* 0x0081e80000100800 */
[----:B0-----:R-:W3:Y:S04]  /*1d540*/  LDL.LU R89, [R1+0x1fcc] ;  /* 0x001fcc0001597983 */ /* 0x001ee80000300800 */
[----:B------:R-:W-:Y:S04]  /*1d550*/  STL [R1+0x1e58], R14 ;  /* 0x001e580e01007387 */ /* 0x000fe80000100800 */
[----:B------:R0:W-:Y:S04]  /*1d560*/  STL [R1+0x1bc8], R13 ;  /* 0x001bc80d01007387 */ /* 0x0001e80000100800 */
[----:B------:R1:W-:Y:S01]  /*1d570*/  STL [R1+0x6ac], R86 ;  /* 0x0006ac5601007387 */ /* 0x0003e20000100800 */
[----:B0-----:R-:W-:-:S03]  /*1d580*/  IMAD.MOV.U32 R13, RZ, RZ, R25 ;  /* 0x000000ffff0d7224 */ /* 0x001fc600078e0019 */
[----:B-1----:R-:W3:Y:S04]  /*1d590*/  LDL.LU R86, [R1+0x1fc8] ;  /* 0x001fc80001567983 */ /* 0x002ee80000300800 */
[----:B------:R-:W3:Y:S04]  /*1d5a0*/  LDL.LU R25, [R1+0xf90] ;  /* 0x000f900001197983 */ /* 0x000ee80000300800 */
[----:B------:R-:W-:Y:S04]  /*1d5b0*/  STL [R1+0x1e84], R12 ;  /* 0x001e840c01007387 */ /* 0x000fe80000100800 */
[----:B------:R-:W3:Y:S04]  /*1d5c0*/  LDL.LU R0, [R1+0xf88] ;  /* 0x000f880001007983 */ /* 0x000ee80000300800 */
[----:B--2---:R0:W-:Y:S04]  /*1d5d0*/  STL [R1+0x664], R87 ;  /* 0x0006645701007387 */ /* 0x0041e80000100800 */
[----:B0-----:R-:W2:Y:S04]  /*1d5e0*/  LDL.LU R87, [R1+0x1fc4] ;  /* 0x001fc40001577983 */ /* 0x001ea80000300800 */
[----:B------:R-:W4:Y:S04]  /*1d5f0*/  LDL R6, [R1+0xfa4] ;  /* 0x000fa40001067983 */ /* 0x000f280000100800 */
[----:B------:R-:W4:Y:S02]  /*1d600*/  LDL R7, [R1+0xfa8] ;  /* 0x000fa80001077983 */ /* 0x000f240000100800 */
[----:B----4-:R-:W-:-:S04]  /*1d610*/  @P1 LOP3.LUT R7, R7, R6, RZ, 0x3c, !PT ;  /* 0x0000000607071212 */ /* 0x010fc800078e3cff */
[----:B------:R-:W-:-:S04]  /*1d620*/  @P1 LOP3.LUT R6, R7, R6, RZ, 0x3c, !PT ;  /* 0x0000000607061212 */ /* 0x000fc800078e3cff */
[----:B------:R-:W-:-:S05]  /*1d630*/  @P1 LOP3.LUT R7, R7, R6, RZ, 0x3c, !PT ;  /* 0x0000000607071212 */ /* 0x000fca00078e3cff */
[----:B------:R-:W4:Y:S01]  /*1d640*/  @P1 LDG.E.U8 R84, desc[UR56][R6.64] ;  /* 0x0000003806541981 */ /* 0x000f22000c1e1100 */
[----:B------:R-:W-:-:S03]  /*1d650*/  ISETP.GT.AND P2, PT, R2, 0x2, PT ;  /* 0x000000020200780c */ /* 0x000fc60003f44270 */
[----:B----4-:R0:W-:Y:S04]  /*1d660*/  STL [R1+0x6a8], R84 ;  /* 0x0006a85401007387 */ /* 0x0101e80000100800 */
[----:B0-----:R-:W4:Y:S04]  /*1d670*/  LDL.LU R84, [R1+0x1fc0] ;  /* 0x001fc00001547983 */ /* 0x001f280000300800 */
[----:B------:R-:W3:Y:S04]  /*1d680*/  LDL R6, [R1+0xf9c] ;  /* 0x000f9c0001067983 */ /* 0x000ee80000100800 */
[----:B------:R-:W3:Y:S02]  /*1d690*/  LDL R7, [R1+0xfa0] ;  /* 0x000fa00001077983 */ /* 0x000ee40000100800 */
[----:B---3--:R-:W-:-:S04]  /*1d6a0*/  @P2 LOP3.LUT R7, R7, R6, RZ, 0x3c, !PT ;  /* 0x0000000607072212 */ /* 0x008fc800078e3cff */
[----:B------:R-:W-:-:S04]  /*1d6b0*/  @P2 LOP3.LUT R6, R7, R6, RZ, 0x3c, !PT ;  /* 0x0000000607062212 */ /* 0x000fc800078e3cff */
[----:B------:R-:W-:-:S05]  /*1d6c0*/  @P2 LOP3.LUT R7, R7, R6, RZ, 0x3c, !PT ;  /* 0x0000000607072212 */ /* 0x000fca00078e3cff */
[----:B------:R-:W3:Y:S04]  /*1d6d0*/  @P2 LDG.E.U8 R85, desc[UR56][R6.64] ;  /* 0x0000003806552981 */ /* 0x000ee8000c1e1100 */
[----:B---3--:R0:W-:Y:S04]  /*1d6e0*/  STL [R1+0x660], R85 ;  /* 0x0006605501007387 */ /* 0x0081e80000100800 */
[----:B0-----:R-:W4:Y:S04]  /*1d6f0*/  LDL.LU R85, [R1+0x1fbc] ;  /* 0x001fbc0001557983 */ /* 0x001f280000300800 */
[----:B------:R-:W3:Y:S01]  /*1d700*/  LDL R7, [R1+0xf94] ;  /* 0x000f940001077983 */ /* 0x000ee20000100800 */
[----:B------:R-:W-:-:S05]  /*1d710*/  @P2 IMAD.MOV.U32 R6, RZ, RZ, R5 ;  /* 0x000000ffff062224 */ /* 0x000fca00078e0005 */
[----:B---3--:R-:W3:Y:S04]  /*1d720*/  @P2 LDG.E.U8 R82, desc[UR56][R6.64] ;  /* 0x0000003806522981 */ /* 0x008ee8000c1e1100 */
[----:B------:R-:W-:Y:S01]  /*1d730*/  STL [R1+0x1bd0], R5 ;  /* 0x001bd00501007387 */ /* 0x000fe20000100800 */
[----:B------:R-:W-:-:S03]  /*1d740*/  ISETP.GT.AND P0, PT, R2, 0x3, PT ;  /* 0x000000030200780c */ /* 0x000fc60003f04270 */
[----:B---3--:R0:W-:Y:S04]  /*1d750*/  STL [R1+0x6a4], R82 ;  /* 0x0006a45201007387 */ /* 0x0081e80000100800 */
[----:B0-----:R-:W3:Y:S04]  /*1d760*/  LDL.LU R82, [R1+0x1fb8] ;  /* 0x001fb80001527983 */ /* 0x001ee80000300800 */
[----:B------:R-:W2:Y:S02]  /*1d770*/  LDL R7, [R1+0xf8c] ;  /* 0x000f8c0001077983 */ /* 0x000ea40000100800 */
[----:B------:R-:W-:-:S05]  /*1d780*/  @P0 IMAD.MOV.U32 R6, RZ, RZ, R25 ;  /* 0x000000ffff060224 */ /* 0x000fca00078e0019 */
[----:B--2---:R-:W2:Y:S04]  /*1d790*/  @P0 LDG.E.U8 R83, desc[UR56][R6.64] ;  /* 0x0000003806530981 */ /* 0x004ea8000c1e1100 */
[----:B--2---:R0:W-:Y:S04]  /*1d7a0*/  STL [R1+0x650], R83 ;  /* 0x0006505301007387 */ /* 0x0041e80000100800 */
[----:B0-----:R-:W3:Y:S04]  /*1d7b0*/  LDL.LU R83, [R1+0x1fb4] ;  /* 0x001fb40001537983 */ /* 0x001ee80000300800 */
[----:B------:R-:W2:Y:S01]  /*1d7c0*/  LDL R7, [R1+0xf84] ;  /* 0x000f840001077983 */ /* 0x000ea20000100800 */
[----:B------:R-:W-:-:S05]  /*1d7d0*/  @P0 IMAD.MOV.U32 R6, RZ, RZ, R0 ;  /* 0x000000ffff060224 */ /* 0x000fca00078e0000 */
[----:B--2---:R-:W2:Y:S04]  /*1d7e0*/  @P0 LDG.E.U8 R80, desc[UR56][R6.64] ;  /* 0x0000003806500981 */ /* 0x004ea8000c1e1100 */
[----:B------:R-:W-:Y:S01]  /*1d7f0*/  STL [R1+0x1e5c], R0 ;  /* 0x001e5c0001007387 */ /* 0x000fe20000100800 */
[----:B------:R-:W-:-:S03]  /*1d800*/  ISETP.GT.AND P1, PT, R2, 0x4, PT ;  /* 0x000000040200780c */ /* 0x000fc60003f24270 */
[----:B--2---:R0:W-:Y:S04]  /*1d810*/  STL [R1+0x6a0], R80 ;  /* 0x0006a05001007387 */ /* 0x0041e80000100800 */
[----:B0-----:R-:W2:Y:S04]  /*1d820*/  LDL.LU R80, [R1+0x1fb0] ;  /* 0x001fb00001507983 */ /* 0x001ea80000300800 */
[----:B------:R-:W4:Y:S04]  /*1d830*/  LDL R6, [R1+0xf7c] ;  /* 0x000f7c0001067983 */ /* 0x000f280000100800 */
[----:B------:R-:W4:Y:S02]  /*1d840*/  LDL R7, [R1+0xf80] ;  /* 0x000f800001077983 */ /* 0x000f240000100800 */
[----:B----4-:R-:W-:-:S04]  /*1d850*/  @P1 LOP3.LUT R7, R7, R6, RZ, 0x3c, !PT ;  /* 0x0000000607071212 */ /* 0x010fc800078e3cff */
[----:B------:R-:W-:-:S04]  /*1d860*/  @P1 LOP3.LUT R6, R7, R6, RZ, 0x3c, !PT ;  /* 0x0000000607061212 */ /* 0x000fc800078e3cff */
[----:B------:R-:W-:-:S05]  /*1d870*/  @P1 LOP3.LUT R7, R7, R6, RZ, 0x3c, !PT ;  /* 0x0000000607071212 */ /* 0x000fca00078e3cff */
[----:B------:R-:W4:Y:S04]  /*1d880*/  @P1 LDG.E.U8 R81, desc[UR56][R6.64] ;  /* 0x0000003806511981 */ /* 0x000f28000c1e1100 */
[----:B----4-:R0:W-:Y:S04]  /*1d890*/  STL [R1+0x64c], R81 ;  /* 0x00064c5101007387 */ /* 0x0101e80000100800 */
        /* <DEDUP_REMOVED lines=18> */
[----:B------:R-:W3:Y:S04]  /*1d9c0*/  LDL R6, [R1+0xf64] ;  /* 0x000f640001067983 */ /* 0x000ee80000100800 */
[----:B------:R-:W3:Y:S02]  /*1d9d0*/  LDL R7, [R1+0xf68] ;  /* 0x000f680001077983 */ /* 0x000ee40000100800 */
[----:B---3--:R-:W-:-:S04]  /*1d9e0*/  @P2 LOP3.LUT R7, R7, R6, RZ, 0x3c, !PT ;  /* 0x0000000607072212 */ /* 0x008fc800078e3cff */
[----:B------:R-:W-:-:S04]  /*1d9f0*/  @P2 LOP3.LUT R6, R7, R6, RZ, 0x3c, !PT ;  /* 0x0000000607062212 */ /* 0x000fc800078e3cff */
[----:B------:R-:W-:-:S05]  /*1da00*/  @P2 LOP3.LUT R7, R7, R6, RZ, 0x3c, !PT ;  /* 0x0000000607072212 */ /* 0x000fca00078e3cff */
[----:B------:R-:W3:Y:S01]  /*1da10*/  @P2 LDG.E.U8 R76, desc[UR56][R6.64] ;  /* 0x00000038064c2981 */ /* 0x000ee2000c1e1100 */
[----:B------:R-:W-:-:S03]  /*1da20*/  ISETP.GT.AND P0, PT, R2, 0x6, PT ;  /* 0x000000060200780c */ /* 0x000fc60003f04270 */
[----:B---3--:R0:W-:Y:S04]  /*1da30*/  STL [R1+0x698], R76 ;  /* 0x0006984c01007387 */ /* 0x0081e80000100800 */
[----:B0-----:R-:W3:Y:S04]  /*1da40*/  LDL.LU R76, [R1+0x1fa0] ;  /* 0x001fa000014c7983 */ /* 0x001ee80000300800 */
[----:B------:R-:W2:Y:S04]  /*1da50*/  LDL R6, [R1+0xf5c] ;  /* 0x000f5c0001067983 */ /* 0x000ea80000100800 */
[----:B------:R-:W2:Y:S02]  /*1da60*/  LDL R7, [R1+0xf60] ;  /* 0x000f600001077983 */ /* 0x000ea40000100800 */
[----:B--2---:R-:W-:-:S04]  /*1da70*/  @P0 LOP3.LUT R7, R7, R6, RZ, 0x3c, !PT ;  /* 0x0000000607070212 */ /* 0x004fc800078e3cff */
[----:B------:R-:W-:-:S04]  /*1da80*/  @P0 LOP3.LUT R6, R7, R6, RZ, 0x3c, !PT ;  /* 0x0000000607060212 */ /* 0x000fc800078e3cff */
[----:B------:R-:W-:-:S05]  /*1da90*/  @P0 LOP3.LUT R7, R7, R6, RZ, 0x3c, !PT ;  /* 0x0000000607070212 */ /* 0x000fca00078e3cff */
[----:B------:R-:W2:Y:S04]  /*1daa0*/  @P0 LDG.E.U8 R77, desc[UR56][R6.64] ;  /* 0x00000038064d0981 */ /* 0x000ea8000c1e1100 */
[----:B--2---:R0:W-:Y:S04]  /*1dab0*/  STL [R1+0x634], R77 ;  /* 0x0006344d01007387 */ /* 0x0041e80000100800 */
[----:B0-----:R-:W3:Y:S04]  /*1dac0*/  LDL.LU R77, [R1+0x1f9c] ;  /* 0x001f9c00014d7983 */ /* 0x001ee80000300800 */
[----:B------:R-:W2:Y:S04]  /*1dad0*/  LDL R6, [R1+0xf54] ;  /* 0x000f540001067983 */ /* 0x000ea80000100800 */
[----:B------:R-:W2:Y:S02]  /*1dae0*/  LDL R7, [R1+0xf58] ;  /* 0x000f580001077983 */ /* 0x000ea40000100800 */
[----:B--2---:R-:W-:-:S04]  /*1daf0*/  @P0 LOP3.LUT R7, R7, R6, RZ, 0x3c, !PT ;  /* 0x0000000607070212 */ /* 0x004fc800078e3cff */
[----:B------:R-:W-:-:S04]  /*1db00*/  @P0 LOP3.LUT R6, R7, R6, RZ, 0x3c, !PT ;  /* 0x0000000607060212 */ /* 0x000fc800078e3cff */
[----:B------:R-:W-:-:S05]  /*1db10*/  @P0 LOP3.LUT R7, R7, R6, RZ, 0x3c, !PT ;  /* 0x0000000607070212 */ /* 0x000fca00078e3cff */
[----:B------:R-:W2:Y:S01]  /*1db20*/  @P0 LDG.E.U8 R74, desc[UR56][R6.64] ;  /* 0x00000038064a0981 */ /* 0x000ea2000c1e1100 */
        /* <DEDUP_REMOVED lines=25> */
[----:B------:R0:W3:Y:S04]  /*1dcc0*/  @P2 LDG.E.U8 R9, desc[UR56][R6.64] ;  /* 0x0000003806092981 */ /* 0x0000e8000c1e1100 */
[----:B------:R-:W0:Y:S04]  /*1dcd0*/  LDL R6, [R1+0xf34] ;  /* 0x000f340001067983 */ /* 0x000e280000100800 */
[----:B------:R-:W0:Y:S02]  /*1dce0*/  LDL R7, [R1+0xf38] ;  /* 0x000f380001077983 */ /* 0x000e240000100800 */
[----:B0-----:R-:W-:-:S04]  /*1dcf0*/  @P2 LOP3.LUT R7, R7, R6, RZ, 0x3c, !PT ;  /* 0x0000000607072212 */ /* 0x001fc800078e3cff */
[----:B------:R-:W-:-:S04]  /*1dd00*/  @P2 LOP3.LUT R6, R7, R6, RZ, 0x3c, !PT ;  /* 0x0000000607062212 */ /* 0x000fc800078e3cff */
[----:B------:R-:W-:-:S05]  /*1dd10*/  @P2 LOP3.LUT R7, R7, R6, RZ, 0x3c, !PT ;  /* 0x0000000607072212 */ /* 0x000fca00078e3cff */
[----:B------:R-:W2:Y:S01]  /*1dd20*/  @P2 LDG.E.U8 R73, desc[UR56][R6.64] ;  /* 0x0000003806492981 */ /* 0x000ea2000c1e1100 */
[----:B------:R-:W-:-:S03]  /*1dd30*/  ISETP.GT.AND P0, PT, R2, 0x9, PT ;  /* 0x000000090200780c */ /* 0x000fc60003f04270 */
[----:B--2---:R0:W-:Y:S04]  /*1dd40*/  STL [R1+0x68c], R73 ;  /* 0x00068c4901007387 */ /* 0x0041e80000100800 */
[----:B0-----:R-:W4:Y:S04]  /*1dd50*/  LDL.LU R73, [R1+0x1f8c] ;  /* 0x001f8c0001497983 */ /* 0x001f280000300800 */
[----:B------:R-:W2:Y:S04]  /*1dd60*/  LDL R6, [R1+0xf2c] ;  /* 0x000f2c0001067983 */ /* 0x000ea80000100800 */
[----:B------:R-:W2:Y:S02]  /*1dd70*/  LDL R7, [R1+0xf30] ;  /* 0x000f300001077983 */ /* 0x000ea40000100800 */
[----:B--2---:R-:W-:-:S04]  /*1dd80*/  @P0 LOP3.LUT R7, R7, R6, RZ, 0x3c, !PT ;  /* 0x0000000607070212 */ /* 0x004fc800078e3cff */
[----:B------:R-:W-:-:S04]  /*1dd90*/  @P0 LOP3.LUT R6, R7, R6, RZ, 0x3c, !PT ;  /* 0x0000000607060212 */ /* 0x000fc800078e3cff */
[----:B------:R-:W-:-:S05]  /*1dda0*/  @P0 LOP3.LUT R7, R7, R6, RZ, 0x3c, !PT ;  /* 0x0000000607070212 */ /* 0x000fca00078e3cff */
[----:B------:R0:W2:Y:S04]  /*1ddb0*/  @P0 LDG.E.U8 R8, desc[UR56][R6.64] ;  /* 0x0000003806080981 */ /* 0x0000a8000c1e1100 */
[----:B------:R-:W0:Y:S04]  /*1ddc0*/  LDL R6, [R1+0xf24] ;  /* 0x000f240001067983 */ /* 0x000e280000100800 */
[----:B------:R-:W0:Y:S02]  /*1ddd0*/  LDL R7, [R1+0xf28] ;  /* 0x000f280001077983 */ /* 0x000e240000100800 */
[----:B0-----:R-:W-:-:S04]  /*1dde0*/  @P0 LOP3.LUT R7, R7, R6, RZ, 0x3c, !PT ;  /* 0x0000000607070212 */ /* 0x001fc800078e3cff */
[----:B------:R-:W-:-:S04]  /*1ddf0*/  @P0 LOP3.LUT R6, R7, R6, RZ, 0x3c, !PT ;  /* 0x0000000607060212 */ /* 0x000fc800078e3cff */
[----:B------:R-:W-:-:S05]  /*1de00*/  @P0 LOP3.LUT R7, R7, R6, RZ, 0x3c, !PT ;  /* 0x0000000607070212 */ /* 0x000fca00078e3cff */
[----:B------:R-:W3:Y:S01]  /*1de10*/  @P0 LDG.E.U8 R70, desc[UR56][R6.64] ;  /* 0x0000003806460981 */ /* 0x000ee2000c1e1100 */
[----:B------:R-:W-:-:S03]  /*1de20*/  ISETP.GT.AND P1, PT, R2, 0xa, PT ;  /* 0x0000000a0200780c */ /* 0x000fc60003f24270 */
[----:B---3--:R0:W-:Y:S04]  /*1de30*/  STL [R1+0x680], R70 ;  /* 0x0006804601007387 */ /* 0x0081e80000100800 */
[----:B0-----:R-:W3:Y:S04]  /*1de40*/  LDL.LU R70, [R1+0x1f88] ;  /* 0x001f880001467983 */ /* 0x001ee80000300800 */
[----:B------:R-:W4:Y:S04]  /*1de50*/  LDL R6, [R1+0xf1c] ;  /* 0x000f1c0001067983 */ /* 0x000f280000100800 */
[----:B------:R-:W4:Y:S02]  /*1de60*/  LDL R7, [R1+0xf20] ;  /* 0x000f200001077983 */ /* 0x000f240000100800 */
[----:B----4-:R-:W-:-:S04]  /*1de70*/  @P1 LOP3.LUT R7, R7, R6, RZ, 0x3c, !PT ;  /* 0x0000000607071212 */ /* 0x010fc800078e3cff */
[----:B------:R-:W-:-:S04]  /*1de80*/  @P1 LOP3.LUT R6, R7, R6, RZ, 0x3c, !PT ;  /* 0x0000000607061212 */ /* 0x000fc800078e3cff */
[----:B------:R-:W-:-:S05]  /*1de90*/  @P1 LOP3.LUT R7, R7, R6, RZ, 0x3c, !PT ;  /* 0x0000000607071212 */ /* 0x000fca00078e3cff */
[----:B------:R-:W4:Y:S04]  /*1dea0*/  @P1 LDG.E.U8 R71, desc[UR56][R6.64] ;  /* 0x0000003806471981 */ /* 0x000f28000c1e1100 */
[----:B----4-:R0:W-:Y:S04]  /*1deb0*/  STL [R1+0x600], R71 ;  /* 0x0006004701007387 */ /* 0x0101e80000100800 */
[----:B0-----:R-:W3:Y:S04]  /*1dec0*/  LDL.LU R71, [R1+0x1f84] ;  /* 0x001f840001477983 */ /* 0x001ee80000300800 */
        /* <DEDUP_REMOVED lines=44> */
[----:B------:R0:W4:Y:S04]  /*1e190*/  @P1 LDG.E.U8 R237, desc[UR56][R6.64] ;  /* 0x0000003806ed1981 */ /* 0x000128000c1e1100 */
        /* <DEDUP_REMOVED lines=8> */
[----:B0-----:R-:W2:Y:S04]  /*1e220*/  LDL.LU R67, [R1+0x1f74] ;  /* 0x001f740001437983 */ /* 0x001ea80000300800 */
        /* <DEDUP_REMOVED lines=103> */
[----:B------:R-:W0:Y:S01]  /*1e8a0*/  LDL R7, [R1+0xe78] ;  /* 0x000e780001077983 */ /* 0x000e220000100800 */
[----:B------:R-:W-:Y:S02]  /*1e8b0*/  PRMT R5, RZ, 0x7610, R5 ;  /* 0x00007610ff057816 */ /* 0x000fe40000000005 */
[----:B0-----:R-:W-:-:S04]  /*1e8c0*/  @P2 LOP3.LUT R7, R7, R6, RZ, 0x3c, !PT ;  /* 0x0000000607072212 */ /* 0x001fc800078e3cff */
[----:B------:R-:W-:-:S04]  /*1e8d0*/  @P2 LOP3.LUT R6, R7, R6, RZ, 0x3c, !PT ;  /* 0x0000000607062212 */ /* 0x000fc800078e3cff */
[----:B------:R-:W-:-:S05]  /*1e8e0*/  @P2 LOP3.LUT R7, R7, R6, RZ, 0x3c, !PT ;  /* 0x0000000607072212 */ /* 0x000fca00078e3cff */
[----:B------:R-:W3:Y:S04]  /*1e8f0*/  @P2 LDG.E.U8 R5, desc[UR56][R6.64] ;  /* 0x0000003806052981 */ /* 0x000ee8000c1e1100 */
[----:B------:R-:W2:Y:S04]  /*1e900*/  LDL R6, [R1+0xe6c] ;  /* 0x000e6c0001067983 */ /* 0x000ea80000100800 */
[----:B------:R-:W2:Y:S01]  /*1e910*/  LDL R7, [R1+0xe70] ;  /* 0x000e700001077983 */ /* 0x000ea20000100800 */
[----:B------:R-:W-:-:S03]  /*1e920*/  ISETP.GT.AND P0, PT, R2, 0x15, PT ;  /* 0x000000150200780c */ /* 0x000fc60003f04270 */
[----:B---3--:R0:W-:Y:S04]  /*1e930*/  STL [R1+0x644], R5 ;  /* 0x0006440501007387 */ /* 0x0081e80000100800 */
[----:B0-----:R-:W3:Y:S06]  /*1e940*/  LDL R5, [R1+0xe50] ;  /* 0x000e500001057983 */ /* 0x001eec0000100800 */
        /* <DEDUP_REMOVED lines=28> */
[----:B------:R-:W4:Y:S02]  /*1eb10*/  LDL R7, [R1+0xe4c] ;  /* 0x000e4c0001077983 */ /* 0x000f240000100800 */
[----:B------:R-:W-:-:S02]  /*1eb20*/  @P2 IMAD.MOV.U32 R6, RZ, RZ, R5 ;  /* 0x000000ffff062224 */ /* 0x000fc400078e0005 */
[----:B------:R-:W3:Y:S04]  /*1eb30*/  LDL R5, [R1+0xe28] ;  /* 0x000e280001057983 */ /* 0x000ee80000100800 */
[----:B----4-:R0:W4:Y:S04]  /*1eb40*/  @P2 LDG.E.U8 R230, desc[UR56][R6.64] ;  /* 0x0000003806e62981 */ /* 0x010128000c1e1100 */
        /* <DEDUP_REMOVED lines=30> */
[----:B------:R-:W3:Y:S01]  /*1ed30*/  LDL R7, [R1+0xe24] ;  /* 0x000e240001077983 */ /* 0x000ee20000100800 */
[----:B0-----:R-:W-:Y:S01]  /*1ed40*/  @P1 IMAD.MOV.U32 R6, RZ, RZ, R5 ;  /* 0x000000ffff061224 */ /* 0x001fe200078e0005 */
[----:B------:R-:W-:-:S04]  /*1ed50*/  ISETP.GT.AND P2, PT, R2, 0x1a, PT ;  /* 0x0000001a0200780c */ /* 0x000fc80003f44270 */
[----:B---3--:R0:W3:Y:S04]  /*1ed60*/  @P1 LDG.E.U8 R251, desc[UR56][R6.64] ;  /* 0x0000003806fb1981 */ /* 0x0080e8000c1e1100 */
[----:B------:R-:W0:Y:S04]  /*1ed70*/  LDL R6, [R1+0xe1c] ;  /* 0x000e1c0001067983 */ /* 0x000e280000100800 */
[----:B------:R-:W0:Y:S02]  /*1ed80*/  LDL R7, [R1+0xe20] ;  /* 0x000e200001077983 */ /* 0x000e240000100800 */
[----:B0-----:R-:W-:-:S04]  /*1ed90*/  @P2 LOP3.LUT R7, R7, R6, RZ, 0x3c, !PT ;  /* 0x0000000607072212 */ /* 0x001fc800078e3cff */
        /* <DEDUP_REMOVED lines=8> */
[----:B------:R0:W3:Y:S04]  /*1ee20*/  @P2 LDG.E.U8 R247, desc[UR56][R6.64] ;  /* 0x0000003806f72981 */ /* 0x0000e8000c1e1100 */
[----:B------:R-:W0:Y:S04]  /*1ee30*/  LDL R6, [R1+0xe0c] ;  /* 0x000e0c0001067983 */ /* 0x000e280000100800 */
[----:B------:R-:W0:Y:S01]  /*1ee40*/  LDL R7, [R1+0xe10] ;  /* 0x000e100001077983 */ /* 0x000e220000100800 */
[----:B------:R-:W-:-:S13]  /*1ee50*/  ISETP.GT.AND P0, PT, R2, 0x1b, PT ;  /* 0x0000001b0200780c */ /* 0x000fda0003f04270 */
[----:B0-----:R-:W-:-:S04]  /*1ee60*/  @P0 LOP3.LUT R7, R7, R6, RZ, 0x3c, !PT ;  /* 0x0000000607070212 */ /* 0x001fc800078e3cff */
[----:B------:R-:W-:-:S04]  /*1ee70*/  @P0 LOP3.LUT R6, R7, R6, RZ, 0x3c, !PT ;  /* 0x0000000607060212 */ /* 0x000fc800078e3cff */
[----:B------:R-:W-:-:S05]  /*1ee80*/  @P0 LOP3.LUT R7, R7, R6, RZ, 0x3c, !PT ;  /* 0x0000000607070212 */ /* 0x000fca00078e3cff */
[----:B------:R0:W3:Y:S04]  /*1ee90*/  @P0 LDG.E.U8 R208, desc[UR56][R6.64] ;  /* 0x0000003806d00981 */ /* 0x0000e8000c1e1100 */
[----:B------:R-:W0:Y:S04]  /*1eea0*/  LDL R6, [R1+0xe04] ;  /* 0x000e040001067983 */ /* 0x000e280000100800 */
[----:B------:R-:W0:Y:S01]  /*1eeb0*/  LDL R7, [R1+0xe08] ;  /* 0x000e080001077983 */ /* 0x000e220000100800 */
[----:B------:R-:W-:-:S03]  /*1eec0*/  IMAD.MOV.U32 R5, RZ, RZ, R13 ;  /* 0x000000ffff057224 */ /* 0x000fc600078e000d */
[----:B------:R-:W4:Y:S01]  /*1eed0*/  LDL R13, [R1+0xe00] ;  /* 0x000e0000010d7983 */ /* 0x000f220000100800 */
[----:B0-----:R-:W-:-:S04]  /*1eee0*/  @P0 LOP3.LUT R7, R7, R6, RZ, 0x3c, !PT ;  /* 0x0000000607070212 */ /* 0x001fc800078e3cff */
[----:B------:R-:W-:-:S04]  /*1eef0*/  @P0 LOP3.LUT R6, R7, R6, RZ, 0x3c, !PT ;  /* 0x0000000607060212 */ /* 0x000fc800078e3cff */
[----:B------:R-:W-:-:S05]  /*1ef00*/  @P0 LOP3.LUT R7, R7, R6, RZ, 0x3c, !PT ;  /* 0x0000000607070212 */ /* 0x000fca00078e3cff */
[----:B------:R4:W3:Y:S04]  /*1ef10*/  @P0 LDG.E.U8 R241, desc[UR56][R6.64] ;  /* 0x0000003806f10981 */ /* 0x0008e8000c1e1100 */
[----:B------:R-:W2:Y:S01]  /*1ef20*/  LDL R7, [R1+0xdfc] ;  /* 0x000dfc0001077983 */ /* 0x000ea20000100800 */
[----:B------:R-:W-:-:S13]  /*1ef30*/  ISETP.GT.AND P1, PT, R2, 0x1c, PT ;  /* 0x0000001c0200780c */ /* 0x000fda0003f24270 */
[----:B----4-:R-:W-:Y:S01]  /*1ef40*/  @P1 IMAD.MOV.U32 R6, RZ, RZ, R13 ;  /* 0x000000ffff061224 */ /* 0x010fe200078e000d */
[----:B------:R-:W-:Y:S01]  /*1ef50*/  ISETP.GT.AND P2, PT, R2, 0x1d, PT ;  /* 0x0000001d0200780c */ /* 0x000fe20003f44270 */
[----:B------:R-:W4:Y:S04]  /*1ef60*/  LDL R13, [R1+0xdd8] ;  /* 0x000dd800010d7983 */ /* 0x000f280000100800 */
[----:B--2---:R0:W2:Y:S04]  /*1ef70*/  @P1 LDG.E.U8 R203, desc[UR56][R6.64] ;  /* 0x0000003806cb1981 */ /* 0x0040a8000c1e1100 */
[----:B------:R-:W0:Y:S04]  /*1ef80*/  LDL R6, [R1+0xdf4] ;  /* 0x000df40001067983 */ /* 0x000e280000100800 */
[----:B------:R-:W0:Y:S02]  /*1ef90*/  LDL R7, [R1+0xdf8] ;  /* 0x000df80001077983 */ /* 0x000e240000100800 */
[----:B0-----:R-:W-:-:S04]  /*1efa0*/  @P1 LOP3.LUT R7, R7, R6, RZ, 0x3c, !PT ;  /* 0x0000000607071212 */ /* 0x001fc800078e3cff */
        /* <DEDUP_REMOVED lines=16> */
[----:B------:R-:W0:Y:S01]  /*1f0b0*/  LDL R7, [R1+0xde0] ;  /* 0x000de00001077983 */ /* 0x000e220000100800 */
[----:B------:R-:W-:-:S13]  /*1f0c0*/  ISETP.GT.AND P0, PT, R2, 0x1e, PT ;  /* 0x0000001e0200780c */ /* 0x000fda0003f04270 */
[----:B0-----:R-:W-:-:S04]  /*1f0d0*/  @P0 LOP3.LUT R7, R7, R6, RZ, 0x3c, !PT ;  /* 0x0000000607070212 */ /* 0x001fc800078e3cff */
[----:B------:R-:W-:-:S04]  /*1f0e0*/  @P0 LOP3.LUT R6, R7, R6, RZ, 0x3c, !PT ;  /* 0x0000000607060212 */ /* 0x000fc800078e3cff */
[----:B------:R-:W-:-:S05]  /*1f0f0*/  @P0 LOP3.LUT R7, R7, R6, RZ, 0x3c, !PT ;  /* 0x0000000607070212 */ /* 0x000fca00078e3cff */
[----:B------:R4:W2:Y:S04]  /*1f100*/  @P0 LDG.E.U8 R193, desc[UR56][R6.64] ;  /* 0x0000003806c10981 */ /* 0x0008a8000c1e1100 */
[----:B------:R-:W3:Y:S01]  /*1f110*/  LDL R7, [R1+0xdd4] ;  /* 0x000dd40001077983 */ /* 0x000ee20000100800 */
[----:B----4-:R-:W-:Y:S01]  /*1f120*/  @P0 IMAD.MOV.U32 R6, RZ, RZ, R13 ;  /* 0x000000ffff060224 */ /* 0x010fe200078e000d */
[C---:B------:R-:W-:Y:S02]  /*1f130*/  ISETP.GT.AND P1, PT, R2.reuse, 0x1f, PT ;  /* 0x0000001f0200780c */ /* 0x040fe40003f24270 */
[----:B------:R-:W-:Y:S01]  /*1f140*/  ISETP.GT.AND P2, PT, R2, 0x20, PT ;  /* 0x000000200200780c */ /* 0x000fe20003f44270 */
[----:B------:R-:W4:Y:S04]  /*1f150*/  LDL R13, [R1+0xdb0] ;  /* 0x000db000010d7983 */ /* 0x000f280000100800 */
        /* <DEDUP_REMOVED lines=28> */
[----:B------:R-:W3:Y:S02]  /*1f320*/  LDL R7, [R1+0xdac] ;  /* 0x000dac0001077983 */ /* 0x000ee40000100800 */
[----:B----4-:R-:W-:-:S02]  /*1f330*/  @P0 IMAD.MOV.U32 R6, RZ, RZ, R13 ;  /* 0x000000ffff060224 */ /* 0x010fc400078e000d */
[----:B------:R-:W4:Y:S04]  /*1f340*/  LDL.LU R13, [R1+0xd84] ;  /* 0x000d8400010d7983 */ /* 0x000f280000300800 */
        /* <DEDUP_REMOVED lines=28> */
[----:B----4-:R-:W-:Y:S01]  /*1f510*/  STL [R1+0x1e88], R13 ;  /* 0x001e880d01007387 */ /* 0x010fe20000100800 */
[----:B------:R-:W-:Y:S01]  /*1f520*/  ISETP.GT.AND P0, PT, R2, 0x24, PT ;  /* 0x000000240200780c */ /* 0x000fe20003f04270 */
[----:B0-----:R-:W-:-:S02]  /*1f530*/  @P2 IMAD.MOV.U32 R6, RZ, RZ, R7 ;  /* 0x000000ffff062224 */ /* 0x001fc400078e0007 */
[----:B------:R-:W-:-:S05]  /*1f540*/  @P2 IMAD.MOV.U32 R7, RZ, RZ, R13 ;  /* 0x000000ffff072224 */ /* 0x000fca00078e000d */
[----:B------:R0:W4:Y:S04]  /*1f550*/  @P2 LDG.E.U8 R240, desc[UR56][R6.64] ;  /* 0x0000003806f02981 */ /* 0x000128000c1e1100 */
[----:B------:R-:W0:Y:S04]  /*1f560*/  LDL R6, [R1+0xd7c] ;  /* 0x000d7c0001067983 */ /* 0x000e280000100800 */
[----:B------:R-:W0:Y:S02]  /*1f570*/  LDL R7, [R1+0xd80] ;  /* 0x000d800001077983 */ /* 0x000e240000100800 */
[----:B0-----:R-:W-:-:S04]  /*1f580*/  @P0 LOP3.LUT R7, R7, R6, RZ, 0x3c, !PT ;  /* 0x0000000607070212 */ /* 0x001fc800078e3cff */
        /* <DEDUP_REMOVED lines=10> */
[----:B------:R-:W0:Y:S01]  /*1f630*/  LDL R7, [R1+0xd70] ;  /* 0x000d700001077983 */ /* 0x000e220000100800 */
[----:B------:R-:W-:-:S13]  /*1f640*/  ISETP.GT.AND P1, PT, R2, 0x25, PT ;  /* 0x000000250200780c */ /* 0x000fda0003f24270 */
        /* <DEDUP_REMOVED lines=408> */
[----:B0-----:R-:W3:Y:S04]  /*20fd0*/  LDL.LU R49, [R1+0x1f2c] ;  /* 0x001f2c0001317983 */ /* 0x001ee80000300800 */
        /* <DEDUP_REMOVED lines=150> */
[----:B------:R-:W0:Y:S01]  /*21940*/  LDL R7, [R1+0x16f4] ;  /* 0x0016f40001077983 */ /* 0x000e220000100800 */
[----:B------:R-:W-:Y:S01]  /*21950*/  ISETP.GT.AND P0, PT, R2, 0x4f, PT ;  /* 0x0000004f0200780c */ /* 0x000fe20003f04270 */
[----:B0-----:R-:W-:Y:S02]  /*21960*/  @P1 IMAD.MOV.U32 R6, RZ, RZ, R7 ;  /* 0x000000ffff061224 */ /* 0x001fe400078e0007 */
[----:B------:R-:W-:-:S05]  /*21970*/  @P1 IMAD.MOV.U32 R7, RZ, RZ, R126 ;  /* 0x000000ffff071224 */ /* 0x000fca00078e007e */
[----:B------:R0:W2:Y:S04]  /*21980*/  @P1 LDG.E.U8 R226, desc[UR56][R6.64] ;  /* 0x0000003806e21981 */ /* 0x0000a8000c1e1100 */
[----:B------:R-:W0:Y:S02]  /*21990*/  LDL R7, [R1+0x16ec] ;  /* 0x0016ec0001077983 */ /* 0x000e240000100800 */
[----:B0-----:R-:W-:Y:S02]  /*219a0*/  @P0 IMAD.MOV.U32 R6, RZ, RZ, R7 ;  /* 0x000000ffff060224 */ /* 0x001fe400078e0007 */
[----:B------:R-:W-:-:S05]  /*219b0*/  @P0 IMAD.MOV.U32 R7, RZ, RZ, R128 ;  /* 0x000000ffff070224 */ /* 0x000fca00078e0080 */
        /* <DEDUP_REMOVED lines=9> */
[----:B------:R-:W4:Y:S01]  /*21a50*/  @P1 LDG.E.U8 R41, desc[UR56][R6.64] ;  /* 0x0000003806291981 */ /* 0x000f22000c1e1100 */
[----:B------:R-:W-:-:S03]  /*21a60*/  ISETP.GT.AND P0, PT, R2, 0x51, PT ;  /* 0x000000510200780c */ /* 0x000fc60003f04270 */
[----:B----4-:R0:W-:Y:S04]  /*21a70*/  STL [R1+0x730], R41 ;  /* 0x0007302901007387 */ /* 0x0101e80000100800 */
[----:B0-----:R-:W3:Y:S04]  /*21a80*/  LDL.LU R41, [R1+0x1f0c] ;  /* 0x001f0c0001297983 */ /* 0x001ee80000300800 */
[----:B------:R-:W4:Y:S01]  /*21a90*/  LDL R7, [R1+0x16d4] ;  /* 0x0016d40001077983 */ /* 0x000f220000100800 */
[----:B------:R-:W-:Y:S01]  /*21aa0*/  PRMT R24, RZ, 0x7610, R24 ;  /* 0x00007610ff187816 */ /* 0x000fe20000000018 */
[----:B----4-:R-:W-:-:S02]  /*21ab0*/  @P1 IMAD.MOV.U32 R6, RZ, RZ, R7 ;  /* 0x000000ffff061224 */ /* 0x010fc400078e0007 */
[----:B------:R-:W-:-:S05]  /*21ac0*/  @P1 IMAD.MOV.U32 R7, RZ, RZ, R134 ;  /* 0x000000ffff071224 */ /* 0x000fca00078e0086 */
[----:B------:R0:W4:Y:S01]  /*21ad0*/  @P1 LDG.E.U8 R38, desc[UR56][R6.64] ;  /* 0x0000003806261981 */ /* 0x000122000c1e1100 */
[----:B------:R-:W-:Y:S01]  /*21ae0*/  ISETP.GT.AND P1, PT, R2, 0x52, PT ;  /* 0x000000520200780c */ /* 0x000fe20003f24270 */
[----:B0-----:R-:W-:Y:S02]  /*21af0*/  @P0 IMAD.MOV.U32 R6, RZ, RZ, R125 ;  /* 0x000000ffff060224 */ /* 0x001fe400078e007d */
[----:B------:R-:W-:-:S05]  /*21b00*/  @P0 IMAD.MOV.U32 R7, RZ, RZ, R136 ;  /* 0x000000ffff070224 */ /* 0x000fca00078e0088 */
[----:B------:R0:W2:Y:S02]  /*21b10*/  @P0 LDG.E.U8 R39, desc[UR56][R6.64] ;  /* 0x0000003806270981 */ /* 0x0000a4000c1e1100 */
[----:B0-----:R-:W-:Y:S02]  /*21b20*/  @P0 IMAD.MOV.U32 R6, RZ, RZ, R127 ;  /* 0x000000ffff060224 */ /* 0x001fe400078e007f */
[----:B------:R-:W-:-:S05]  /*21b30*/  @P0 IMAD.MOV.U32 R7, RZ, RZ, R138 ;  /* 0x000000ffff070224 */ /* 0x000fca00078e008a */
[----:B------:R0:W3:Y:S02]  /*21b40*/  @P0 LDG.E.U8 R36, desc[UR56][R6.64] ;  /* 0x0000003806240981 */ /* 0x0000e4000c1e1100 */
[----:B0-----:R-:W-:Y:S02]  /*21b50*/  @P1 IMAD.MOV.U32 R6, RZ, RZ, R129 ;  /* 0x000000ffff061224 */ /* 0x001fe400078e0081 */
[----:B------:R-:W-:-:S05]  /*21b60*/  @P1 IMAD.MOV.U32 R7, RZ, RZ, R140 ;  /* 0x000000ffff071224 */ /* 0x000fca00078e008c */
[----:B------:R0:W3:Y:S02]  /*21b70*/  @P1 LDG.E.U8 R37, desc[UR56][R6.64] ;  /* 0x0000003806251981 */ /* 0x0000e4000c1e1100 */
[----:B0-----:R-:W-:Y:S02]  /*21b80*/  @P1 IMAD.MOV.U32 R6, RZ, RZ, R131 ;  /* 0x000000ffff061224 */ /* 0x001fe400078e0083 */
[----:B------:R-:W-:-:S05]  /*21b90*/  @P1 IMAD.MOV.U32 R7, RZ, RZ, R142 ;  /* 0x000000ffff071224 */ /* 0x000fca00078e008e */
[----:B------:R-:W3:Y:S04]  /*21ba0*/  @P1 LDG.E.U8 R24, desc[UR56][R6.64] ;  /* 0x0000003806181981 */ /* 0x000ee8000c1e1100 */
[----:B----4-:R0:W-:Y:S04]  /*21bb0*/  STL [R1+0x7dc], R38 ;  /* 0x0007dc2601007387 */ /* 0x0101e80000100800 */
[----:B0-----:R-:W4:Y:S04]  /*21bc0*/  LDL.LU R38, [R1+0x1f08] ;  /* 0x001f080001267983 */ /* 0x001f280000300800 */
[----:B--2---:R0:W-:Y:S04]  /*21bd0*/  STL [R1+0x724], R39 ;  /* 0x0007242701007387 */ /* 0x0041e80000100800 */
[----:B0-----:R-:W4:Y:S04]  /*21be0*/  LDL.LU R39, [R1+0x1f04] ;  /* 0x001f040001277983 */ /* 0x001f280000300800 */
[----:B---3--:R0:W-:Y:S04]  /*21bf0*/  STL [R1+0x7d4], R36 ;  /* 0x0007d42401007387 */ /* 0x0081e80000100800 */
[----:B0-----:R-:W2:Y:S04]  /*21c00*/  LDL.LU R36, [R1+0x1f00] ;  /* 0x001f000001247983 */ /* 0x001ea80000300800 */
[----:B------:R0:W-:Y:S04]  /*21c10*/  STL [R1+0x714], R37 ;  /* 0x0007142501007387 */ /* 0x0001e80000100800 */
[----:B0-----:R-:W2:Y:S04]  /*21c20*/  LDL.LU R37, [R1+0x1efc] ;  /* 0x001efc0001257983 */ /* 0x001ea80000300800 */
[----:B------:R0:W-:Y:S04]  /*21c30*/  STL [R1+0x7c8], R24 ;  /* 0x0007c81801007387 */ /* 0x0001e80000100800 */
[----:B0-----:R-:W3:Y:S01]  /*21c40*/  LDL.LU R24, [R1+0x1688] ;  /* 0x0016880001187983 */ /* 0x001ee20000300800 */
[----:B------:R-:W-:-:S02]  /*21c50*/  ISETP.GT.AND P0, PT, R2, 0x53, PT ;  /* 0x000000530200780c */ /* 0x000fc40003f04270 */
[----:B------:R-:W-:-:S11]  /*21c60*/  ISETP.GT.AND P1, PT, R2, 0x54, PT ;  /* 0x000000540200780c */ /* 0x000fd60003f24270 */
[----:B------:R-:W-:Y:S02]  /*21c70*/  @P0 IMAD.MOV.U32 R6, RZ, RZ, R133 ;  /* 0x000000ffff060224 */ /* 0x000fe400078e0085 */
[----:B------:R-:W-:-:S05]  /*21c80*/  @P0 IMAD.MOV.U32 R7, RZ, RZ, R144 ;  /* 0x000000ffff070224 */ /* 0x000fca00078e0090 */
[----:B------:R0:W4:Y:S02]  /*21c90*/  @P0 LDG.E.U8 R34, desc[UR56][R6.64] ;  /* 0x0000003806220981 */ /* 0x000124000c1e1100 */
[----:B0-----:R-:W-:Y:S02]  /*21ca0*/  @P0 IMAD.MOV.U32 R6, RZ, RZ, R135 ;  /* 0x000000ffff060224 */ /* 0x001fe400078e0087 */
[----:B------:R-:W-:-:S05]  /*21cb0*/  @P0 IMAD.MOV.U32 R7, RZ, RZ, R146 ;  /* 0x000000ffff070224 */ /* 0x000fca00078e0092 */
[----:B------:R0:W2:Y:S01]  /*21cc0*/  @P0 LDG.E.U8 R35, desc[UR56][R6.64] ;  /* 0x0000003806230981 */ /* 0x0000a2000c1e1100 */
[----:B------:R-:W-:Y:S01]  /*21cd0*/  ISETP.GT.AND P0, PT, R2, 0x55, PT ;  /* 0x000000550200780c */ /* 0x000fe20003f04270 */
[----:B0-----:R-:W-:Y:S02]  /*21ce0*/  @P1 IMAD.MOV.U32 R6, RZ, RZ, R137 ;  /* 0x000000ffff061224 */ /* 0x001fe400078e0089 */
[----:B------:R-:W-:-:S05]  /*21cf0*/  @P1 IMAD.MOV.U32 R7, RZ, RZ, R148 ;  /* 0x000000ffff071224 */ /* 0x000fca00078e0094 */
[----:B------:R0:W2:Y:S02]  /*21d00*/  @P1 LDG.E.U8 R32, desc[UR56][R6.64] ;  /* 0x0000003806201981 */ /* 0x0000a4000c1e1100 */
[----:B0-----:R-:W-:Y:S02]  /*21d10*/  @P1 IMAD.MOV.U32 R6, RZ, RZ, R139 ;  /* 0x000000ffff061224 */ /* 0x001fe400078e008b */
[----:B------:R-:W-:-:S05]  /*21d20*/  @P1 IMAD.MOV.U32 R7, RZ, RZ, R150 ;  /* 0x000000ffff071224 */ /* 0x000fca00078e0096 */
[----:B------:R0:W2:Y:S02]  /*21d30*/  @P1 LDG.E.U8 R33, desc[UR56][R6.64] ;  /* 0x0000003806211981 */ /* 0x0000a4000c1e1100 */
[----:B0-----:R-:W-:Y:S02]  /*21d40*/  @P0 IMAD.MOV.U32 R6, RZ, RZ, R141 ;  /* 0x000000ffff060224 */ /* 0x001fe400078e008d */
[----:B---3--:R-:W-:-:S05]  /*21d50*/  @P0 IMAD.MOV.U32 R7, RZ, RZ, R24 ;  /* 0x000000ffff070224 */ /* 0x008fca00078e0018 */
[----:B------:R-:W3:Y:S04]  /*21d60*/  @P0 LDG.E.U8 R30, desc[UR56][R6.64] ;  /* 0x00000038061e0981 */ /* 0x000ee8000c1e1100 */
[----:B----4-:R0:W-:Y:S04]  /*21d70*/  STL [R1+0x704], R34 ;  /* 0x0007042201007387 */ /* 0x0101e80000100800 */
[----:B0-----:R-:W4:Y:S04]  /*21d80*/  LDL.LU R34, [R1+0x1ef8] ;  /* 0x001ef80001227983 */ /* 0x001f280000300800 */
[----:B--2---:R0:W-:Y:S04]  /*21d90*/  STL [R1+0x7b8], R35 ;  /* 0x0007b82301007387 */ /* 0x0041e80000100800 */
[----:B0-----:R-:W4:Y:S04]  /*21da0*/  LDL.LU R35, [R1+0x1ef4] ;  /* 0x001ef40001237983 */ /* 0x001f280000300800 */
[----:B------:R0:W-:Y:S04]  /*21db0*/  STL [R1+0x6f4], R32 ;  /* 0x0006f42001007387 */ /* 0x0001e80000100800 */
[----:B0-----:R-:W2:Y:S04]  /*21dc0*/  LDL.LU R32, [R1+0x1ef0] ;  /* 0x001ef00001207983 */ /* 0x001ea80000300800 */
[----:B------:R0:W-:Y:S04]  /*21dd0*/  STL [R1+0x7ac], R33 ;  /* 0x0007ac2101007387 */ /* 0x0001e80000100800 */
[----:B0-----:R-:W2:Y:S04]  /*21de0*/  LDL.LU R33, [R1+0x1eec] ;  /* 0x001eec0001217983 */ /* 0x001ea80000300800 */
[----:B---3--:R0:W-:Y:S04]  /*21df0*/  STL [R1+0x6e8], R30 ;  /* 0x0006e81e01007387 */ /* 0x0081e80000100800 */
[----:B0-----:R-:W3:Y:S04]  /*21e00*/  LDL.LU R30, [R1+0x1ee8] ;  /* 0x001ee800011e7983 */ /* 0x001ee80000300800 */
[----:B------:R-:W4:Y:S01]  /*21e10*/  LDL R7, [R1+0x1680] ;  /* 0x0016800001077983 */ /* 0x000f220000100800 */
[----:B------:R-:W-:-:S05]  /*21e20*/  @P0 IMAD.MOV.U32 R6, RZ, RZ, R143 ;  /* 0x000000ffff060224 */ /* 0x000fca00078e008f */
[----:B----4-:R-:W4:Y:S01]  /*21e30*/  @P0 LDG.E.U8 R31, desc[UR56][R6.64] ;  /* 0x00000038061f0981 */ /* 0x010f22000c1e1100 */
[----:B------:R-:W-:-:S03]  /*21e40*/  ISETP.GT.AND P1, PT, R2, 0x56, PT ;  /* 0x000000560200780c */ /* 0x000fc60003f24270 */
[----:B----4-:R0:W-:Y:S04]  /*21e50*/  STL [R1+0x79c], R31 ;  /* 0x00079c1f01007387 */ /* 0x0101e80000100800 */
[----:B0-----:R-:W3:Y:S04]  /*21e60*/  LDL.LU R31, [R1+0x1ee4] ;  /* 0x001ee400011f7983 */ /* 0x001ee80000300800 */
[----:B------:R-:W4:Y:S02]  /*21e70*/  LDL R7, [R1+0x1678] ;  /* 0x0016780001077983 */ /* 0x000f240000100800 */
[----:B------:R-:W-:-:S05]  /*21e80*/  @P1 IMAD.MOV.U32 R6, RZ, RZ, R145 ;  /* 0x000000ffff061224 */ /* 0x000fca00078e0091 */
[----:B----4-:R-:W4:Y:S04]  /*21e90*/  @P1 LDG.E.U8 R28, desc[UR56][R6.64] ;  /* 0x00000038061c1981 */ /* 0x010f28000c1e1100 */
[----:B----4-:R0:W-:Y:S04]  /*21ea0*/  STL [R1+0x6e0], R28 ;  /* 0x0006e01c01007387 */ /* 0x0101e80000100800 */
[----:B0-----:R-:W4:Y:S04]  /*21eb0*/  LDL.LU R28, [R1+0x1ee0] ;  /* 0x001ee000011c7983 */ /* 0x001f280000300800 */
[----:B------:R-:W2:Y:S01]  /*21ec0*/  LDL R7, [R1+0x1670] ;  /* 0x0016700001077983 */ /* 0x000ea20000100800 */
[----:B------:R-:W-:-:S05]  /*21ed0*/  @P1 IMAD.MOV.U32 R6, RZ, RZ, R147 ;  /* 0x000000ffff061224 */ /* 0x000fca00078e0093 */
[----:B--2---:R-:W2:Y:S01]  /*21ee0*/  @P1 LDG.E.U8 R29, desc[UR56][R6.64] ;  /* 0x00000038061d1981 */ /* 0x004ea2000c1e1100 */
[----:B------:R-:W-:-:S03]  /*21ef0*/  ISETP.GT.AND P0, PT, R2, 0x57, PT ;  /* 0x000000570200780c */ /* 0x000fc60003f04270 */
[----:B--2---:R0:W-:Y:S04]  /*21f00*/  STL [R1+0x794], R29 ;  /* 0x0007941d01007387 */ /* 0x0041e80000100800 */
[----:B0-----:R-:W4:Y:S04]  /*21f10*/  LDL.LU R29, [R1+0x1edc] ;  /* 0x001edc00011d7983 */ /* 0x001f280000300800 */
[----:B------:R-:W2:Y:S02]  /*21f20*/  LDL R7, [R1+0x1668] ;  /* 0x0016680001077983 */ /* 0x000ea40000100800 */
[----:B------:R-:W-:-:S05]  /*21f30*/  @P0 IMAD.MOV.U32 R6, RZ, RZ, R149 ;  /* 0x000000ffff060224 */ /* 0x000fca00078e0095 */
[----:B--2---:R-:W2:Y:S01]  /*21f40*/  @P0 LDG.E.U8 R26, desc[UR56][R6.64] ;  /* 0x00000038061a0981 */ /* 0x004ea2000c1e1100 */
[----:B------:R-:W-:-:S03]  /*21f50*/  PRMT R244, RZ, 0x7610, R244 ;  /* 0x00007610fff47816 */ /* 0x000fc600000000f4 */
[----:B--2---:R0:W-:Y:S04]  /*21f60*/  STL [R1+0x6d8], R26 ;  /* 0x0006d81a01007387 */ /* 0x0041e80000100800 */
[----:B0-----:R-:W2:Y:S04]  /*21f70*/  LDL.LU R26, [R1+0x1ed8] ;  /* 0x001ed800011a7983 */ /* 0x001ea80000300800 */
[----:B------:R-:W3:Y:S01]  /*21f80*/  LDL R7, [R1+0x1660] ;  /* 0x0016600001077983 */ /* 0x000ee20000100800 */
[----:B------:R-:W-:-:S03]  /*21f90*/  @P0 IMAD.MOV.U32 R6, RZ, RZ, R151 ;  /* 0x000000ffff060224 */ /* 0x000fc600078e0097 */
[----:B------:R0:W-:Y:S02]  /*21fa0*/  STL.64 [R1+0x1bc0], R150 ;  /* 0x001bc09601007387 */ /* 0x0001e40000100a00 */
[----:B0-----:R-:W-:Y:S02]  /*21fb0*/  IMAD.MOV.U32 R151, RZ, RZ, R27 ;  /* 0x000000ffff977224 */ /* 0x001fe400078e001b */
[----:B------:R-:W2:Y:S01]  /*21fc0*/  LDL.LU R27, [R1+0x1ed4] ;  /* 0x001ed400011b7983 */ /* 0x000ea20000300800 */
[----:B------:R-:W-:-:S03]  /*21fd0*/  IMAD.MOV.U32 R150, RZ, RZ, R25 ;  /* 0x000000ffff967224 */ /* 0x000fc600078e0019 */
[----:B------:R0:W-:Y:S02]  /*21fe0*/  STL.64 [R1+0x1bb8], R148 ;  /* 0x001bb89401007387 */ /* 0x0001e40000100a00 */
[----:B0-----:R-:W-:Y:S02]  /*21ff0*/  IMAD.MOV.U32 R149, RZ, RZ, R24 ;  /* 0x000000ffff957224 */ /* 0x001fe400078e0018 */
[----:B------:R-:W2:Y:S04]  /*22000*/  LDL.LU R24, [R1+0x1ed0] ;  /* 0x001ed00001187983 */ /* 0x000ea80000300800 */
[----:B------:R-:W2:Y:S04]  /*22010*/  LDL.LU R25, [R1+0x1ecc] ;  /* 0x001ecc0001197983 */ /* 0x000ea80000300800 */
[----:B------:R-:W-:Y:S04]  /*22020*/  STL.64 [R1+0x1bb0], R146 ;  /* 0x001bb09201007387 */ /* 0x000fe80000100a00 */
[----:B------:R-:W-:Y:S04]  /*22030*/  STL.64 [R1+0x1ba8], R144 ;  /* 0x001ba89001007387 */ /* 0x000fe80000100a00 */
[----:B------:R-:W-:Y:S04]  /*22040*/  STL.64 [R1+0x1ba0], R142 ;  /* 0x001ba08e01007387 */ /* 0x000fe80000100a00 */
[----:B------:R-:W-:Y:S04]  /*22050*/  STL.64 [R1+0x1b98], R140 ;  /* 0x001b988c01007387 */ /* 0x000fe80000100a00 */
[----:B------:R-:W-:Y:S04]  /*22060*/  STL.64 [R1+0x1b90], R138 ;  /* 0x001b908a01007387 */ /* 0x000fe80000100a00 */
[----:B---3--:R-:W3:Y:S04]  /*22070*/  @P0 LDG.E.U8 R244, desc[UR56][R6.64] ;  /* 0x0000003806f40981 */ /* 0x008ee8000c1e1100 */
[----:B------:R-:W-:Y:S04]  /*22080*/  STL.64 [R1+0x1b88], R136 ;  /* 0x001b888801007387 */ /* 0x000fe80000100a00 */
        /* <DEDUP_REMOVED lines=36> */
[----:B------:R-:W-:Y:S04]  /*222d0*/  STL [R1+0x1e98], R64 ;  /* 0x001e984001007387 */ /* 0x000fe80000100800 */
[----:B------:R-:W-:Y:S04]  /*222e0*/  STL [R1+0x1e94], R65 ;  /* 0x001e944101007387 */ /* 0x000fe80000100800 */
        /* <DEDUP_REMOVED lines=19> */
[----:B----4-:R-:W-:Y:S04]  /*22420*/  STL.64 [R1+0x19d8], R28 ;  /* 0x0019d81c01007387 */ /* 0x010fe80000100a00 */
[----:B--2---:R-:W-:Y:S04]  /*22430*/  STL.64 [R1+0x19d0], R26 ;  /* 0x0019d01a01007387 */ /* 0x004fe80000100a00 */
[----:B------:R-:W-:Y:S04]  /*22440*/  STL.64 [R1+0x19c8], R24 ;  /* 0x0019c81801007387 */ /* 0x000fe80000100a00 */
[----:B---3--:R0:W-:Y:S04]  /*22450*/  STL [R1+0x78c], R244 ;  /* 0x00078cf401007387 */ /* 0x0081e80000100800 */
[----:B0-----:R-:W2:Y:S04]  /*22460*/  LDL.LU R244, [R1+0x1ec8] ;  /* 0x001ec80001f47983 */ /* 0x001ea80000300800 */
[----:B------:R-:W3:Y:S04]  /*22470*/  LDL R6, [R1+0x1658] ;  /* 0x0016580001067983 */ /* 0x000ee80000100800 */
[----:B------:R-:W3:Y:S01]  /*22480*/  LDL R7, [R1+0x165c] ;  /* 0x00165c0001077983 */ /* 0x000ee20000100800 */
[----:B------:R-:W-:-:S02]  /*22490*/  ISETP.GT.AND P1, PT, R2, 0x58, PT ;  /* 0x000000580200780c */ /* 0x000fc40003f24270 */
[----:B------:R-:W-:-:S11]  /*224a0*/  PRMT R33, RZ, 0x7610, R33 ;  /* 0x00007610ff217816 */ /* 0x000fd60000000021 */
[----:B---3--:R-:W-:-:S04]  /*224b0*/  @P1 LOP3.LUT R7, R7, R6, RZ, 0x3c, !PT ;  /* 0x0000000607071212 */ /* 0x008fc800078e3cff */
[----:B------:R-:W-:-:S04]  /*224c0*/  @P1 LOP3.LUT R6, R7, R6, RZ, 0x3c, !PT ;  /* 0x0000000607061212 */ /* 0x000fc800078e3cff */
[----:B------:R-:W-:-:S05]  /*224d0*/  @P1 LOP3.LUT R7, R7, R6, RZ, 0x3c, !PT ;  /* 0x0000000607071212 */ /* 0x000fca00078e3cff */
[----:B------:R0:W3:Y:S04]  /*224e0*/  @P1 LDG.E.U8 R33, desc[UR56][R6.64] ;  /* 0x0000003806211981 */ /* 0x0000e8000c1e1100 */
[----:B------:R-:W0:Y:S04]  /*224f0*/  LDL R6, [R1+0x1650] ;  /* 0x0016500001067983 */ /* 0x000e280000100800 */
[----:B------:R-:W0:Y:S01]  /*22500*/  LDL R7, [R1+0x1654] ;  /* 0x0016540001077983 */ /* 0x000e220000100800 */
[----:B------:R-:W-:Y:S02]  /*22510*/  PRMT R238, RZ, 0x7610, R238 ;  /* 0x00007610ffee7816 */ /* 0x000fe400000000ee */
        /* <DEDUP_REMOVED lines=8> */
[----:B------:R-:W2:Y:S01]  /*225a0*/  LDL R7, [R1+0x164c] ;  /* 0x00164c0001077983 */ /* 0x000ea20000100800 */
[----:B------:R-:W-:-:S02]  /*225b0*/  PRMT R64, RZ, 0x7610, R64 ;  /* 0x00007610ff407816 */ /* 0x000fc40000000040 */
[----:B--2---:R-:W-:-:S04]  /*225c0*/  @P0 LOP3.LUT R7, R7, R6, RZ, 0x3c, !PT ;  /* 0x0000000607070212 */ /* 0x004fc800078e3cff */
[----:B------:R-:W-:-:S04]  /*225d0*/  @P0 LOP3.LUT R6, R7, R6, RZ, 0x3c, !PT ;  /* 0x0000000607060212 */ /* 0x000fc800078e3cff */
[----:B------:R-:W-:-:S05]  /*225e0*/  @P0 LOP3.LUT R7, R7, R6, RZ, 0x3c, !PT ;  /* 0x0000000607070212 */ /* 0x000fca00078e3cff */
[----:B------:R0:W2:Y:S04]  /*225f0*/  @P0 LDG.E.U8 R64, desc[UR56][R6.64] ;  /* 0x0000003806400981 */ /* 0x0000a8000c1e1100 */
[----:B------:R-:W0:Y:S04]  /*22600*/  LDL R6, [R1+0x1640] ;  /* 0x0016400001067983 */ /* 0x000e280000100800 */
[----:B------:R-:W0:Y:S01]  /*22610*/  LDL R7, [R1+0x1644] ;  /* 0x0016440001077983 */ /* 0x000e220000100800 */
[----:B------:R-:W-:Y:S02]  /*22620*/  PRMT R231, RZ, 0x7610, R231 ;  /* 0x00007610ffe77816 */ /* 0x000fe400000000e7 */
        /* <DEDUP_REMOVED lines=8> */
[----:B------:R-:W4:Y:S01]  /*226b0*/  LDL R7, [R1+0x163c] ;  /* 0x00163c0001077983 */ /* 0x000f220000100800 */
[----:B------:R-:W-:-:S02]  /*226c0*/  PRMT R65, RZ, 0x7610, R65 ;  /* 0x00007610ff417816 */ /* 0x000fc40000000041 */
        /* <DEDUP_REMOVED lines=10> */
[----:B------:R0:W4:Y:S04]  /*22770*/  @P1 LDG.E.U8 R48, desc[UR56][R6.64] ;  /* 0x0000003806301981 */ /* 0x000128000c1e1100 */
[----:B------:R-:W0:Y:S04]  /*22780*/  LDL R6, [R1+0x1628] ;  /* 0x0016280001067983 */ /* 0x000e280000100800 */
[----:B------:R-:W0:Y:S01]  /*22790*/  LDL R7, [R1+0x162c] ;  /* 0x00162c0001077983 */ /* 0x000e220000100800 */
[----:B------:R-:W-:Y:S02]  /*227a0*/  ISETP.GT.AND P0, PT, R2, 0x5b, PT ;  /* 0x0000005b0200780c */ /* 0x000fe40003f04270 */
[----:B------:R-:W-:-:S11]  /*227b0*/  PRMT R39, RZ, 0x7610, R39 ;  /* 0x00007610ff277816 */ /* 0x000fd60000000027 */
[----:B0-----:R-:W-:-:S04]  /*227c0*/  @P0 LOP3.LUT R7, R7, R6, RZ, 0x3c, !PT ;  /* 0x0000000607070212 */ /* 0x001fc800078e3cff */
        /* <DEDUP_REMOVED lines=58> */
[----:B---3--:R-:W-:-:S11]  /*22b70*/  PRMT R231, RZ, 0x7610, R231 ;  /* 0x00007610ffe77816 */ /* 0x008fd600000000e7 */
[----:B0-----:R-:W-:-:S04]  /*22b80*/  @P0 LOP3.LUT R7, R7, R6, RZ, 0x3c, !PT ;  /* 0x0000000607070212 */ /* 0x001fc800078e3cff */
        /* <DEDUP_REMOVED lines=9> */
[----:B------:R0:W3:Y:S04]  /*22c20*/  @P0 LDG.E.U8 R148, desc[UR56][R6.64] ;  /* 0x0000003806940981 */ /* 0x0000e8000c1e1100 */
[----:B------:R-:W0:Y:S04]  /*22c30*/  LDL R6, [R1+0x15d8] ;  /* 0x0015d80001067983 */ /* 0x000e280000100800 */
[----:B------:R-:W0:Y:S01]  /*22c40*/  LDL R7, [R1+0x15dc] ;  /* 0x0015dc0001077983 */ /* 0x000e220000100800 */
[----:B------:R-:W-:Y:S02]  /*22c50*/  ISETP.GT.AND P1, PT, R2, 0x60, PT ;  /* 0x000000600200780c */ /* 0x000fe40003f24270 */
[----:B------:R-:W-:-:S11]  /*22c60*/  PRMT R147, RZ, 0x7610, R147 ;  /* 0x00007610ff937816 */ /* 0x000fd60000000093 */
        /* <DEDUP_REMOVED lines=23> */
[----:B--2---:R-:W-:Y:S02]  /*22de0*/  PRMT R4, RZ, 0x7610, R4 ;  /* 0x00007610ff047816 */ /* 0x004fe40000000004 */
        /* <DEDUP_REMOVED lines=8> */
[----:B------:R-:W3:Y:S01]  /*22e70*/  LDL R7, [R1+0x15bc] ;  /* 0x0015bc0001077983 */ /* 0x000ee20000100800 */
[----:B------:R-:W-:-:S02]  /*22e80*/  PRMT R45, RZ, 0x7610, R45 ;  /* 0x00007610ff2d7816 */ /* 0x000fc4000000002d */
[----:B---3--:R-:W-:-:S04]  /*22e90*/  @P1 LOP3.LUT R7, R7, R6, RZ, 0x3c, !PT ;  /* 0x0000000607071212 */ /* 0x008fc800078e3cff */
[----:B------:R-:W-:-:S04]  /*22ea0*/  @P1 LOP3.LUT R6, R7, R6, RZ, 0x3c, !PT ;  /* 0x0000000607061212 */ /* 0x000fc800078e3cff */
[----:B------:R-:W-:-:S05]  /*22eb0*/  @P1 LOP3.LUT R7, R7, R6, RZ, 0x3c, !PT ;  /* 0x0000000607071212 */ /* 0x000fca00078e3cff */
[----:B------:R0:W3:Y:S04]  /*22ec0*/  @P1 LDG.E.U8 R45, desc[UR56][R6.64] ;  /* 0x00000038062d1981 */ /* 0x0000e8000c1e1100 */
        /* <DEDUP_REMOVED lines=40> */
[----:B------:R-:W4:Y:S04]  /*23150*/  @P1 LDG.E.U8 R26, desc[UR56][R6.64] ;  /* 0x00000038061a1981 */ /* 0x000f28000c1e1100 */
[----:B------:R-:W2:Y:S04]  /*23160*/  LDL R6, [R1+0x1588] ;  /* 0x0015880001067983 */ /* 0x000ea80000100800 */
[----:B------:R-:W2:Y:S01]  /*23170*/  LDL R7, [R1+0x158c] ;  /* 0x00158c0001077983 */ /* 0x000ea20000100800 */
[----:B------:R-:W-:Y:S02]  /*23180*/  ISETP.GT.AND P0, PT, R2, 0x65, PT ;  /* 0x000000650200780c */ /* 0x000fe40003f04270 */
[----:B------:R-:W-:Y:S01]  /*23190*/  PRMT R29, RZ, 0x7610, R29 ;  /* 0x00007610ff1d7816 */ /* 0x000fe2000000001d */
[----:B----4-:R0:W-:Y:S01]  /*231a0*/  STL [R1+0x894], R26 ;  /* 0x0008941a01007387 */ /* 0x0101e20000100800 */
[----:B------:R-:W-:-:S02]  /*231b0*/  PRMT R43, RZ, 0x7610, R43 ;  /* 0x00007610ff2b7816 */ /* 0x000fc4000000002b */
[----:B------:R-:W-:Y:S02]  /*231c0*/  ISETP.GT.AND P1, PT, R2, 0x66, PT ;  /* 0x000000660200780c */ /* 0x000fe40003f24270 */
[----:B------:R-:W-:Y:S01]  /*231d0*/  PRMT R42, RZ, 0x7610, R42 ;  /* 0x00007610ff2a7816 */ /* 0x000fe2000000002a */
[----:B0-----:R-:W4:Y:S04]  /*231e0*/  LDL R26, [R1+0x156c] ;  /* 0x00156c00011a7983 */ /* 0x001f280000100800 */
        /* <DEDUP_REMOVED lines=9> */
[----:B------:R-:W3:Y:S04]  /*23280*/  @P0 LDG.E.U8 R43, desc[UR56][R6.64] ;  /* 0x00000038062b0981 */ /* 0x000ee8000c1e1100 */
[----:B------:R-:W4:Y:S04]  /*23290*/  LDL R6, [R1+0x1578] ;  /* 0x0015780001067983 */ /* 0x000f280000100800 */
[----:B------:R-:W4:Y:S04]  /*232a0*/  LDL R7, [R1+0x157c] ;  /* 0x00157c0001077983 */ /* 0x000f280000100800 */
[----:B---3--:R0:W-:Y:S01]  /*232b0*/  STL [R1+0x890], R43 ;  /* 0x0008902b01007387 */ /* 0x0081e20000100800 */
[----:B------:R-:W-:-:S03]  /*232c0*/  PRMT R4, RZ, 0x7610, R4 ;  /* 0x00007610ff047816 */ /* 0x000fc60000000004 */
[----:B0-----:R-:W3:Y:S01]  /*232d0*/  LDL R43, [R1+0x1564] ;  /* 0x00156400012b7983 */ /* 0x001ee20000100800 */
        /* <DEDUP_REMOVED lines=10> */
[----:B------:R-:W-:Y:S02]  /*23380*/  ISETP.GT.AND P0, PT, R2, 0x67, PT ;  /* 0x000000670200780c */ /* 0x000fe40003f04270 */
[----:B------:R-:W-:Y:S01]  /*23390*/  PRMT R41, RZ, 0x7610, R41 ;  /* 0x00007610ff297816 */ /* 0x000fe20000000029 */
[----:B--2---:R0:W-:Y:S04]  /*233a0*/  STL [R1+0x88c], R4 ;  /* 0x00088c0401007387 */ /* 0x0041e80000100800 */
[----:B0-----:R-:W2:Y:S04]  /*233b0*/  LDL.LU R4, [R1+0x1eac] ;  /* 0x001eac0001047983 */ /* 0x001ea80000300800 */
[----:B------:R-:W3:Y:S02]  /*233c0*/  LDL R7, [R1+0x1568] ;  /* 0x0015680001077983 */ /* 0x000ee40000100800 */
[----:B------:R-:W-:Y:S01]  /*233d0*/  @P0 IMAD.MOV.U32 R6, RZ, RZ, R26 ;  /* 0x000000ffff060224 */ /* 0x000fe200078e001a */
[----:B------:R-:W-:-:S02]  /*233e0*/  PRMT R35, RZ, 0x7610, R35 ;  /* 0x00007610ff237816 */ /* 0x000fc40000000023 */
[----:B------:R-:W-:Y:S01]  /*233f0*/  ISETP.GT.AND P1, PT, R2, 0x68, PT ;  /* 0x000000680200780c */ /* 0x000fe20003f24270 */
[----:B------:R-:W4:Y:S04]  /*23400*/  LDL R26, [R1+0x1544] ;  /* 0x00154400011a7983 */ /* 0x000f280000100800 */
[----:B---3--:R0:W3:Y:S04]  /*23410*/  @P0 LDG.E.U8 R41, desc[UR56][R6.64] ;  /* 0x0000003806290981 */ /* 0x0080e8000c1e1100 */
[----:B------:R-:W2:Y:S01]  /*23420*/  LDL R7, [R1+0x1560] ;  /* 0x0015600001077983 */ /* 0x000ea20000100800 */
[----:B0-----:R-:W-:Y:S01]  /*23430*/  @P0 IMAD.MOV.U32 R6, RZ, RZ, R43 ;  /* 0x000000ffff060224 */ /* 0x001fe200078e002b */
[----:B------:R-:W-:-:S02]  /*23440*/  PRMT R28, RZ, 0x7610, R28 ;  /* 0x00007610ff1c7816 */ /* 0x000fc4000000001c */
[----:B------:R-:W3:Y:S04]  /*23450*/  LDL R43, [R1+0x1538] ;  /* 0x00153800012b7983 */ /* 0x000ee80000100800 */
[----:B--2---:R-:W2:Y:S04]  /*23460*/  @P0 LDG.E.U8 R35, desc[UR56][R6.64] ;  /* 0x0000003806230981 */ /* 0x004ea8000c1e1100 */
[----:B------:R-:W4:Y:S04]  /*23470*/  LDL R6, [R1+0x1558] ;  /* 0x0015580001067983 */ /* 0x000f280000100800 */
[----:B------:R-:W4:Y:S04]  /*23480*/  LDL R7, [R1+0x155c] ;  /* 0x00155c0001077983 */ /* 0x000f280000100800 */
[----:B--2---:R0:W-:Y:S01]  /*23490*/  STL [R1+0x888], R35 ;  /* 0x0008882301007387 */ /* 0x0041e20000100800 */
[----:B------:R-:W-:-:S03]  /*234a0*/  PRMT R4, RZ, 0x7610, R4 ;  /* 0x00007610ff047816 */ /* 0x000fc60000000004 */
[----:B0-----:R-:W2:Y:S01]  /*234b0*/  LDL R35, [R1+0x153c] ;  /* 0x00153c0001237983 */ /* 0x001ea20000100800 */
        /* <DEDUP_REMOVED lines=14> */
[----:B------:R-:W2:Y:S01]  /*235a0*/  LDL R7, [R1+0x154c] ;  /* 0x00154c0001077983 */ /* 0x000ea20000100800 */
[----:B------:R-:W-:-:S02]  /*235b0*/  PRMT R27, RZ, 0x7610, R27 ;  /* 0x00007610ff1b7816 */ /* 0x000fc4000000001b */
[----:B--2---:R-:W-:-:S04]  /*235c0*/  @P0 LOP3.LUT R7, R7, R6, RZ, 0x3c, !PT ;  /* 0x0000000607070212 */ /* 0x004fc800078e3cff */
[----:B------:R-:W-:-:S04]  /*235d0*/  @P0 LOP3.LUT R6, R7, R6, RZ, 0x3c, !PT ;  /* 0x0000000607060212 */ /* 0x000fc800078e3cff */
[----:B------:R-:W-:-:S05]  /*235e0*/  @P0 LOP3.LUT R7, R7, R6, RZ, 0x3c, !PT ;  /* 0x0000000607070212 */ /* 0x000fca00078e3cff */
[----:B------:R0:W2:Y:S04]  /*235f0*/  @P0 LDG.E.U8 R27, desc[UR56][R6.64] ;  /* 0x00000038061b0981 */ /* 0x0000a8000c1e1100 */
[----:B------:R-:W4:Y:S01]  /*23600*/  LDL R7, [R1+0x1540] ;  /* 0x0015400001077983 */ /* 0x000f220000100800 */
[----:B------:R-:W-:Y:S01]  /*23610*/  PRMT R46, RZ, 0x7610, R46 ;  /* 0x00007610ff2e7816 */ /* 0x000fe2000000002e */
[----:B0-----:R-:W-:Y:S01]  /*23620*/  @P0 IMAD.MOV.U32 R6, RZ, RZ, R26 ;  /* 0x000000ffff060224 */ /* 0x001fe200078e001a */
[----:B------:R-:W-:Y:S01]  /*23630*/  ISETP.GT.AND P1, PT, R2, 0x6a, PT ;  /* 0x0000006a0200780c */ /* 0x000fe20003f24270 */
[----:B------:R-:W2:Y:S01]  /*23640*/  LDL R26, [R1+0x152c] ;  /* 0x00152c00011a7983 */ /* 0x000ea20000100800 */
[----:B------:R-:W-:-:S03]  /*23650*/  PRMT R40, RZ, 0x7610, R40 ;  /* 0x00007610ff287816 */ /* 0x000fc60000000028 */
[----:B----4-:R0:W4:Y:S08]  /*23660*/  @P0 LDG.E.U8 R46, desc[UR56][R6.64] ;  /* 0x00000038062e0981 */ /* 0x010130000c1e1100 */
[----:B0-----:R-:W-:Y:S02]  /*23670*/  @P1 IMAD.MOV.U32 R6, RZ, RZ, R35 ;  /* 0x000000ffff061224 */ /* 0x001fe400078e0023 */
[----:B------:R-:W-:-:S05]  /*23680*/  @P1 IMAD.MOV.U32 R7, RZ, RZ, R43 ;  /* 0x000000ffff071224 */ /* 0x000fca00078e002b */
[----:B------:R0:W2:Y:S04]  /*23690*/  @P1 LDG.E.U8 R40, desc[UR56][R6.64] ;  /* 0x0000003806281981 */ /* 0x0000a8000c1e1100 */
[----:B----4-:R1:W-:Y:S04]  /*236a0*/  STL [R1+0x87c], R46 ;  /* 0x00087c2e01007387 */ /* 0x0103e80000100800 */
[----:B------:R-:W0:Y:S04]  /*236b0*/  LDL R6, [R1+0x1530] ;  /* 0x0015300001067983 */ /* 0x000e280000100800 */
[----:B------:R-:W0:Y:S01]  /*236c0*/  LDL R7, [R1+0x1534] ;  /* 0x0015340001077983 */ /* 0x000e220000100800 */
[----:B---3--:R-:W-:-:S03]  /*236d0*/  PRMT R4, RZ, 0x7610, R4 ;  /* 0x00007610ff047816 */ /* 0x008fc60000000004 */
[----:B-1----:R-:W3:Y:S04]  /*236e0*/  LDL R46, [R1+0x1524] ;  /* 0x00152400012e7983 */ /* 0x002ee80000100800 */
[----:B------:R-:W4:Y:S04]  /*236f0*/  LDL R43, [R1+0x1518] ;  /* 0x00151800012b7983 */ /* 0x000f280000100800 */
[----:B------:R-:W4:Y:S01]  /*23700*/  LDL R35, [R1+0x151c] ;  /* 0x00151c0001237983 */ /* 0x000f220000100800 */
        /* <DEDUP_REMOVED lines=12> */
[----:B------:R-:W2:Y:S04]  /*237d0*/  LDL R26, [R1+0x150c] ;  /* 0x00150c00011a7983 */ /* 0x000ea80000100800 */
[----:B---3--:R0:W3:Y:S04]  /*237e0*/  @P0 LDG.E.U8 R36, desc[UR56][R6.64] ;  /* 0x0000003806240981 */ /* 0x0080e8000c1e1100 */
[----:B------:R-:W4:Y:S01]  /*237f0*/  LDL R7, [R1+0x1520] ;  /* 0x0015200001077983 */ /* 0x000f220000100800 */
[----:B0-----:R-:W-:Y:S01]  /*23800*/  @P0 IMAD.MOV.U32 R6, RZ, RZ, R46 ;  /* 0x000000ffff060224 */ /* 0x001fe200078e002e */
[----:B------:R-:W-:-:S02]  /*23810*/  PRMT R34, RZ, 0x7610, R34 ;  /* 0x00007610ff227816 */ /* 0x000fc40000000022 */
[----:B------:R-:W3:Y:S04]  /*23820*/  LDL R46, [R1+0x1500] ;  /* 0x00150000012e7983 */ /* 0x000ee80000100800 */
[----:B----4-:R0:W4:Y:S02]  /*23830*/  @P0 LDG.E.U8 R38, desc[UR56][R6.64] ;  /* 0x0000003806260981 */ /* 0x010124000c1e1100 */
[----:B0-----:R-:W-:Y:S02]  /*23840*/  @P1 IMAD.MOV.U32 R6, RZ, RZ, R35 ;  /* 0x000000ffff061224 */ /* 0x001fe400078e0023 */
[----:B------:R-:W-:-:S05]  /*23850*/  @P1 IMAD.MOV.U32 R7, RZ, RZ, R43 ;  /* 0x000000ffff071224 */ /* 0x000fca00078e002b */
[----:B------:R0:W3:Y:S04]  /*23860*/  @P1 LDG.E.U8 R34, desc[UR56][R6.64] ;  /* 0x0000003806221981 */ /* 0x0000e8000c1e1100 */
[----:B----4-:R1:W-:Y:S04]  /*23870*/  STL [R1+0x86c], R38 ;  /* 0x00086c2601007387 */ /* 0x0103e80000100800 */
[----:B------:R-:W0:Y:S04]  /*23880*/  LDL R6, [R1+0x1510] ;  /* 0x0015100001067983 */ /* 0x000e280000100800 */
[----:B------:R-:W0:Y:S01]  /*23890*/  LDL R7, [R1+0x1514] ;  /* 0x0015140001077983 */ /* 0x000e220000100800 */
[----:B--2---:R-:W-:-:S03]  /*238a0*/  PRMT R4, RZ, 0x7610, R4 ;  /* 0x00007610ff047816 */ /* 0x004fc60000000004 */
[----:B-1----:R-:W2:Y:S04]  /*238b0*/  LDL R38, [R1+0x1504] ;  /* 0x0015040001267983 */ /* 0x002ea80000100800 */
[----:B------:R-:W4:Y:S04]  /*238c0*/  LDL R43, [R1+0x14f8] ;  /* 0x0014f800012b7983 */ /* 0x000f280000100800 */
[----:B------:R-:W4:Y:S01]  /*238d0*/  LDL R35, [R1+0x14fc] ;  /* 0x0014fc0001237983 */ /* 0x000f220000100800 */
[----:B0-----:R-:W-:-:S04]  /*238e0*/  @P1 LOP3.LUT R7, R7, R6, RZ, 0x3c, !PT ;  /* 0x0000000607071212 */ /* 0x001fc800078e3cff */
[----:B------:R-:W-:-:S04]  /*238f0*/  @P1 LOP3.LUT R6, R7, R6, RZ, 0x3c, !PT ;  /* 0x0000000607061212 */ /* 0x000fc800078e3cff */
[----:B------:R-:W-:-:S05]  /*23900*/  @P1 LOP3.LUT R7, R7, R6, RZ, 0x3c, !PT ;  /* 0x0000000607071212 */ /* 0x000fca00078e3cff */
[----:B------:R-:W3:Y:S01]  /*23910*/  @P1 LDG.E.U8 R4, desc[UR56][R6.64] ;  /* 0x0000003806041981 */ /* 0x000ee2000c1e1100 */
[----:B------:R-:W-:Y:S02]  /*23920*/  ISETP.GT.AND P0, PT, R2, 0x6d, PT ;  /* 0x0000006d0200780c */ /* 0x000fe40003f04270 */
[----:B------:R-:W-:Y:S01]  /*23930*/  PRMT R32, RZ, 0x7610, R32 ;  /* 0x00007610ff207816 */ /* 0x000fe20000000020 */
[----:B---3--:R0:W-:Y:S04]  /*23940*/  STL [R1+0x864], R4 ;  /* 0x0008640401007387 */ /* 0x0081e80000100800 */
[----:B0-----:R-:W3:Y:S04]  /*23950*/  LDL.LU R4, [R1+0x1ea0] ;  /* 0x001ea00001047983 */ /* 0x001ee80000300800 */
[----:B------:R-:W2:Y:S02]  /*23960*/  LDL R7, [R1+0x1508] ;  /* 0x0015080001077983 */ /* 0x000ea40000100800 */
[----:B------:R-:W-:-:S02]  /*23970*/  @P0 IMAD.MOV.U32 R6, RZ, RZ, R26 ;  /* 0x000000ffff060224 */ /* 0x000fc400078e001a */
[----:B------:R-:W4:Y:S01]  /*23980*/  LDL R26, [R1+0x14f4] ;  /* 0x0014f400011a7983 */ /* 0x000f220000100800 */
[----:B---3--:R-:W-:-:S03]  /*23990*/  PRMT R4, RZ, 0x7610, R4 ;  /* 0x00007610ff047816 */ /* 0x008fc60000000004 */
[----:B--2---:R0:W2:Y:S02]  /*239a0*/  @P0 LDG.E.U8 R32, desc[UR56][R6.64] ;  /* 0x0000003806200981 */ /* 0x0040a4000c1e1100 */
[----:B0-----:R-:W-:Y:S02]  /*239b0*/  @P0 IMAD.MOV.U32 R6, RZ, RZ, R38 ;  /* 0x000000ffff060224 */ /* 0x001fe400078e0026 */
[----:B------:R-:W-:Y:S01]  /*239c0*/  @P0 IMAD.MOV.U32 R7, RZ, RZ, R46 ;  /* 0x000000ffff070224 */ /* 0x000fe200078e002e */
[----:B------:R-:W3:Y:S04]  /*239d0*/  LDL R38, [R1+0x14ec] ;  /* 0x0014ec0001267983 */ /* 0x000ee80000100800 */
[----:B------:R-:W4:Y:S04]  /*239e0*/  @P0 LDG.E.U8 R4, desc[UR56][R6.64] ;  /* 0x0000003806040981 */ /* 0x000f28000c1e1100 */
[----:B------:R-:W2:Y:S01]  /*239f0*/  LDL R46, [R1+0x14e8] ;  /* 0x0014e800012e7983 */ /* 0x000ea20000100800 */
[----:B------:R-:W-:-:S03]  /*23a00*/  ISETP.GT.AND P1, PT, R2, 0x6e, PT ;  /* 0x0000006e0200780c */ /* 0x000fc60003f24270 */
[----:B----4-:R0:W-:Y:S04]  /*23a10*/  STL [R1+0x85c], R4 ;  /* 0x00085c0401007387 */ /* 0x0101e80000100800 */
[----:B0-----:R-:W4:Y:S06]  /*23a20*/  LDL.LU R4, [R1+0x1e9c] ;  /* 0x001e9c0001047983 */ /* 0x001f2c0000300800 */
[----:B------:R-:W-:-:S02]  /*23a30*/  @P1 IMAD.MOV.U32 R6, RZ, RZ, R35 ;  /* 0x000000ffff061224 */ /* 0x000fc400078e0023 */
[----:B------:R-:W-:Y:S01]  /*23a40*/  @P1 IMAD.MOV.U32 R7, RZ, RZ, R43 ;  /* 0x000000ffff071224 */ /* 0x000fe200078e002b */
[----:B------:R-:W-:Y:S01]  /*23a50*/  PRMT R25, RZ, 0x7610, R25 ;  /* 0x00007610ff197816 */ /* 0x000fe20000000019 */
[----:B------:R-:W2:Y:S01]  /*23a60*/  LDL R43, [R1+0x14d8] ;  /* 0x0014d800012b7983 */ /* 0x000ea20000100800 */
[----:B------:R-:W-:Y:S02]  /*23a70*/  ISETP.GT.AND P0, PT, R2, 0x6f, PT ;  /* 0x0000006f0200780c */ /* 0x000fe40003f04270 */
[----:B------:R-:W-:Y:S01]  /*23a80*/  PRMT R3, RZ, 0x7610, R3 ;  /* 0x00007610ff037816 */ /* 0x000fe20000000003 */
[----:B------:R-:W2:Y:S01]  /*23a90*/  LDL R35, [R1+0x14dc] ;  /* 0x0014dc0001237983 */ /* 0x000ea20000100800 */
[----:B----4-:R-:W-:-:S06]  /*23aa0*/  PRMT R4, RZ, 0x7610, R4 ;  /* 0x00007610ff047816 */ /* 0x010fcc0000000004 */
[----:B------:R0:W4:Y:S04]  /*23ab0*/  @P1 LDG.E.U8 R4, desc[UR56][R6.64] ;  /* 0x0000003806041981 */ /* 0x000128000c1e1100 */
[----:B------:R-:W3:Y:S01]  /*23ac0*/  LDL R7, [R1+0x14f0] ;  /* 0x0014f00001077983 */ /* 0x000ee20000100800 */
[----:B0-----:R-:W-:-:S03]  /*23ad0*/  @P1 IMAD.MOV.U32 R6, RZ, RZ, R26 ;  /* 0x000000ffff061224 */ /* 0x001fc600078e001a */
[----:B------:R-:W4:Y:S04]  /*23ae0*/  LDL R26, [R1+0x14d0] ;  /* 0x0014d000011a7983 */ /* 0x000f280000100800 */
[----:B---3--:R0:W3:Y:S02]  /*23af0*/  @P1 LDG.E.U8 R25, desc[UR56][R6.64] ;  /* 0x0000003806191981 */ /* 0x0080e4000c1e1100 */
[----:B0-----:R-:W-:Y:S02]  /*23b00*/  @P0 IMAD.MOV.U32 R6, RZ, RZ, R38 ;  /* 0x000000ffff060224 */ /* 0x001fe400078e0026 */
[----:B--2---:R-:W-:-:S05]  /*23b10*/  @P0 IMAD.MOV.U32 R7, RZ, RZ, R46 ;  /* 0x000000ffff070224 */ /* 0x004fca00078e002e */
[----:B------:R0:W2:Y:S04]  /*23b20*/  @P0 LDG.E.U8 R3, desc[UR56][R6.64] ;  /* 0x0000003806030981 */ /* 0x0000a8000c1e1100 */
[----:B---3--:R1:W-:Y:S04]  /*23b30*/  STL [R1+0x854], R25 ;  /* 0x0008541901007387 */ /* 0x0083e80000100800 */
[----:B------:R-:W0:Y:S04]  /*23b40*/  LDL R6, [R1+0x14e0] ;  /* 0x0014e00001067983 */ /* 0x000e280000100800 */
[----:B------:R-:W0:Y:S04]  /*23b50*/  LDL R7, [R1+0x14e4] ;  /* 0x0014e40001077983 */ /* 0x000e280000100800 */
[----:B-1----:R-:W3:Y:S04]  /*23b60*/  LDL R25, [R1+0x14d4] ;  /* 0x0014d40001197983 */ /* 0x002ee80000100800 */
[----:B------:R-:W2:Y:S04]  /*23b70*/  LDL R46, [R1+0x14c8] ;  /* 0x0014c800012e7983 */ /* 0x000ea80000100800 */
[----:B------:R-:W2:Y:S01]  /*23b80*/  LDL R38, [R1+0x14cc] ;  /* 0x0014cc0001267983 */ /* 0x000ea20000100800 */
[----:B------:R-:W-:-:S02]  /*23b90*/  ISETP.GT.AND P1, PT, R2, 0x70, PT ;  /* 0x000000700200780c */ /* 0x000fc40003f24270 */
[----:B------:R-:W-:Y:S02]  /*23ba0*/  PRMT R144, RZ, 0x7610, R144 ;  /* 0x00007610ff907816 */ /* 0x000fe40000000090 */
[----:B------:R-:W-:Y:S02]  /*23bb0*/  PRMT R47, RZ, 0x7610, R47 ;  /* 0x00007610ff2f7816 */ /* 0x000fe4000000002f */
[----:B------:R-:W-:Y:S02]  /*23bc0*/  PRMT R135, RZ, 0x7610, R135 ;  /* 0x00007610ff877816 */ /* 0x000fe40000000087 */
[----:B------:R-:W-:Y:S02]  /*23bd0*/  PRMT R37, RZ, 0x7610, R37 ;  /* 0x00007610ff257816 */ /* 0x000fe40000000025 */
[----:B0-----:R-:W-:-:S04]  /*23be0*/  @P0 LOP3.LUT R7, R7, R6, RZ, 0x3c, !PT ;  /* 0x0000000607070212 */ /* 0x001fc800078e3cff */
[----:B------:R-:W-:-:S04]  /*23bf0*/  @P0 LOP3.LUT R6, R7, R6, RZ, 0x3c, !PT ;  /* 0x0000000607060212 */ /* 0x000fc800078e3cff */
[----:B------:R-:W-:-:S05]  /*23c00*/  @P0 LOP3.LUT R7, R7, R6, RZ, 0x3c, !PT ;  /* 0x0000000607070212 */ /* 0x000fca00078e3cff */
[----:B------:R0:W2:Y:S01]  /*23c10*/  @P0 LDG.E.U8 R144, desc[UR56][R6.64] ;  /* 0x0000003806900981 */ /* 0x0000a2000c1e1100 */
[----:B------:R-:W-:Y:S01]  /*23c20*/  ISETP.GT.AND P0, PT, R2, 0x71, PT ;  /* 0x000000710200780c */ /* 0x000fe20003f04270 */
[----:B0-----:R-:W-:Y:S02]  /*23c30*/  @P1 IMAD.MOV.U32 R6, RZ, RZ, R35 ;  /* 0x000000ffff061224 */ /* 0x001fe400078e0023 */
[----:B------:R-:W-:Y:S01]  /*23c40*/  @P1 IMAD.MOV.U32 R7, RZ, RZ, R43 ;  /* 0x000000ffff071224 */ /* 0x000fe200078e002b */
[----:B------:R-:W2:Y:S04]  /*23c50*/  LDL R35, [R1+0x14c4] ;  /* 0x0014c40001237983 */ /* 0x000ea80000100800 */
[----:B------:R3:W2:Y:S04]  /*23c60*/  @P1 LDG.E.U8 R47, desc[UR56][R6.64] ;  /* 0x00000038062f1981 */ /* 0x0006a8000c1e1100 */
[----:B------:R-:W2:Y:S01]  /*23c70*/  LDL R43, [R1+0x14c0] ;  /* 0x0014c000012b7983 */ /* 0x000ea20000100800 */
[----:B---3--:R-:W-:-:S02]  /*23c80*/  @P1 IMAD.MOV.U32 R6, RZ, RZ, R25 ;  /* 0x000000ffff061224 */ /* 0x008fc400078e0019 */
[----:B----4-:R-:W-:Y:S01]  /*23c90*/  @P1 IMAD.MOV.U32 R7, RZ, RZ, R26 ;  /* 0x000000ffff071224 */ /* 0x010fe200078e001a */
[----:B------:R-:W3:Y:S04]  /*23ca0*/  LDL R25, [R1+0x14bc] ;  /* 0x0014bc0001197983 */ /* 0x000ee80000100800 */
[----:B------:R2:W4:Y:S04]  /*23cb0*/  @P1 LDG.E.U8 R135, desc[UR56][R6.64] ;  /* 0x0000003806871981 */ /* 0x000528000c1e1100 */
[----:B------:R-:W3:Y:S01]  /*23cc0*/  LDL R26, [R1+0x14b8] ;  /* 0x0014b800011a7983 */ /* 0x000ee20000100800 */
[----:B--2---:R-:W-:-:S02]  /*23cd0*/  @P0 IMAD.MOV.U32 R6, RZ, RZ, R38 ;  /* 0x000000ffff060224 */ /* 0x004fc400078e0026 */
[----:B------:R-:W-:-:S05]  /*23ce0*/  @P0 IMAD.MOV.U32 R7, RZ, RZ, R46 ;  /* 0x000000ffff070224 */ /* 0x000fca00078e002e */
[----:B------:R0:W2:Y:S01]  /*23cf0*/  @P0 LDG.E.U8 R37, desc[UR56][R6.64] ;  /* 0x0000003806250981 */ /* 0x0000a2000c1e1100 */
[----:B------:R-:W-:Y:S01]  /*23d00*/  PRMT R134, RZ, 0x7610, R134 ;  /* 0x00007610ff867816 */ /* 0x000fe20000000086 */
[----:B0-----:R-:W-:Y:S02]  /*23d10*/  @P0 IMAD.MOV.U32 R6, RZ, RZ, R35 ;  /* 0x000000ffff060224 */ /* 0x001fe400078e0023 */
[----:B------:R-:W-:-:S05]  /*23d20*/  @P0 IMAD.MOV.U32 R7, RZ, RZ, R43 ;  /* 0x000000ffff070224 */ /* 0x000fca00078e002b */
[----:B------:R3:W3:Y:S04]  /*23d30*/  @P0 LDG.E.U8 R134, desc[UR56][R6.64] ;  /* 0x0000003806860981 */ /* 0x0006e8000c1e1100 */
[----:B----4-:R-:W-:Y:S04]  /*23d40*/  STL [R1+0x1e60], R135 ;  /* 0x001e608701007387 */ /* 0x010fe80000100800 */
[----:B------:R-:W4:Y:S04]  /*23d50*/  LDL R38, [R1+0x14b0] ;  /* 0x0014b00001267983 */ /* 0x000f280000100800 */
[----:B--2---:R0:W-:Y:S04]  /*23d60*/  STL [R1+0x844], R37 ;  /* 0x0008442501007387 */ /* 0x0041e80000100800 */
[----:B------:R-:W2:Y:S04]  /*23d70*/  LDL R43, [R1+0x14a8] ;  /* 0x0014a800012b7983 */ /* 0x000ea80000100800 */
[----:B------:R-:W2:Y:S04]  /*23d80*/  LDL R35, [R1+0x14ac] ;  /* 0x0014ac0001237983 */ /* 0x000ea80000100800 */
[----:B0-----:R-:W2:Y:S01]  /*23d90*/  LDL R37, [R1+0x14b4] ;  /* 0x0014b40001257983 */ /* 0x001ea20000100800 */
[----:B------:R-:W-:-:S02]  /*23da0*/  ISETP.GT.AND P1, PT, R2, 0x72, PT ;  /* 0x000000720200780c */ /* 0x000fc40003f24270 */
[----:B------:R-:W-:Y:S02]  /*23db0*/  PRMT R139, RZ, 0x7610, R139 ;  /* 0x00007610ff8b7816 */ /* 0x000fe4000000008b */
[----:B------:R-:W-:-:S09]  /*23dc0*/  ISETP.GT.AND P0, PT, R2, 0x73, PT ;  /* 0x000000730200780c */ /* 0x000fd20003f04270 */
[----:B---3--:R-:W-:Y:S02]  /*23dd0*/  @P1 IMAD.MOV.U32 R6, RZ, RZ, R25 ;  /* 0x000000ffff061224 */ /* 0x008fe400078e0019 */
[----:B------:R-:W-:-:S05]  /*23de0*/  @P1 IMAD.MOV.U32 R7, RZ, RZ, R26 ;  /* 0x000000ffff071224 */ /* 0x000fca00078e001a */
[----:B------:R4:W3:Y:S01]  /*23df0*/  @P1 LDG.E.U8 R139, desc[UR56][R6.64] ;  /* 0x00000038068b1981 */ /* 0x0008e2000c1e1100 */
[----:B------:R-:W-:Y:S02]  /*23e00*/  PRMT R123, RZ, 0x7610, R123 ;  /* 0x00007610ff7b7816 */ /* 0x000fe4000000007b */
[----:B------:R-:W-:Y:S01]  /*23e10*/  PRMT R138, RZ, 0x7610, R138 ;  /* 0x00007610ff8a7816 */ /* 0x000fe2000000008a */
[----:B------:R-:W-:Y:S01]  /*23e20*/  STL [R1+0x1e64], R134 ;  /* 0x001e648601007387 */ /* 0x000fe20000100800 */
[----:B----4-:R-:W-:-:S03]  /*23e30*/  @P1 IMAD.MOV.U32 R7, RZ, RZ, R38 ;  /* 0x000000ffff071224 */ /* 0x010fc600078e0026 */
[----:B------:R-:W-:Y:S04]  /*23e40*/  STL [R1+0x848], R144 ;  /* 0x0008489001007387 */ /* 0x000fe80000100800 */
[----:B------:R-:W4:Y:S04]  /*23e50*/  LDL R26, [R1+0x14a0] ;  /* 0x0014a000011a7983 */ /* 0x000f280000100800 */
[----:B------:R-:W4:Y:S01]  /*23e60*/  LDL R25, [R1+0x14a4] ;  /* 0x0014a40001197983 */ /* 0x000f220000100800 */
[----:B--2---:R-:W-:-:S05]  /*23e70*/  @P1 IMAD.MOV.U32 R6, RZ, RZ, R37 ;  /* 0x000000ffff061224 */ /* 0x004fca00078e0025 */
[----:B------:R0:W2:Y:S02]  /*23e80*/  @P1 LDG.E.U8 R123, desc[UR56][R6.64] ;  /* 0x00000038067b1981 */ /* 0x0000a4000c1e1100 */
[----:B0-----:R-:W-:Y:S02]  /*23e90*/  @P0 IMAD.MOV.U32 R6, RZ, RZ, R35 ;  /* 0x000000ffff060224 */ /* 0x001fe400078e0023 */
[----:B------:R-:W-:-:S05]  /*23ea0*/  @P0 IMAD.MOV.U32 R7, RZ, RZ, R43 ;  /* 0x000000ffff070224 */ /* 0x000fca00078e002b */
[----:B------:R4:W2:Y:S04]  /*23eb0*/  @P0 LDG.E.U8 R138, desc[UR56][R6.64] ;  /* 0x00000038068a0981 */ /* 0x0008a8000c1e1100 */
[----:B---3--:R-:W-:Y:S04]  /*23ec0*/  STL [R1+0x1e7c], R139 ;  /* 0x001e7c8b01007387 */ /* 0x008fe80000100800 */
[----:B------:R-:W-:Y:S04]  /*23ed0*/  STL [R1+0x850], R47 ;  /* 0x0008502f01007387 */ /* 0x000fe80000100800 */
[----:B------:R-:W3:Y:S04]  /*23ee0*/  LDL R37, [R1+0x149c] ;  /* 0x00149c0001257983 */ /* 0x000ee80000100800 */
[----:B------:R-:W3:Y:S01]  /*23ef0*/  LDL R38, [R1+0x1498] ;  /* 0x0014980001267983 */ /* 0x000ee20000100800 */
[----:B------:R-:W-:Y:S01]  /*23f00*/  PRMT R122, RZ, 0x7610, R122 ;  /* 0x00007610ff7a7816 */ /* 0x000fe2000000007a */
[----:B----4-:R-:W-:-:S02]  /*23f10*/  @P0 IMAD.MOV.U32 R7, RZ, RZ, R26 ;  /* 0x000000ffff070224 */ /* 0x010fc400078e001a */
[----:B------:R-:W-:-:S05]  /*23f20*/  @P0 IMAD.MOV.U32 R6, RZ, RZ, R25 ;  /* 0x000000ffff060224 */ /* 0x000fca00078e0019 */
[----:B------:R3:W4:Y:S04]  /*23f30*/  @P0 LDG.E.U8 R122, desc[UR56][R6.64] ;  /* 0x00000038067a0981 */ /* 0x000728000c1e1100 */
[----:B--2---:R0:W-:Y:S04]  /*23f40*/  STL [R1+0x1e68], R123 ;  /* 0x001e687b01007387 */ /* 0x0041e80000100800 */
[----:B------:R-:W2:Y:S04]  /*23f50*/  LDL R43, [R1+0x1490] ;  /* 0x00149000012b7983 */ /* 0x000ea80000100800 */
[----:B------:R-:W2:Y:S04]  /*23f60*/  LDL R35, [R1+0x1494] ;  /* 0x0014940001237983 */ /* 0x000ea80000100800 */
[----:B------:R-:W-:Y:S04]  /*23f70*/  STL [R1+0x1e80], R138 ;  /* 0x001e808a01007387 */ /* 0x000fe80000100800 */
[----:B------:R-:W2:Y:S04]  /*23f80*/  LDL R26, [R1+0x1488] ;  /* 0x00148800011a7983 */ /* 0x000ea80000100800 */
[----:B------:R-:W2:Y:S01]  /*23f90*/  LDL R25, [R1+0x148c] ;  /* 0x00148c0001197983 */ /* 0x000ea20000100800 */
[----:B------:R-:W-:-:S02]  /*23fa0*/  ISETP.GT.AND P1, PT, R2, 0x74, PT ;  /* 0x000000740200780c */ /* 0x000fc40003f24270 */
[----:B0-----:R-:W-:Y:S02]  /*23fb0*/  PRMT R123, RZ, 0x7610, R123 ;  /* 0x00007610ff7b7816 */ /* 0x001fe4000000007b */
[----:B------:R-:W-:-:S09]  /*23fc0*/  ISETP.GT.AND P0, PT, R2, 0x75, PT ;  /* 0x000000750200780c */ /* 0x000fd20003f04270 */
[----:B---3--:R-:W-:Y:S02]  /*23fd0*/  @P1 IMAD.MOV.U32 R6, RZ, RZ, R37 ;  /* 0x000000ffff061224 */ /* 0x008fe400078e0025 */
[----:B------:R-:W-:-:S05]  /*23fe0*/  @P1 IMAD.MOV.U32 R7, RZ, RZ, R38 ;  /* 0x000000ffff071224 */ /* 0x000fca00078e0026 */
[----:B------:R2:W3:Y:S01]  /*23ff0*/  @P1 LDG.E.U8 R123, desc[UR56][R6.64] ;  /* 0x00000038067b1981 */ /* 0x0004e2000c1e1100 */
[----:B------:R-:W-:Y:S02]  /*24000*/  PRMT R133, RZ, 0x7610, R133 ;  /* 0x00007610ff857816 */ /* 0x000fe40000000085 */
[----:B------:R-:W-:Y:S01]  /*24010*/  PRMT R134, RZ, 0x7610, R134 ;  /* 0x00007610ff867816 */ /* 0x000fe20000000086 */
[----:B----4-:R0:W-:Y:S04]  /*24020*/  STL [R1+0x1e6c], R122 ;  /* 0x001e6c7a01007387 */ /* 0x0101e80000100800 */
[----:B------:R-:W4:Y:S04]  /*24030*/  LDL R38, [R1+0x1480] ;  /* 0x0014800001267983 */ /* 0x000f280000100800 */
[----:B------:R-:W4:Y:S01]  /*24040*/  LDL R37, [R1+0x1484] ;  /* 0x0014840001257983 */ /* 0x000f220000100800 */
[----:B--2---:R-:W-:-:S02]  /*24050*/  @P1 IMAD.MOV.U32 R7, RZ, RZ, R43 ;  /* 0x000000ffff071224 */ /* 0x004fc400078e002b */
[----:B------:R-:W-:-:S05]  /*24060*/  @P1 IMAD.MOV.U32 R6, RZ, RZ, R35 ;  /* 0x000000ffff061224 */ /* 0x000fca00078e0023 */
[----:B------:R1:W2:Y:S02]  /*24070*/  @P1 LDG.E.U8 R133, desc[UR56][R6.64] ;  /* 0x0000003806851981 */ /* 0x0002a4000c1e1100 */
[----:B-1----:R-:W-:Y:S02]  /*24080*/  @P0 IMAD.MOV.U32 R7, RZ, RZ, R26 ;  /* 0x000000ffff070224 */ /* 0x002fe400078e001a */
[----:B------:R-:W-:-:S05]  /*24090*/  @P0 IMAD.MOV.U32 R6, RZ, RZ, R25 ;  /* 0x000000ffff060224 */ /* 0x000fca00078e0019 */
[----:B------:R4:W2:Y:S04]  /*240a0*/  @P0 LDG.E.U8 R134, desc[UR56][R6.64] ;  /* 0x0000003806860981 */ /* 0x0008a8000c1e1100 */
[----:B---3--:R-:W-:Y:S04]  /*240b0*/  STL [R1+0x1e74], R123 ;  /* 0x001e747b01007387 */ /* 0x008fe80000100800 */
[----:B------:R-:W3:Y:S04]  /*240c0*/  LDL R43, [R1+0x1478] ;  /* 0x00147800012b7983 */ /* 0x000ee80000100800 */
[----:B------:R-:W3:Y:S01]  /*240d0*/  LDL R35, [R1+0x147c] ;  /* 0x00147c0001237983 */ /* 0x000ee20000100800 */
[----:B----4-:R-:W-:-:S03]  /*240e0*/  @P0 IMAD.MOV.U32 R7, RZ, RZ, R38 ;  /* 0x000000ffff070224 */ /* 0x010fc600078e0026 */
[----:B--2---:R1:W-:Y:S04]  /*240f0*/  STL [R1+0x1e70], R133 ;  /* 0x001e708501007387 */ /* 0x0043e80000100800 */
[----:B------:R-:W2:Y:S04]  /*24100*/  LDL R26, [R1+0x1470] ;  /* 0x00147000011a7983 */ /* 0x000ea80000100800 */
[----:B------:R-:W4:Y:S04]  /*24110*/  LDL R25, [R1+0x1474] ;  /* 0x0014740001197983 */ /* 0x000f280000100800 */
[----:B------:R1:W-:Y:S04]  /*24120*/  STL [R1+0x1e78], R134 ;  /* 0x001e788601007387 */ /* 0x0003e80000100800 */
[----:B------:R-:W4:Y:S01]  /*24130*/  LDL R38, [R1+0x1468] ;  /* 0x0014680001267983 */ /* 0x000f220000100800 */
[----:B------:R-:W-:Y:S01]  /*24140*/  @P0 IMAD.MOV.U32 R6, RZ, RZ, R37 ;  /* 0x000000ffff060224 */ /* 0x000fe200078e0025 */
[----:B------:R-:W-:-:S02]  /*24150*/  ISETP.GT.AND P1, PT, R2, 0x76, PT ;  /* 0x000000760200780c */ /* 0x000fc40003f24270 */
[----:B------:R-:W4:Y:S01]  /*24160*/  LDL R37, [R1+0x146c] ;  /* 0x00146c0001257983 */ /* 0x000f220000100800 */
[----:B------:R-:W-:Y:S02]  /*24170*/  PRMT R132, RZ, 0x7610, R132 ;  /* 0x00007610ff847816 */ /* 0x000fe40000000084 */
[----:B------:R-:W-:Y:S01]  /*24180*/  PRMT R137, RZ, 0x7610, R137 ;  /* 0x00007610ff897816 */ /* 0x000fe20000000089 */
[----:B------:R-:W4:Y:S04]  /*24190*/  LDL R47, [R1+0x1458] ;  /* 0x00145800012f7983 */ /* 0x000f280000100800 */
[----:B------:R3:W4:Y:S01]  /*241a0*/  @P0 LDG.E.U8 R132, desc[UR56][R6.64] ;  /* 0x0000003806840981 */ /* 0x000722000c1e1100 */
[----:B------:R-:W-:-:S03]  /*241b0*/  ISETP.GT.AND P0, PT, R2, 0x77, PT ;  /* 0x000000770200780c */ /* 0x000fc60003f04270 */
[----:B------:R-:W4:Y:S01]  /*241c0*/  LDL R46, [R1+0x145c] ;  /* 0x00145c00012e7983 */ /* 0x000f220000100800 */
[----:B---3--:R-:W-:Y:S02]  /*241d0*/  @P1 IMAD.MOV.U32 R6, RZ, RZ, R35 ;  /* 0x000000ffff061224 */ /* 0x008fe400078e0023 */
[----:B------:R-:W-:Y:S01]  /*241e0*/  @P1 IMAD.MOV.U32 R7, RZ, RZ, R43 ;  /* 0x000000ffff071224 */ /* 0x000fe200078e002b */
[----:B------:R-:W3:Y:S04]  /*241f0*/  LDL R35, [R1+0x1464] ;  /* 0x0014640001237983 */ /* 0x000ee80000100800 */
[----:B------:R-:W3:Y:S01]  /*24200*/  LDL R43, [R1+0x1460] ;  /* 0x00146000012b7983 */ /* 0x000ee20000100800 */
[----:B------:R-:W-:-:S03]  /*24210*/  PRMT R121, RZ, 0x7610, R121 ;  /* 0x00007610ff797816 */ /* 0x000fc60000000079 */
[----:B------:R2:W3:Y:S02]  /*24220*/  @P1 LDG.E.U8 R137, desc[UR56][R6.64] ;  /* 0x0000003806891981 */ /* 0x0004e4000c1e1100 */
[----:B--2---:R-:W-:Y:S02]  /*24230*/  @P1 IMAD.MOV.U32 R7, RZ, RZ, R26 ;  /* 0x000000ffff071224 */ /* 0x004fe400078e001a */
[----:B------:R-:W2:Y:S01]  /*24240*/  LDL R26, [R1+0x1450] ;  /* 0x00145000011a7983 */ /* 0x000ea20000100800 */
[----:B----4-:R-:W-:-:S03]  /*24250*/  @P1 IMAD.MOV.U32 R6, RZ, RZ, R25 ;  /* 0x000000ffff061224 */ /* 0x010fc600078e0019 */
[----:B------:R-:W4:Y:S04]  /*24260*/  LDL R25, [R1+0x1454] ;  /* 0x0014540001197983 */ /* 0x000f280000100800 */
[----:B------:R0:W4:Y:S02]  /*24270*/  @P1 LDG.E.U8 R121, desc[UR56][R6.64] ;  /* 0x0000003806791981 */ /* 0x000124000c1e1100 */
[----:B0-----:R-:W-:Y:S02]  /*24280*/  @P0 IMAD.MOV.U32 R7, RZ, RZ, R38 ;  /* 0x000000ffff070224 */ /* 0x001fe400078e0026 */
[----:B------:R-:W4:Y:S01]  /*24290*/  LDL R38, [R1+0x1448] ;  /* 0x0014480001267983 */ /* 0x000f220000100800 */
[----:B------:R-:W-:-:S03]  /*242a0*/  @P0 IMAD.MOV.U32 R6, RZ, RZ, R37 ;  /* 0x000000ffff060224 */ /* 0x000fc600078e0025 */
[----:B------:R-:W4:Y:S01]  /*242b0*/  LDL R37, [R1+0x144c] ;  /* 0x00144c0001257983 */ /* 0x000f220000100800 */
[----:B------:R-:W-:Y:S02]  /*242c0*/  PRMT R136, RZ, 0x7610, R136 ;  /* 0x00007610ff887816 */ /* 0x000fe40000000088 */
[----:B------:R-:W-:Y:S02]  /*242d0*/  ISETP.GT.AND P1, PT, R2, 0x78, PT ;  /* 0x000000780200780c */ /* 0x000fe40003f24270 */
[----:B------:R-:W-:Y:S02]  /*242e0*/  PRMT R120, RZ, 0x7610, R120 ;  /* 0x00007610ff787816 */ /* 0x000fe40000000078 */
[----:B------:R3:W4:Y:S01]  /*242f0*/  @P0 LDG.E.U8 R136, desc[UR56][R6.64] ;  /* 0x0000003806880981 */ /* 0x000722000c1e1100 */
[----:B------:R-:W-:Y:S01]  /*24300*/  PRMT R135, RZ, 0x7610, R135 ;  /* 0x00007610ff877816 */ /* 0x000fe20000000087 */
[----:B---3--:R-:W-:Y:S02]  /*24310*/  @P0 IMAD.MOV.U32 R6, RZ, RZ, R35 ;  /* 0x000000ffff060224 */ /* 0x008fe400078e0023 */
[----:B------:R-:W3:Y:S01]  /*24320*/  LDL R35, [R1+0x1444] ;  /* 0x0014440001237983 */ /* 0x000ee20000100800 */
[----:B------:R-:W-:-:S03]  /*24330*/  @P0 IMAD.MOV.U32 R7, RZ, RZ, R43 ;  /* 0x000000ffff070224 */ /* 0x000fc600078e002b */
[----:B------:R-:W3:Y:S04]  /*24340*/  LDL R43, [R1+0x1440] ;  /* 0x00144000012b7983 */ /* 0x000ee80000100800 */
[----:B------:R0:W3:Y:S01]  /*24350*/  @P0 LDG.E.U8 R120, desc[UR56][R6.64] ;  /* 0x0000003806780981 */ /* 0x0000e2000c1e1100 */
[----:B------:R-:W-:Y:S02]  /*24360*/  ISETP.GT.AND P0, PT, R2, 0x79, PT ;  /* 0x000000790200780c */ /* 0x000fe40003f04270 */
[----:B------:R-:W-:Y:S01]  /*24370*/  PRMT R131, RZ, 0x7610, R131 ;  /* 0x00007610ff837816 */ /* 0x000fe20000000083 */
[----:B0-----:R-:W-:Y:S02]  /*24380*/  @P1 IMAD.MOV.U32 R6, RZ, RZ, R46 ;  /* 0x000000ffff061224 */ /* 0x001fe400078e002e */
[----:B------:R-:W-:Y:S01]  /*24390*/  @P1 IMAD.MOV.U32 R7, RZ, RZ, R47 ;  /* 0x000000ffff071224 */ /* 0x000fe200078e002f */
[----:B------:R-:W3:Y:S04]  /*243a0*/  LDL R46, [R1+0x1428] ;  /* 0x00142800012e7983 */ /* 0x000ee80000100800 */
[----:B------:R2:W3:Y:S02]  /*243b0*/  @P1 LDG.E.U8 R135, desc[UR56][R6.64] ;  /* 0x0000003806871981 */ /* 0x0004e4000c1e1100 */
[----:B--2---:R-:W-:-:S02]  /*243c0*/  @P1 IMAD.MOV.U32 R7, RZ, RZ, R26 ;  /* 0x000000ffff071224 */ /* 0x004fc400078e001a */
        /* <DEDUP_REMOVED lines=9> */
[----:B------:R-:W-:-:S04]  /*24460*/  ISETP.GT.AND P1, PT, R2, 0x7a, PT ;  /* 0x0000007a0200780c */ /* 0x000fc80003f24270 */
[----:B------:R3:W4:Y:S01]  /*24470*/  @P0 LDG.E.U8 R0, desc[UR56][R6.64] ;  /* 0x0000003806000981 */ /* 0x000722000c1e1100 */
[----:B------:R-:W-:Y:S01]  /*24480*/  PRMT R130, RZ, 0x7610, R130 ;  /* 0x00007610ff827816 */ /* 0x000fe20000000082 */
[----:B---3--:R-:W-:Y:S02]  /*24490*/  @P0 IMAD.MOV.U32 R6, RZ, RZ, R35 ;  /* 0x000000ffff060224 */ /* 0x008fe400078e0023 */
[----:B------:R-:W3:Y:S01]  /*244a0*/  LDL R35, [R1+0x142c] ;  /* 0x00142c0001237983 */ /* 0x000ee20000100800 */
[----:B------:R-:W-:Y:S01]  /*244b0*/  @P0 IMAD.MOV.U32 R7, RZ, RZ, R43 ;  /* 0x000000ffff070224 */ /* 0x000fe200078e002b */
[----:B------:R-:W-:Y:S02]  /*244c0*/  PRMT R14, RZ, 0x7610, R14 ;  /* 0x00007610ff0e7816 */ /* 0x000fe4000000000e */
        /* <DEDUP_REMOVED lines=9> */
[----:B------:R-:W-:Y:S01]  /*24560*/  ISETP.GT.AND P0, PT, R2, 0x7b, PT ;  /* 0x0000007b0200780c */ /* 0x000fe20003f04270 */
[----:B------:R-:W-:Y:S01]  /*24570*/  @P1 IMAD.MOV.U32 R6, RZ, RZ, R37 ;  /* 0x000000ffff061224 */ /* 0x000fe200078e0025 */
[----:B------:R-:W-:Y:S01]  /*24580*/  PRMT R129, RZ, 0x7610, R129 ;  /* 0x00007610ff817816 */ /* 0x000fe20000000081 */
[----:B------:R-:W4:Y:S04]  /*24590*/  LDL.LU R37, [R1+0x674] ;  /* 0x0006740001257983 */ /* 0x000f280000300800 */
[----:B------:R-:W4:Y:S04]  /*245a0*/  LDL R47, [R1+0x1410] ;  /* 0x00141000012f7983 */ /* 0x000f280000100800 */
[----:B------:R0:W4:Y:S02]  /*245b0*/  @P1 LDG.E.U8 R129, desc[UR56][R6.64] ;  /* 0x0000003806811981 */ /* 0x000124000c1e1100 */
[----:B0-----:R-:W-:-:S02]  /*245c0*/  @P0 IMAD.MOV.U32 R7, RZ, RZ, R46 ;  /* 0x000000ffff070224 */ /* 0x001fc400078e002e */
[----:B------:R-:W4:Y:S04]  /*245d0*/  LDL R46, [R1+0x1414] ;  /* 0x00141400012e7983 */ /* 0x000f280000100800 */
[----:B------:R-:W4:Y:S04]  /*245e0*/  LDL.LU R144, [R1+0x664] ;  /* 0x0006640001907983 */ /* 0x000f280000300800 */
[----:B------:R-:W4:Y:S01]  /*245f0*/  LDL R122, [R1+0x1408] ;  /* 0x00140800017a7983 */ /* 0x000f220000100800 */
[----:B---3--:R-:W-:-:S03]  /*24600*/  @P0 IMAD.MOV.U32 R6, RZ, RZ, R35 ;  /* 0x000000ffff060224 */ /* 0x008fc600078e0023 */
[----:B------:R-:W3:Y:S01]  /*24610*/  LDL R35, [R1+0x140c] ;  /* 0x00140c0001237983 */ /* 0x000ee20000100800 */
[----:B------:R-:W-:Y:S02]  /*24620*/  PRMT R145, RZ, 0x7610, R145 ;  /* 0x00007610ff917816 */ /* 0x000fe40000000091 */
[----:B------:R-:W-:Y:S02]  /*24630*/  ISETP.GT.AND P1, PT, R2, 0x7c, PT ;  /* 0x0000007c0200780c */ /* 0x000fe40003f24270 */
[----:B------:R-:W-:Y:S02]  /*24640*/  PRMT R128, RZ, 0x7610, R128 ;  /* 0x00007610ff807816 */ /* 0x000fe40000000080 */
[----:B------:R2:W3:Y:S02]  /*24650*/  @P0 LDG.E.U8 R145, desc[UR56][R6.64] ;  /* 0x0000003806910981 */ /* 0x0004e4000c1e1100 */
[----:B--2---:R-:W-:Y:S02]  /*24660*/  @P0 IMAD.MOV.U32 R7, RZ, RZ, R26 ;  /* 0x000000ffff070224 */ /* 0x004fe400078e001a */
[----:B----4-:R-:W-:-:S02]  /*24670*/  @P0 IMAD.MOV.U32 R6, RZ, RZ, R25 ;  /* 0x000000ffff060224 */ /* 0x010fc400078e0019 */
[----:B------:R-:W2:Y:S04]  /*24680*/  LDL.LU R25, [R1+0x660] ;  /* 0x0006600001197983 */ /* 0x000ea80000300800 */
[----:B------:R0:W4:Y:S04]  /*24690*/  @P0 LDG.E.U8 R128, desc[UR56][R6.64] ;  /* 0x0000003806800981 */ /* 0x000128000c1e1100 */
[----:B------:R-:W2:Y:S01]  /*246a0*/  LDL.LU R26, [R1+0x650] ;  /* 0x00065000011a7983 */ /* 0x000ea20000300800 */
[----:B0-----:R-:W-:Y:S02]  /*246b0*/  @P1 IMAD.MOV.U32 R6, RZ, RZ, R38 ;  /* 0x000000ffff061224 */ /* 0x001fe400078e0026 */
[----:B------:R-:W-:Y:S01]  /*246c0*/  @P1 IMAD.MOV.U32 R7, RZ, RZ, R43 ;  /* 0x000000ffff071224 */ /* 0x000fe200078e002b */
[----:B------:R-:W4:Y:S04]  /*246d0*/  LDL.LU R38, [R1+0x64c] ;  /* 0x00064c0001267983 */ /* 0x000f280000300800 */
[----:B------:R-:W4:Y:S04]  /*246e0*/  LDL.LU R43, [R1+0x640] ;  /* 0x00064000012b7983 */ /* 0x000f280000300800 */
[----:B------:R-:W2:Y:S04]  /*246f0*/  LDL R138, [R1+0x1400] ;  /* 0x00140000018a7983 */ /* 0x000ea80000100800 */
[----:B-1----:R-:W4:Y:S01]  /*24700*/  LDL R133, [R1+0x1404] ;  /* 0x0014040001857983 */ /* 0x002f220000100800 */
[----:B------:R-:W-:-:S02]  /*24710*/  PRMT R143, RZ, 0x7610, R143 ;  /* 0x00007610ff8f7816 */ /* 0x000fc4000000008f */
[----:B------:R-:W-:Y:S02]  /*24720*/  ISETP.GT.AND P0, PT, R2, 0x7d, PT ;  /* 0x0000007d0200780c */ /* 0x000fe40003f04270 */
[----:B------:R-:W-:Y:S02]  /*24730*/  PRMT R127, RZ, 0x7610, R127 ;  /* 0x00007610ff7f7816 */ /* 0x000fe4000000007f */
[----:B------:R0:W4:Y:S02]  /*24740*/  @P1 LDG.E.U8 R143, desc[UR56][R6.64] ;  /* 0x00000038068f1981 */ /* 0x000124000c1e1100 */
[----:B0-----:R-:W-:Y:S02]  /*24750*/  @P1 IMAD.MOV.U32 R6, RZ, RZ, R46 ;  /* 0x000000ffff061224 */ /* 0x001fe400078e002e */
[----:B------:R-:W-:Y:S01]  /*24760*/  @P1 IMAD.MOV.U32 R7, RZ, RZ, R47 ;  /* 0x000000ffff071224 */ /* 0x000fe200078e002f */
[----:B------:R-:W4:Y:S04]  /*24770*/  LDL.LU R46, [R1+0x634] ;  /* 0x00063400012e7983 */ /* 0x000f280000300800 */
[----:B------:R0:W4:Y:S04]  /*24780*/  @P1 LDG.E.U8 R127, desc[UR56][R6.64] ;  /* 0x00000038067f1981 */ /* 0x000128000c1e1100 */
[----:B------:R-:W4:Y:S01]  /*24790*/  LDL.LU R47, [R1+0x61c] ;  /* 0x00061c00012f7983 */ /* 0x000f220000300800 */
[----:B------:R-:W-:-:S03]  /*247a0*/  PRMT R142, RZ, 0x7610, R142 ;  /* 0x00007610ff8e7816 */ /* 0x000fc6000000008e */
[----:B------:R-:W4:Y:S01]  /*247b0*/  LDL R134, [R1+0x13f8] ;  /* 0x0013f80001867983 */ /* 0x000f220000100800 */
[----:B0-----:R-:W-:-:S03]  /*247c0*/  @P0 IMAD.MOV.U32 R7, RZ, RZ, R122 ;  /* 0x000000ffff070224 */ /* 0x001fc600078e007a */
[----:B------:R-:W4:Y:S01]  /*247d0*/  LDL R122, [R1+0x13fc] ;  /* 0x0013fc00017a7983 */ /* 0x000f220000100800 */
[----:B---3--:R-:W-:-:S03]  /*247e0*/  @P0 IMAD.MOV.U32 R6, RZ, RZ, R35 ;  /* 0x000000ffff060224 */ /* 0x008fc600078e0023 */
[----:B------:R-:W3:Y:S04]  /*247f0*/  LDL R35, [R1+0x13f4] ;  /* 0x0013f40001237983 */ /* 0x000ee80000100800 */
[----:B------:R0:W3:Y:S02]  /*24800*/  @P0 LDG.E.U8 R142, desc[UR56][R6.64] ;  /* 0x00000038068e0981 */ /* 0x0000e4000c1e1100 */
[----:B0-----:R-:W-:Y:S02]  /*24810*/  LOP3.LUT R7, R37, 0xffff, RZ, 0xc0, !PT ;  /* 0x0000ffff25077812 */ /* 0x001fe400078ec0ff */
[----:B------:R-:W3:Y:S01]  /*24820*/  LDL R37, [R1+0x13f0] ;  /* 0x0013f00001257983 */ /* 0x000ee20000100800 */
[----:B------:R-:W-:Y:S02]  /*24830*/  LOP3.LUT R6, R144, 0xffff, RZ, 0xc0, !PT ;  /* 0x0000ffff90067812 */ /* 0x000fe400078ec0ff */
[----:B------:R-:W-:Y:S01]  /*24840*/  PRMT R126, RZ, 0x7610, R126 ;  /* 0x00007610ff7e7816 */ /* 0x000fe2000000007e */
[----:B------:R-:W3:Y:S01]  /*24850*/  LDL.LU R144, [R1+0x600] ;  /* 0x0006000001907983 */ /* 0x000ee20000300800 */
[----:B------:R-:W-:Y:S01]  /*24860*/  PRMT R123, R7, 0x3340, R6 ;  /* 0x00003340077b7816 */ /* 0x000fe20000000006 */
[----:B--2---:R-:W-:-:S02]  /*24870*/  @P0 IMAD.MOV.U32 R7, RZ, RZ, R138 ;  /* 0x000000ffff070224 */ /* 0x004fc400078e008a */
[----:B----4-:R-:W-:-:S05]  /*24880*/  @P0 IMAD.MOV.U32 R6, RZ, RZ, R133 ;  /* 0x000000ffff060224 */ /* 0x010fca00078e0085 */
[----:B------:R0:W2:Y:S02]  /*24890*/  @P0 LDG.E.U8 R126, desc[UR56][R6.64] ;  /* 0x00000038067e0981 */ /* 0x0000a4000c1e1100 */
[----:B0-----:R-:W-:Y:S02]  /*248a0*/  LOP3.LUT R6, R26, 0xffff, RZ, 0xc0, !PT ;  /* 0x0000ffff1a067812 */ /* 0x001fe400078ec0ff */
[----:B------:R-:W4:Y:S01]  /*248b0*/  LDL R26, [R1+0x13e8] ;  /* 0x0013e800011a7983 */ /* 0x000f220000100800 */
[----:B------:R-:W-:-:S03]  /*248c0*/  LOP3.LUT R7, R25, 0xffff, RZ, 0xc0, !PT ;  /* 0x0000ffff19077812 */ /* 0x000fc600078ec0ff */
[----:B------:R-:W2:Y:S01]  /*248d0*/  LDL R25, [R1+0x13ec] ;  /* 0x0013ec0001197983 */ /* 0x000ea20000100800 */
[----:B------:R-:W-:Y:S02]  /*248e0*/  ISETP.GT.AND P0, PT, R2, 0x7e, PT ;  /* 0x0000007e0200780c */ /* 0x000fe40003f04270 */
[----:B------:R-:W-:Y:S02]  /*248f0*/  PRMT R133, R7, 0x3340, R6 ;  /* 0x0000334007857816 */ /* 0x000fe40000000006 */
[----:B------:R-:W-:-:S09]  /*24900*/  PRMT R141, RZ, 0x7610, R141 ;  /* 0x00007610ff8d7816 */ /* 0x000fd2000000008d */
[----:B------:R-:W-:Y:S02]  /*24910*/  @P0 IMAD.MOV.U32 R7, RZ, RZ, R134 ;  /* 0x000000ffff070224 */ /* 0x000fe400078e0086 */
[----:B------:R-:W-:-:S05]  /*24920*/  @P0 IMAD.MOV.U32 R6, RZ, RZ, R122 ;  /* 0x000000ffff060224 */ /* 0x000fca00078e007a */
[----:B------:R0:W2:Y:S01]  /*24930*/  @P0 LDG.E.U8 R141, desc[UR56][R6.64] ;  /* 0x00000038068d0981 */ /* 0x0000a2000c1e1100 */
[----:B------:R-:W-:Y:S02]  /*24940*/  PRMT R125, RZ, 0x7610, R125 ;  /* 0x00007610ff7d7816 */ /* 0x000fe4000000007d */
[----:B0-----:R-:W-:Y:S02]  /*24950*/  LOP3.LUT R7, R38, 0xffff, RZ, 0xc0, !PT ;  /* 0x0000ffff26077812 */ /* 0x001fe400078ec0ff */
[----:B------:R-:W-:Y:S02]  /*24960*/  LOP3.LUT R6, R43, 0xffff, RZ, 0xc0, !PT ;  /* 0x0000ffff2b067812 */ /* 0x000fe400078ec0ff */
[----:B------:R-:W2:Y:S02]  /*24970*/  LDL.LU R43, [R1+0x13e0] ;  /* 0x0013e000012b7983 */ /* 0x000ea40000300800 */
[----:B------:R-:W-:Y:S01]  /*24980*/  PRMT R38, R7, 0x3340, R6 ;  /* 0x0000334007267816 */ /* 0x000fe20000000006 */
[----:B---3--:R-:W-:-:S02]  /*24990*/  @P0 IMAD.MOV.U32 R6, RZ, RZ, R35 ;  /* 0x000000ffff060224 */ /* 0x008fc400078e0023 */
[----:B------:R-:W-:-:S05]  /*249a0*/  @P0 IMAD.MOV.U32 R7, RZ, RZ, R37 ;  /* 0x000000ffff070224 */ /* 0x000fca00078e0025 */
[----:B------:R0:W3:Y:S01]  /*249b0*/  @P0 LDG.E.U8 R125, desc[UR56][R6.64] ;  /* 0x00000038067d0981 */ /* 0x0000e2000c1e1100 */
[----:B------:R-:W-:Y:S02]  /*249c0*/  ISETP.GT.AND P0, PT, R2, 0x7f, PT ;  /* 0x0000007f0200780c */ /* 0x000fe40003f04270 */
[----:B0-----:R-:W-:Y:S02]  /*249d0*/  LOP3.LUT R7, R46, 0xffff, RZ, 0xc0, !PT ;  /* 0x0000ffff2e077812 */ /* 0x001fe400078ec0ff */
[----:B------:R-:W-:-:S04]  /*249e0*/  LOP3.LUT R6, R47, 0xffff, RZ, 0xc0, !PT ;  /* 0x0000ffff2f067812 */ /* 0x000fc800078ec0ff */
[----:B------:R-:W-:Y:S02]  /*249f0*/  PRMT R122, R7, 0x3340, R6 ;  /* 0x00003340077a7816 */ /* 0x000fe40000000006 */
[----:B------:R-:W-:-:S03]  /*24a00*/  PRMT R140, RZ, 0x7610, R140 ;  /* 0x00007610ff8c7816 */ /* 0x000fc6000000008c */
[----:B----4-:R-:W-:Y:S02]  /*24a10*/  @P0 IMAD.MOV.U32 R7, RZ, RZ, R26 ;  /* 0x000000ffff070224 */ /* 0x010fe400078e001a */
[----:B------:R-:W4:Y:S01]  /*24a20*/  LDL R26, [R1+0x13e4] ;  /* 0x0013e400011a7983 */ /* 0x000f220000100800 */
[----:B--2---:R-:W-:-:S03]  /*24a30*/  @P0 IMAD.MOV.U32 R6, RZ, RZ, R25 ;  /* 0x000000ffff060224 */ /* 0x004fc600078e0019 */
[----:B------:R-:W2:Y:S04]  /*24a40*/  LDL.LU R35, [R1+0x6ac] ;  /* 0x0006ac0001237983 */ /* 0x000ea80000300800 */
[----:B------:R0:W3:Y:S04]  /*24a50*/  @P0 LDG.E.U8 R140, desc[UR56][R6.64] ;  /* 0x00000038068c0981 */ /* 0x0000e8000c1e1100 */
[----:B------:R-:W2:Y:S04]  /*24a60*/  LDL.LU R46, [R1+0x6a8] ;  /* 0x0006a800012e7983 */ /* 0x000ea80000300800 */
[----:B------:R-:W3:Y:S01]  /*24a70*/  LDL.LU R47, [R1+0x6a4] ;  /* 0x0006a400012f7983 */ /* 0x000ee20000300800 */
[----:B0-----:R-:W-:-:S03]  /*24a80*/  LOP3.LUT R7, R144, 0xffff, RZ, 0xc0, !PT ;  /* 0x0000ffff90077812 */ /* 0x001fc600078ec0ff */
[----:B------:R-:W3:Y:S04]  /*24a90*/  LDL.LU R144, [R1+0x6a0] ;  /* 0x0006a00001907983 */ /* 0x000ee80000300800 */
[----:B------:R-:W2:Y:S01]  /*24aa0*/  LDL R25, [R1+0x18b8] ;  /* 0x0018b80001197983 */ /* 0x000ea20000100800 */
[----:B------:R-:W-:Y:S02]  /*24ab0*/  LOP3.LUT R9, R9, 0xffff, RZ, 0xc0, !PT ;  /* 0x0000ffff09097812 */ /* 0x000fe400078ec0ff */
[----:B------:R-:W-:Y:S02]  /*24ac0*/  LOP3.LUT R8, R8, 0xffff, RZ, 0xc0, !PT ;  /* 0x0000ffff08087812 */ /* 0x000fe400078ec0ff */
[----:B------:R-:W-:Y:S02]  /*24ad0*/  LOP3.LUT R6, R249, 0xffff, RZ, 0xc0, !PT ;  /* 0x0000fffff9067812 */ /* 0x000fe400078ec0ff */
[----:B------:R-:W-:-:S02]  /*24ae0*/  PRMT R37, R9, 0x3340, R8 ;  /* 0x0000334009257816 */ /* 0x000fc40000000008 */
[----:B------:R-:W-:Y:S02]  /*24af0*/  PRMT R249, R7, 0x3340, R6 ;  /* 0x0000334007f97816 */ /* 0x000fe40000000006 */
[----:B------:R-:W-:Y:S02]  /*24b00*/  LOP3.LUT R9, R243, 0xffff, RZ, 0xc0, !PT ;  /* 0x0000fffff3097812 */ /* 0x000fe400078ec0ff */
[----:B------:R-:W-:Y:S02]  /*24b10*/  LOP3.LUT R8, R237, 0xffff, RZ, 0xc0, !PT ;  /* 0x0000ffffed087812 */ /* 0x000fe400078ec0ff */
[----:B------:R-:W-:Y:S02]  /*24b20*/  LOP3.LUT R7, R11, 0xffff, RZ, 0xc0, !PT ;  /* 0x0000ffff0b077812 */ /* 0x000fe400078ec0ff */
[----:B------:R-:W-:Y:S02]  /*24b30*/  LOP3.LUT R6, R10, 0xffff, RZ, 0xc0, !PT ;  /* 0x0000ffff0a067812 */ /* 0x000fe400078ec0ff */
[----:B------:R-:W-:-:S02]  /*24b40*/  PRMT R11, R9, 0x3340, R8 ;  /* 0x00003340090b7816 */ /* 0x000fc40000000008 */
[----:B------:R-:W-:Y:S01]  /*24b50*/  PRMT R6, R7, 0x3340, R6 ;  /* 0x0000334007067816 */ /* 0x000fe20000000006 */
[----:B------:R-:W-:Y:S01]  /*24b60*/  @P0 IMAD.MOV.U32 R7, RZ, RZ, R43 ;  /* 0x000000ffff070224 */ /* 0x000fe200078e002b */
[----:B------:R-:W-:Y:S02]  /*24b70*/  PRMT R124, RZ, 0x7610, R124 ;  /* 0x00007610ff7c7816 */ /* 0x000fe4000000007c */
[----:B------:R-:W-:Y:S02]  /*24b80*/  PRMT R11, R11, 0x5410, R6 ;  /* 0x000054100b0b7816 */ /* 0x000fe40000000006 */
[----:B------:R-:W-:Y:S02]  /*24b90*/  PRMT R10, R37, 0x5410, R249 ;  /* 0x00005410250a7816 */ /* 0x000fe400000000f9 */
[----:B------:R-:W3:Y:S01]  /*24ba0*/  LDL.LU R249, [R1+0x698] ;  /* 0x0006980001f97983 */ /* 0x000ee20000300800 */
[----:B------:R-:W-:-:S03]  /*24bb0*/  PRMT R8, R123, 0x5410, R133 ;  /* 0x000054107b087816 */ /* 0x000fc60000000085 */
[----:B------:R-:W3:Y:S01]  /*24bc0*/  LDL.LU R237, [R1+0x694] ;  /* 0x0006940001ed7983 */ /* 0x000ee20000300800 */
[----:B------:R-:W-:-:S03]  /*24bd0*/  PRMT R9, R38, 0x5410, R122 ;  /* 0x0000541026097816 */ /* 0x000fc6000000007a */
[----:B------:R-:W3:Y:S04]  /*24be0*/  LDL.LU R243, [R1+0x690] ;  /* 0x0006900001f37983 */ /* 0x000ee80000300800 */
[----:B------:R-:W3:Y:S04]  /*24bf0*/  LDL.LU R134, [R1+0x68c] ;  /* 0x00068c0001867983 */ /* 0x000ee80000300800 */
[----:B------:R-:W3:Y:S04]  /*24c00*/  LDL.LU R133, [R1+0x680] ;  /* 0x0006800001857983 */ /* 0x000ee80000300800 */
[----:B------:R-:W3:Y:S04]  /*24c10*/  LDL.LU R123, [R1+0x670] ;  /* 0x00067000017b7983 */ /* 0x000ee80000300800 */
[----:B------:R-:W3:Y:S04]  /*24c20*/  LDL.LU R122, [R1+0x65c] ;  /* 0x00065c00017a7983 */ /* 0x000ee80000300800 */
[----:B------:R-:W3:Y:S04]  /*24c30*/  LDL.LU R138, [R1+0x648] ;  /* 0x00064800018a7983 */ /* 0x000ee80000300800 */
[----:B------:R-:W3:Y:S04]  /*24c40*/  LDL.LU R139, [R1+0x63c] ;  /* 0x00063c00018b7983 */ /* 0x000ee80000300800 */
[----:B------:R-:W3:Y:S04]  /*24c50*/  LDL.LU R37, [R1+0x630] ;  /* 0x0006300001257983 */ /* 0x000ee80000300800 */
[----:B------:R-:W3:Y:S01]  /*24c60*/  LDL.LU R38, [R1+0x618] ;  /* 0x0006180001267983 */ /* 0x000ee20000300800 */
[----:B----4-:R-:W-:-:S05]  /*24c70*/  @P0 IMAD.MOV.U32 R6, RZ, RZ, R26 ;  /* 0x000000ffff060224 */ /* 0x010fca00078e001a */
[----:B------:R3:W4:Y:S01]  /*24c80*/  @P0 LDG.E.U8 R124, desc[UR56][R6.64] ;  /* 0x00000038067c0981 */ /* 0x000722000c1e1100 */
[----:B------:R-:W-:Y:S06]  /*24c90*/  BAR.SYNC.DEFER_BLOCKING 0x0 ;  /* 0x0000000000007b1d */ /* 0x000fec0000010000 */
[----:B--2---:R0:W-:Y:S04]  /*24ca0*/  STS.128 [R25+UR58], R8 ;  /* 0x0000000819007988 */ /* 0x0041e80008000c3a */
[----:B0-----:R-:W2:Y:S01]  /*24cb0*/  LDL.LU R11, [R1+0x69c] ;  /* 0x00069c00010b7983 */ /* 0x001ea20000300800 */
[----:B------:R-:W-:-:S02]  /*24cc0*/  LOP3.LUT R8, R46, 0xffff, RZ, 0xc0, !PT ;  /* 0x0000ffff2e087812 */ /* 0x000fc400078ec0ff */
[----:B---3--:R-:W-:Y:S01]  /*24cd0*/  LOP3.LUT R7, R47, 0xffff, RZ, 0xc0, !PT ;  /* 0x0000ffff2f077812 */ /* 0x008fe200078ec0ff */
[----:B------:R-:W3:Y:S01]  /*24ce0*/  LDL.LU R46, [R1+0x62c] ;  /* 0x00062c00012e7983 */ /* 0x000ee20000300800 */
[----:B------:R-:W-:-:S03]  /*24cf0*/  LOP3.LUT R6, R144, 0xffff, RZ, 0xc0, !PT ;  /* 0x0000ffff90067812 */ /* 0x000fc600078ec0ff */
[----:B------:R-:W4:Y:S04]  /*24d00*/  LDL.LU R47, [R1+0x614] ;  /* 0x00061400012f7983 */ /* 0x000f280000300800 */
[----:B------:R-:W3:Y:S01]  /*24d10*/  LDL.LU R144, [R1+0x60c] ;  /* 0x00060c0001907983 */ /* 0x000ee20000300800 */
[----:B------:R-:W-:Y:S02]  /*24d20*/  LOP3.LUT R9, R35, 0xffff, RZ, 0xc0, !PT ;  /* 0x0000ffff23097812 */ /* 0x000fe400078ec0ff */
[----:B------:R-:W-:Y:S02]  /*24d30*/  PRMT R35, R7, 0x3340, R6 ;  /* 0x0000334007237816 */ /* 0x000fe40000000006 */
[----:B------:R-:W-:Y:S02]  /*24d40*/  PRMT R26, R9, 0x3340, R8 ;  /* 0x00003340091a7816 */ /* 0x000fe40000000008 */
[----:B------:R-:W-:-:S02]  /*24d50*/  LOP3.LUT R8, R249, 0xffff, RZ, 0xc0, !PT ;  /* 0x0000fffff9087812 */ /* 0x000fc400078ec0ff */
[----:B------:R-:W-:Y:S02]  /*24d60*/  LOP3.LUT R7, R237, 0xffff, RZ, 0xc0, !PT ;  /* 0x0000ffffed077812 */ /* 0x000fe400078ec0ff */
[----:B------:R-:W-:-:S04]  /*24d70*/  LOP3.LUT R6, R243, 0xffff, RZ, 0xc0, !PT ;  /* 0x0000fffff3067812 */ /* 0x000fc800078ec0ff */
[----:B------:R-:W-:Y:S02]  /*24d80*/  PRMT R243, R7, 0x3340, R6 ;  /* 0x0000334007f37816 */ /* 0x000fe40000000006 */
[----:B------:R-:W-:Y:S02]  /*24d90*/  LOP3.LUT R7, R123, 0xffff, RZ, 0xc0, !PT ;  /* 0x0000ffff7b077812 */ /* 0x000fe400078ec0ff */
[----:B------:R-:W-:-:S04]  /*24da0*/  LOP3.LUT R6, R122, 0xffff, RZ, 0xc0, !PT ;  /* 0x0000ffff7a067812 */ /* 0x000fc800078ec0ff */
[----:B------:R-:W-:Y:S02]  /*24db0*/  PRMT R10, R7, 0x3340, R6 ;  /* 0x00003340070a7816 */ /* 0x000fe40000000006 */
[----:B------:R-:W-:Y:S02]  /*24dc0*/  LOP3.LUT R7, R37, 0xffff, RZ, 0xc0, !PT ;  /* 0x0000ffff25077812 */ /* 0x000fe400078ec0ff */
[----:B------:R-:W-:-:S04]  /*24dd0*/  LOP3.LUT R6, R38, 0xffff, RZ, 0xc0, !PT ;  /* 0x0000ffff26067812 */ /* 0x000fc800078ec0ff */
[----:B------:R-:W-:Y:S02]  /*24de0*/  PRMT R6, R7, 0x3340, R6 ;  /* 0x0000334007067816 */ /* 0x000fe40000000006 */
[----:B--2---:R-:W-:-:S04]  /*24df0*/  LOP3.LUT R9, R11, 0xffff, RZ, 0xc0, !PT ;  /* 0x0000ffff0b097812 */ /* 0x004fc800078ec0ff */
[----:B------:R-:W-:Y:S02]  /*24e00*/  PRMT R249, R9, 0x3340, R8 ;  /* 0x0000334009f97816 */ /* 0x000fe40000000008 */
[----:B------:R-:W-:Y:S02]  /*24e10*/  LOP3.LUT R9, R134, 0xffff, RZ, 0xc0, !PT ;  /* 0x0000ffff86097812 */ /* 0x000fe400078ec0ff */
[----:B------:R-:W-:-:S04]  /*24e20*/  LOP3.LUT R8, R133, 0xffff, RZ, 0xc0, !PT ;  /* 0x0000ffff85087812 */ /* 0x000fc800078ec0ff */
[----:B------:R-:W-:Y:S02]  /*24e30*/  PRMT R237, R9, 0x3340, R8 ;  /* 0x0000334009ed7816 */ /* 0x000fe40000000008 */
[----:B------:R-:W-:Y:S02]  /*24e40*/  LOP3.LUT R9, R138, 0xffff, RZ, 0xc0, !PT ;  /* 0x0000ffff8a097812 */ /* 0x000fe400078ec0ff */
[----:B------:R-:W-:Y:S01]  /*24e50*/  LOP3.LUT R8, R139, 0xffff, RZ, 0xc0, !PT ;  /* 0x0000ffff8b087812 */ /* 0x000fe200078ec0ff */
[----:B------:R-:W2:Y:S03]  /*24e60*/  LDL.LU R138, [R1+0x688] ;  /* 0x00068800018a7983 */ /* 0x000ea60000300800 */
[----:B------:R-:W-:Y:S01]  /*24e70*/  PRMT R11, R9, 0x3340, R8 ;  /* 0x00003340090b7816 */ /* 0x000fe20000000008 */
[----:B------:R-:W2:Y:S01]  /*24e80*/  LDL.LU R139, [R1+0x67c] ;  /* 0x00067c00018b7983 */ /* 0x000ea20000300800 */
[----:B------:R-:W-:-:S02]  /*24e90*/  PRMT R8, R26, 0x5410, R35 ;  /* 0x000054101a087816 */ /* 0x000fc40000000023 */
[----:B------:R-:W-:Y:S02]  /*24ea0*/  PRMT R9, R249, 0x5410, R243 ;  /* 0x00005410f9097816 */ /* 0x000fe400000000f3 */
[----:B------:R-:W-:Y:S02]  /*24eb0*/  PRMT R10, R237, 0x5410, R10 ;  /* 0x00005410ed0a7816 */ /* 0x000fe4000000000a */
[----:B------:R-:W-:-:S05]  /*24ec0*/  PRMT R11, R11, 0x5410, R6 ;  /* 0x000054100b0b7816 */ /* 0x000fca0000000006 */
[----:B------:R0:W-:Y:S01]  /*24ed0*/  STS.128 [R25+UR58+0x4000], R8 ;  /* 0x0040000819007988 */ /* 0x0001e20008000c3a */
[----:B---3--:R-:W-:-:S03]  /*24ee0*/  LOP3.LUT R7, R144, 0xffff, RZ, 0xc0, !PT ;  /* 0x0000ffff90077812 */ /* 0x008fc600078ec0ff */
[----:B0-----:R-:W3:Y:S01]  /*24ef0*/  LDL.LU R25, [R1+0x66c] ;  /* 0x00066c0001197983 */ /* 0x001ee20000300800 */
[----:B------:R-:W-:-:S03]  /*24f00*/  LOP3.LUT R9, R46, 0xffff, RZ, 0xc0, !PT ;  /* 0x0000ffff2e097812 */ /* 0x000fc600078ec0ff */
[----:B------:R-:W2:Y:S01]  /*24f10*/  LDL.LU R35, [R1+0x658] ;  /* 0x0006580001237983 */ /* 0x000ea20000300800 */
[----:B----4-:R-:W-:-:S03]  /*24f20*/  LOP3.LUT R8, R47, 0xffff, RZ, 0xc0, !PT ;  /* 0x0000ffff2f087812 */ /* 0x010fc600078ec0ff */
[----:B------:R-:W4:Y:S04]  /*24f30*/  LDL.LU R37, [R1+0x644] ;  /* 0x0006440001257983 */ /* 0x000f280000300800 */
[----:B------:R-:W4:Y:S04]  /*24f40*/  LDL.LU R38, [R1+0x638] ;  /* 0x0006380001267983 */ /* 0x000f280000300800 */
[----:B------:R-:W4:Y:S04]  /*24f50*/  LDL.LU R46, [R1+0x628] ;  /* 0x00062800012e7983 */ /* 0x000f280000300800 */
[----:B------:R-:W4:Y:S04]  /*24f60*/  LDL.LU R47, [R1+0x610] ;  /* 0x00061000012f7983 */ /* 0x000f280000300800 */
[----:B------:R-:W4:Y:S04]  /*24f70*/  LDL.LU R144, [R1+0x608] ;  /* 0x0006080001907983 */ /* 0x000f280000300800 */
[----:B------:R-:W2:Y:S01]  /*24f80*/  LDL R26, [R1+0x18d8] ;  /* 0x0018d800011a7983 */ /* 0x000ea20000100800 */
[----:B------:R-:W-:-:S02]  /*24f90*/  LOP3.LUT R6, R252, 0xffff, RZ, 0xc0, !PT ;  /* 0x0000fffffc067812 */ /* 0x000fc400078ec0ff */
[----:B------:R-:W-:Y:S02]  /*24fa0*/  PRMT R243, R9, 0x3340, R8 ;  /* 0x0000334009f37816 */ /* 0x000fe40000000008 */
[----:B------:R-:W-:Y:S02]  /*24fb0*/  PRMT R237, R7, 0x3340, R6 ;  /* 0x0000334007ed7816 */ /* 0x000fe40000000006 */
[----:B------:R-:W-:Y:S02]  /*24fc0*/  LOP3.LUT R9, R248, 0xffff, RZ, 0xc0, !PT ;  /* 0x0000fffff8097812 */ /* 0x000fe400078ec0ff */
[----:B------:R-:W-:Y:S02]  /*24fd0*/  LOP3.LUT R8, R242, 0xffff, RZ, 0xc0, !PT ;  /* 0x0000fffff2087812 */ /* 0x000fe400078ec0ff */
[----:B------:R-:W-:Y:S02]  /*24fe0*/  LOP3.LUT R7, R236, 0xffff, RZ, 0xc0, !PT ;  /* 0x0000ffffec077812 */ /* 0x000fe400078ec0ff */
        /* <DEDUP_REMOVED lines=15> */
[----:B------:R-:W-:Y:S02]  /*250e0*/  PRMT R8, R243, 0x5410, R237 ;  /* 0x00005410f3087816 */ /* 0x000fe400000000ed */
[----:B------:R-:W-:Y:S02]  /*250f0*/  PRMT R9, R236, 0x5410, R230 ;  /* 0x00005410ec097816 */ /* 0x000fe400000000e6 */
[----:B------:R-:W-:Y:S02]  /*25100*/  PRMT R10, R208, 0x5410, R10 ;  /* 0x00005410d00a7816 */ /* 0x000fe4000000000a */
[----:B------:R-:W-:-:S02]  /*25110*/  PRMT R11, R11, 0x5410, R6 ;  /* 0x000054100b0b7816 */ /* 0x000fc40000000006 */
[----:B---3--:R-:W-:Y:S02]  /*25120*/  LOP3.LUT R7, R25, 0xffff, RZ, 0xc0, !PT ;  /* 0x0000ffff19077812 */ /* 0x008fe400078ec0ff */
[----:B------:R-:W3:Y:S04]  /*25130*/  LDL R25, [R1+0x18d4] ;  /* 0x0018d40001197983 */ /* 0x000ee80000100800 */
[----:B--2---:R0:W-:Y:S02]  /*25140*/  STS.128 [R26+UR58], R8 ;  /* 0x000000081a007988 */ /* 0x0041e40008000c3a */
[----:B0-----:R-:W-:Y:S02]  /*25150*/  LOP3.LUT R9, R138, 0xffff, RZ, 0xc0, !PT ;  /* 0x0000ffff8a097812 */ /* 0x001fe400078ec0ff */
[----:B------:R-:W-:-:S04]  /*25160*/  LOP3.LUT R8, R139, 0xffff, RZ, 0xc0, !PT ;  /* 0x0000ffff8b087812 */ /* 0x000fc800078ec0ff */
[----:B------:R-:W-:Y:S02]  /*25170*/  PRMT R208, R9, 0x3340, R8 ;  /* 0x0000334009d07816 */ /* 0x000fe40000000008 */
[----:B----4-:R-:W-:Y:S02]  /*25180*/  LOP3.LUT R9, R37, 0xffff, RZ, 0xc0, !PT ;  /* 0x0000ffff25097812 */ /* 0x010fe400078ec0ff */
[----:B------:R-:W-:-:S04]  /*25190*/  LOP3.LUT R8, R38, 0xffff, RZ, 0xc0, !PT ;  /* 0x0000ffff26087812 */ /* 0x000fc800078ec0ff */
[----:B------:R-:W-:Y:S02]  /*251a0*/  PRMT R198, R9, 0x3340, R8 ;  /* 0x0000334009c67816 */ /* 0x000fe40000000008 */
[----:B------:R-:W-:Y:S02]  /*251b0*/  LOP3.LUT R9, R144, 0xffff, RZ, 0xc0, !PT ;  /* 0x0000ffff90097812 */ /* 0x000fe400078ec0ff */
[----:B------:R-:W2:Y:S01]  /*251c0*/  LDL.LU R144, [R1+0x604] ;  /* 0x0006040001907983 */ /* 0x000ea20000300800 */
[----:B------:R-:W-:Y:S02]  /*251d0*/  LOP3.LUT R6, R35, 0xffff, RZ, 0xc0, !PT ;  /* 0x0000ffff23067812 */ /* 0x000fe400078ec0ff */
[----:B------:R-:W-:Y:S01]  /*251e0*/  LOP3.LUT R8, R251, 0xffff, RZ, 0xc0, !PT ;  /* 0x0000fffffb087812 */ /* 0x000fe200078ec0ff */
[----:B------:R-:W4:Y:S01]  /*251f0*/  LDL R139, [R1+0x13dc] ;  /* 0x0013dc00018b7983 */ /* 0x000f220000100800 */
[----:B------:R-:W-:Y:S02]  /*25200*/  PRMT R203, R7, 0x3340, R6 ;  /* 0x0000334007cb7816 */ /* 0x000fe40000000006 */
[----:B------:R-:W-:Y:S01]  /*25210*/  LOP3.LUT R7, R46, 0xffff, RZ, 0xc0, !PT ;  /* 0x0000ffff2e077812 */ /* 0x000fe200078ec0ff */
[----:B------:R-:W4:Y:S01]  /*25220*/  LDL R138, [R1+0x13ac] ;  /* 0x0013ac00018a7983 */ /* 0x000f220000100800 */
[----:B------:R-:W-:-:S02]  /*25230*/  LOP3.LUT R6, R47, 0xffff, RZ, 0xc0, !PT ;  /* 0x0000ffff2f067812 */ /* 0x000fc400078ec0ff */
[----:B------:R-:W-:Y:S01]  /*25240*/  PRMT R188, R9, 0x3340, R8 ;  /* 0x0000334009bc7816 */ /* 0x000fe20000000008 */
[----:B------:R-:W4:Y:S01]  /*25250*/  LDL R134, [R1+0x13b0] ;  /* 0x0013b00001867983 */ /* 0x000f220000100800 */
[----:B------:R-:W-:Y:S02]  /*25260*/  PRMT R193, R7, 0x3340, R6 ;  /* 0x0000334007c17816 */ /* 0x000fe40000000006 */
[----:B------:R-:W-:Y:S01]  /*25270*/  LOP3.LUT R7, R247, 0xffff, RZ, 0xc0, !PT ;  /* 0x0000fffff7077812 */ /* 0x000fe200078ec0ff */
[----:B------:R-:W4:Y:S01]  /*25280*/  LDL R133, [R1+0x136c] ;  /* 0x00136c0001857983 */ /* 0x000f220000100800 */
[----:B------:R-:W-:Y:S02]  /*25290*/  LOP3.LUT R6, R241, 0xffff, RZ, 0xc0, !PT ;  /* 0x0000fffff1067812 */ /* 0x000fe400078ec0ff */
[----:B------:R-:W-:Y:S01]  /*252a0*/  LOP3.LUT R9, R235, 0xffff, RZ, 0xc0, !PT ;  /* 0x0000ffffeb097812 */ /* 0x000fe200078ec0ff */
[----:B------:R-:W4:Y:S01]  /*252b0*/  LDL R122, [R1+0x1370] ;  /* 0x00137000017a7983 */ /* 0x000f220000100800 */
[----:B------:R-:W-:-:S02]  /*252c0*/  PRMT R10, R7, 0x3340, R6 ;  /* 0x00003340070a7816 */ /* 0x000fc40000000006 */
[----:B------:R-:W-:Y:S01]  /*252d0*/  LOP3.LUT R8, R229, 0xffff, RZ, 0xc0, !PT ;  /* 0x0000ffffe5087812 */ /* 0x000fe200078ec0ff */
[----:B------:R-:W4:Y:S01]  /*252e0*/  LDL R46, [R1+0x132c] ;  /* 0x00132c00012e7983 */ /* 0x000f220000100800 */
[----:B------:R-:W-:Y:S02]  /*252f0*/  LOP3.LUT R7, R224, 0xffff, RZ, 0xc0, !PT ;  /* 0x0000ffffe0077812 */ /* 0x000fe400078ec0ff */
[----:B------:R-:W-:Y:S01]  /*25300*/  LOP3.LUT R6, R218, 0xffff, RZ, 0xc0, !PT ;  /* 0x0000ffffda067812 */ /* 0x000fe200078ec0ff */
[----:B------:R-:W4:Y:S01]  /*25310*/  LDL R38, [R1+0x1330] ;  /* 0x0013300001267983 */ /* 0x000f220000100800 */
[----:B------:R-:W-:Y:S02]  /*25320*/  PRMT R11, R9, 0x3340, R8 ;  /* 0x00003340090b7816 */ /* 0x000fe40000000008 */
[----:B------:R-:W-:Y:S01]  /*25330*/  PRMT R6, R7, 0x3340, R6 ;  /* 0x0000334007067816 */ /* 0x000fe20000000006 */
[----:B------:R-:W4:Y:S01]  /*25340*/  LDL R37, [R1+0x12ec] ;  /* 0x0012ec0001257983 */ /* 0x000f220000100800 */
[----:B------:R-:W-:-:S02]  /*25350*/  PRMT R8, R208, 0x5410, R203 ;  /* 0x00005410d0087816 */ /* 0x000fc400000000cb */
[----:B------:R-:W-:Y:S01]  /*25360*/  PRMT R9, R198, 0x5410, R193 ;  /* 0x00005410c6097816 */ /* 0x000fe200000000c1 */
[----:B------:R-:W4:Y:S01]  /*25370*/  LDL R35, [R1+0x12f0] ;  /* 0x0012f00001237983 */ /* 0x000f220000100800 */
[----:B------:R-:W-:Y:S02]  /*25380*/  PRMT R10, R188, 0x5410, R10 ;  /* 0x00005410bc0a7816 */ /* 0x000fe4000000000a */
[----:B------:R-:W-:Y:S01]  /*25390*/  PRMT R11, R11, 0x5410, R6 ;  /* 0x000054100b0b7816 */ /* 0x000fe20000000006 */
[----:B------:R-:W4:Y:S01]  /*253a0*/  LDL R123, [R1+0x18d0] ;  /* 0x0018d000017b7983 */ /* 0x000f220000100800 */
[----:B------:R-:W-:Y:S02]  /*253b0*/  LOP3.LUT R7, R212, 0xffff, RZ, 0xc0, !PT ;  /* 0x0000ffffd4077812 */ /* 0x000fe400078ec0ff */
[----:B------:R-:W-:Y:S01]  /*253c0*/  LOP3.LUT R6, R207, 0xffff, RZ, 0xc0, !PT ;  /* 0x0000ffffcf067812 */ /* 0x000fe200078ec0ff */
[----:B------:R0:W-:Y:S03]  /*253d0*/  STS.128 [R26+UR58+0x4000], R8 ;  /* 0x004000081a007988 */ /* 0x0001e60008000c3a */
[----:B------:R-:W-:-:S02]  /*253e0*/  PRMT R193, R7, 0x3340, R6 ;  /* 0x0000334007c17816 */ /* 0x000fc40000000006 */
[----:B------:R-:W-:Y:S02]  /*253f0*/  LOP3.LUT R7, R192, 0xffff, RZ, 0xc0, !PT ;  /* 0x0000ffffc0077812 */ /* 0x000fe400078ec0ff */
[----:B------:R-:W-:Y:S02]  /*25400*/  LOP3.LUT R6, R187, 0xffff, RZ, 0xc0, !PT ;  /* 0x0000ffffbb067812 */ /* 0x000fe400078ec0ff */
[----:B0-----:R-:W-:Y:S01]  /*25410*/  LOP3.LUT R9, R223, 0xffff, RZ, 0xc0, !PT ;  /* 0x0000ffffdf097812 */ /* 0x001fe200078ec0ff */
[----:B------:R-:W4:Y:S01]  /*25420*/  LDL R26, [R1+0x12ac] ;  /* 0x0012ac00011a7983 */ /* 0x000f220000100800 */
[----:B------:R-:W-:-:S04]  /*25430*/  LOP3.LUT R8, R217, 0xffff, RZ, 0xc0, !PT ;  /* 0x0000ffffd9087812 */ /* 0x000fc800078ec0ff */
[----:B------:R-:W-:Y:S02]  /*25440*/  PRMT R198, R9, 0x3340, R8 ;  /* 0x0000334009c67816 */ /* 0x000fe40000000008 */
[----:B------:R-:W-:Y:S02]  /*25450*/  LOP3.LUT R9, R202, 0xffff, RZ, 0xc0, !PT ;  /* 0x0000ffffca097812 */ /* 0x000fe400078ec0ff */
[----:B------:R-:W-:Y:S02]  /*25460*/  LOP3.LUT R8, R197, 0xffff, RZ, 0xc0, !PT ;  /* 0x0000ffffc5087812 */ /* 0x000fe400078ec0ff */
[----:B------:R-:W-:Y:S02]  /*25470*/  PRMT R187, R7, 0x3340, R6 ;  /* 0x0000334007bb7816 */ /* 0x000fe40000000006 */
[----:B------:R-:W-:Y:S02]  /*25480*/  PRMT R188, R9, 0x3340, R8 ;  /* 0x0000334009bc7816 */ /* 0x000fe40000000008 */
[----:B------:R-:W-:-:S02]  /*25490*/  LOP3.LUT R9, R184, 0xffff, RZ, 0xc0, !PT ;  /* 0x0000ffffb8097812 */ /* 0x000fc400078ec0ff */
[----:B------:R-:W-:Y:S02]  /*254a0*/  LOP3.LUT R8, R179, 0xffff, RZ, 0xc0, !PT ;  /* 0x0000ffffb3087812 */ /* 0x000fe400078ec0ff */
        /* <DEDUP_REMOVED lines=10> */
[----:B------:R-:W-:-:S02]  /*25550*/  PRMT R8, R198, 0x5410, R193 ;  /* 0x00005410c6087816 */ /* 0x000fc400000000c1 */
[----:B------:R-:W-:Y:S02]  /*25560*/  PRMT R9, R188, 0x5410, R187 ;  /* 0x00005410bc097816 */ /* 0x000fe400000000bb */
[----:B------:R-:W-:Y:S02]  /*25570*/  PRMT R10, R170, 0x5410, R10 ;  /* 0x00005410aa0a7816 */ /* 0x000fe4000000000a */
[----:B------:R-:W-:Y:S02]  /*25580*/  PRMT R11, R11, 0x5410, R6 ;  /* 0x000054100b0b7816 */ /* 0x000fe40000000006 */
[----:B------:R-:W-:Y:S02]  /*25590*/  LOP3.LUT R7, R246, 0xffff, RZ, 0xc0, !PT ;  /* 0x0000fffff6077812 */ /* 0x000fe400078ec0ff */
[----:B------:R-:W-:-:S04]  /*255a0*/  LOP3.LUT R6, R240, 0xffff, RZ, 0xc0, !PT ;  /* 0x0000fffff0067812 */ /* 0x000fc800078ec0ff */
[----:B------:R-:W-:Y:S02]  /*255b0*/  PRMT R166, R7, 0x3340, R6 ;  /* 0x0000334007a67816 */ /* 0x000fe40000000006 */
[----:B------:R-:W-:Y:S02]  /*255c0*/  LOP3.LUT R7, R222, 0xffff, RZ, 0xc0, !PT ;  /* 0x0000ffffde077812 */ /* 0x000fe400078ec0ff */
[----:B------:R-:W-:-:S04]  /*255d0*/  LOP3.LUT R6, R216, 0xffff, RZ, 0xc0, !PT ;  /* 0x0000ffffd8067812 */ /* 0x000fc800078ec0ff */
[----:B------:R-:W-:Y:S02]  /*255e0*/  PRMT R158, R7, 0x3340, R6 ;  /* 0x00003340079e7816 */ /* 0x000fe40000000006 */
[----:B------:R-:W-:Y:S02]  /*255f0*/  LOP3.LUT R7, R201, 0xffff, RZ, 0xc0, !PT ;  /* 0x0000ffffc9077812 */ /* 0x000fe400078ec0ff */
[----:B------:R-:W-:Y:S01]  /*25600*/  LOP3.LUT R6, R196, 0xffff, RZ, 0xc0, !PT ;  /* 0x0000ffffc4067812 */ /* 0x000fe200078ec0ff */
[----:B---3--:R0:W-:Y:S02]  /*25610*/  STS.128 [R25+UR58], R8 ;  /* 0x0000000819007988 */ /* 0x0081e40008000c3a */
[----:B0-----:R-:W-:Y:S02]  /*25620*/  LOP3.LUT R8, R250, 0xffff, RZ, 0xc0, !PT ;  /* 0x0000fffffa087812 */ /* 0x001fe400078ec0ff */
[----:B------:R-:W-:Y:S02]  /*25630*/  PRMT R10, R7, 0x3340, R6 ;  /* 0x00003340070a7816 */ /* 0x000fe40000000006 */
[----:B------:R-:W-:-:S02]  /*25640*/  LOP3.LUT R7, R183, 0xffff, RZ, 0xc0, !PT ;  /* 0x0000ffffb7077812 */ /* 0x000fc400078ec0ff */
[----:B------:R-:W-:-:S04]  /*25650*/  LOP3.LUT R6, R178, 0xffff, RZ, 0xc0, !PT ;  /* 0x0000ffffb2067812 */ /* 0x000fc800078ec0ff */
[----:B------:R-:W-:Y:S02]  /*25660*/  PRMT R6, R7, 0x3340, R6 ;  /* 0x0000334007067816 */ /* 0x000fe40000000006 */
[----:B--2---:R-:W-:Y:S02]  /*25670*/  LOP3.LUT R9, R144, 0xffff, RZ, 0xc0, !PT ;  /* 0x0000ffff90097812 */ /* 0x004fe400078ec0ff */
[----:B------:R-:W0:Y:S02]  /*25680*/  S2R R144, SR_TID.X ;  /* 0x0000000000907919 */ /* 0x000e240000002100 */
        /* <DEDUP_REMOVED lines=10> */
[----:B------:R-:W-:Y:S02]  /*25730*/  PRMT R8, R170, 0x5410, R166 ;  /* 0x00005410aa087816 */ /* 0x000fe400000000a6 */
[----:B------:R-:W-:Y:S02]  /*25740*/  PRMT R9, R162, 0x5410, R158 ;  /* 0x00005410a2097816 */ /* 0x000fe4000000009e */
[----:B------:R-:W-:Y:S02]  /*25750*/  PRMT R10, R155, 0x5410, R10 ;  /* 0x000054109b0a7816 */ /* 0x000fe4000000000a */
[----:B------:R-:W-:Y:S02]  /*25760*/  PRMT R11, R11, 0x5410, R6 ;  /* 0x000054100b0b7816 */ /* 0x000fe40000000006 */
[----:B0-----:R-:W-:-:S02]  /*25770*/  LOP3.LUT R47, R144, 0x7f, RZ, 0xc0, !PT ;  /* 0x0000007f902f7812 */ /* 0x001fc400078ec0ff */
[----:B------:R-:W-:Y:S01]  /*25780*/  LOP3.LUT R7, R177, 0xffff, RZ, 0xc0, !PT ;  /* 0x0000ffffb1077812 */ /* 0x000fe200078ec0ff */
[----:B------:R0:W-:Y:S01]  /*25790*/  STS.128 [R25+UR58+0x4000], R8 ;  /* 0x0040000819007988 */ /* 0x0001e20008000c3a */
[----:B------:R-:W-:Y:S02]  /*257a0*/  ISETP.GE.AND P0, PT, R47, R2, PT ;  /* 0x000000022f00720c */ /* 0x000fe40003f06270 */
[----:B------:R-:W-:Y:S02]  /*257b0*/  LOP3.LUT R6, R173, 0xffff, RZ, 0xc0, !PT ;  /* 0x0000ffffad067812 */ /* 0x000fe400078ec0ff */
[----:B------:R-:W-:-:S04]  /*257c0*/  LOP3.LUT R2, R169, 0xffff, RZ, 0xc0, !PT ;  /* 0x0000ffffa9027812 */ /* 0x000fc800078ec0ff */
[----:B------:R-:W-:Y:S02]  /*257d0*/  PRMT R155, R6, 0x3340, R2 ;  /* 0x00003340069b7816 */ /* 0x000fe40000000002 */
[----:B0-----:R-:W-:Y:S01]  /*257e0*/  LOP3.LUT R8, R182, 0xffff, RZ, 0xc0, !PT ;  /* 0x0000ffffb6087812 */ /* 0x001fe200078ec0ff */
[----:B------:R-:W2:Y:S03]  /*257f0*/  LDL R25, [R1+0x12b0] ;  /* 0x0012b00001197983 */ /* 0x000ea60000100800 */
[----:B------:R-:W-:Y:S02]  /*25800*/  PRMT R158, R8, 0x3340, R7 ;  /* 0x00003340089e7816 */ /* 0x000fe40000000007 */
[----:B------:R-:W-:Y:S02]  /*25810*/  LOP3.LUT R8, R165, 0xffff, RZ, 0xc0, !PT ;  /* 0x0000ffffa5087812 */ /* 0x000fe400078ec0ff */
[----:B------:R-:W-:-:S02]  /*25820*/  LOP3.LUT R7, R161, 0xffff, RZ, 0xc0, !PT ;  /* 0x0000ffffa1077812 */ /* 0x000fc400078ec0ff */
[----:B------:R-:W-:Y:S02]  /*25830*/  LOP3.LUT R2, R154, 0xffff, RZ, 0xc0, !PT ;  /* 0x0000ffff9a027812 */ /* 0x000fe400078ec0ff */
[----:B------:R-:W-:Y:S02]  /*25840*/  PRMT R154, R8, 0x3340, R7 ;  /* 0x00003340089a7816 */ /* 0x000fe40000000007 */
[----:B------:R-:W-:Y:S02]  /*25850*/  LOP3.LUT R8, R152, 0xffff, RZ, 0xc0, !PT ;  /* 0x0000ffff98087812 */ /* 0x000fe400078ec0ff */
[----:B------:R-:W-:-:S04]  /*25860*/  LOP3.LUT R7, R22, 0xffff, RZ, 0xc0, !PT ;  /* 0x0000ffff16077812 */ /* 0x000fc800078ec0ff */
[----:B------:R-:W-:Y:S02]  /*25870*/  PRMT R11, R8, 0x3340, R7 ;  /* 0x00003340080b7816 */ /* 0x000fe40000000007 */
[----:B------:R-:W-:Y:S02]  /*25880*/  LOP3.LUT R7, R17, 0xffff, RZ, 0xc0, !PT ;  /* 0x0000ffff11077812 */ /* 0x000fe400078ec0ff */
[----:B------:R-:W3:Y:S01]  /*25890*/  LDL R17, [R1+0x13d8] ;  /* 0x0013d80001117983 */ /* 0x000ee20000100800 */
[----:B------:R-:W-:-:S04]  /*258a0*/  LOP3.LUT R6, R157, 0xffff, RZ, 0xc0, !PT ;  /* 0x0000ffff9d067812 */ /* 0x000fc800078ec0ff */
[----:B------:R-:W-:Y:S02]  /*258b0*/  PRMT R9, R6, 0x3340, R2 ;  /* 0x0000334006097816 */ /* 0x000fe40000000002 */
[----:B------:R-:W-:Y:S02]  /*258c0*/  LOP3.LUT R6, R20, 0xffff, RZ, 0xc0, !PT ;  /* 0x0000ffff14067812 */ /* 0x000fe400078ec0ff */
[----:B------:R-:W-:Y:S02]  /*258d0*/  LOP3.LUT R2, R19, 0xffff, RZ, 0xc0, !PT ;  /* 0x0000ffff13027812 */ /* 0x000fe400078ec0ff */
[----:B------:R-:W-:Y:S02]  /*258e0*/  LOP3.LUT R8, R18, 0xffff, RZ, 0xc0, !PT ;  /* 0x0000ffff12087812 */ /* 0x000fe400078ec0ff */
[----:B------:R-:W-:Y:S02]  /*258f0*/  PRMT R10, R6, 0x3340, R2 ;  /* 0x00003340060a7816 */ /* 0x000fe40000000002 */
[----:B------:R-:W-:-:S02]  /*25900*/  LOP3.LUT R6, R16, 0xffff, RZ, 0xc0, !PT ;  /* 0x0000ffff10067812 */ /* 0x000fc400078ec0ff */
[----:B------:R-:W-:Y:S02]  /*25910*/  LOP3.LUT R2, R15, 0xffff, RZ, 0xc0, !PT ;  /* 0x0000ffff0f027812 */ /* 0x000fe400078ec0ff */
[----:B------:R-:W-:Y:S02]  /*25920*/  PRMT R7, R8, 0x3340, R7 ;  /* 0x0000334008077816 */ /* 0x000fe40000000007 */
[----:B------:R-:W-:Y:S02]  /*25930*/  PRMT R2, R6, 0x3340, R2 ;  /* 0x0000334006027816 */ /* 0x000fe40000000002 */
[----:B------:R-:W-:Y:S01]  /*25940*/  PRMT R10, R11, 0x5410, R10 ;  /* 0x000054100b0a7816 */ /* 0x000fe2000000000a */
[----:B----4-:R-:W-:Y:S01]  /*25950*/  @!P0 IMAD.MOV.U32 R6, RZ, RZ, R139 ;  /* 0x000000ffff068224 */ /* 0x010fe200078e008b */
[----:B------:R-:W-:Y:S02]  /*25960*/  PRMT R11, R7, 0x5410, R2 ;  /* 0x00005410070b7816 */ /* 0x000fe40000000002 */
[----:B------:R-:W-:-:S02]  /*25970*/  PRMT R119, RZ, 0x7610, R119 ;  /* 0x00007610ff777816 */ /* 0x000fc40000000077 */
[----:B------:R-:W-:Y:S02]  /*25980*/  PRMT R118, RZ, 0x7610, R118 ;  /* 0x00007610ff767816 */ /* 0x000fe40000000076 */
[----:B------:R-:W-:Y:S02]  /*25990*/  PRMT R117, RZ, 0x7610, R117 ;  /* 0x00007610ff757816 */ /* 0x000fe40000000075 */
[----:B------:R-:W-:Y:S02]  /*259a0*/  PRMT R116, RZ, 0x7610, R116 ;  /* 0x00007610ff747816 */ /* 0x000fe40000000074 */
[----:B------:R-:W-:Y:S01]  /*259b0*/  PRMT R115, RZ, 0x7610, R115 ;  /* 0x00007610ff737816 */ /* 0x000fe20000000073 */
[----:B---3--:R-:W-:-:S05]  /*259c0*/  @!P0 IMAD.MOV.U32 R7, RZ, RZ, R17 ;  /* 0x000000ffff078224 */ /* 0x008fca00078e0011 */
[----:B------:R0:W3:Y:S02]  /*259d0*/  @!P0 LDG.E.U8 R119, desc[UR56][R6.64] ;  /* 0x0000003806778981 */ /* 0x0000e4000c1e1100 */
[----:B0-----:R-:W-:Y:S02]  /*259e0*/  @!P0 IMAD.MOV.U32 R6, RZ, RZ, R134 ;  /* 0x000000ffff068224 */ /* 0x001fe400078e0086 */
[----:B------:R-:W-:-:S05]  /*259f0*/  @!P0 IMAD.MOV.U32 R7, RZ, RZ, R138 ;  /* 0x000000ffff078224 */ /* 0x000fca00078e008a */
[----:B------:R0:W4:Y:S02]  /*25a00*/  @!P0 LDG.E.U8 R118, desc[UR56][R6.64] ;  /* 0x0000003806768981 */ /* 0x000124000c1e1100 */
[----:B0-----:R-:W-:Y:S02]  /*25a10*/  @!P0 IMAD.MOV.U32 R6, RZ, RZ, R122 ;  /* 0x000000ffff068224 */ /* 0x001fe400078e007a */
[----:B------:R-:W-:Y:S01]  /*25a20*/  @!P0 IMAD.MOV.U32 R7, RZ, RZ, R133 ;  /* 0x000000ffff078224 */ /* 0x000fe200078e0085 */
[----:B------:R-:W-:Y:S01]  /*25a30*/  PRMT R114, RZ, 0x7610, R114 ;  /* 0x00007610ff727816 */ /* 0x000fe20000000072 */
[----:B------:R-:W3:Y:S04]  /*25a40*/  LDL R122, [R1+0x122c] ;  /* 0x00122c00017a7983 */ /* 0x000ee80000100800 */
[----:B------:R0:W4:Y:S01]  /*25a50*/  @!P0 LDG.E.U8 R117, desc[UR56][R6.64] ;  /* 0x0000003806758981 */ /* 0x000122000c1e1100 */
[----:B------:R-:W-:-:S02]  /*25a60*/  PRMT R8, R158, 0x5410, R155 ;  /* 0x000054109e087816 */ /* 0x000fc4000000009b */
[----:B------:R-:W-:Y:S01]  /*25a70*/  PRMT R9, R154, 0x5410, R9 ;  /* 0x000054109a097816 */ /* 0x000fe20000000009 */
[----:B------:R-:W4:Y:S01]  /*25a80*/  LDL R133, [R1+0xb40] ;  /* 0x000b400001857983 */ /* 0x000f220000100800 */
[----:B0-----:R-:W-:Y:S02]  /*25a90*/  @!P0 IMAD.MOV.U32 R6, RZ, RZ, R38 ;  /* 0x000000ffff068224 */ /* 0x001fe400078e0026 */
[----:B------:R-:W-:Y:S01]  /*25aa0*/  @!P0 IMAD.MOV.U32 R7, RZ, RZ, R46 ;  /* 0x000000ffff078224 */ /* 0x000fe200078e002e */
[----:B------:R0:W-:Y:S04]  /*25ab0*/  STS.128 [R123+UR58], R8 ;  /* 0x000000087b007988 */ /* 0x0001e80008000c3a */
[----:B------:R1:W4:Y:S01]  /*25ac0*/  @!P0 LDG.E.U8 R116, desc[UR56][R6.64] ;  /* 0x0000003806748981 */ /* 0x000322000c1e1100 */
[----:B------:R-:W-:-:S03]  /*25ad0*/  LOP3.LUT R2, R215, 0xffff, RZ, 0xc0, !PT ;  /* 0x0000ffffd7027812 */ /* 0x000fc600078ec0ff */
[----:B------:R-:W3:Y:S04]  /*25ae0*/  LDL R46, [R1+0x1230] ;  /* 0x00123000012e7983 */ /* 0x000ee80000100800 */
[----:B------:R-:W4:Y:S01]  /*25af0*/  LDL R38, [R1+0x11ec] ;  /* 0x0011ec0001267983 */ /* 0x000f220000100800 */
[----:B-1----:R-:W-:Y:S02]  /*25b00*/  @!P0 IMAD.MOV.U32 R6, RZ, RZ, R35 ;  /* 0x000000ffff068224 */ /* 0x002fe400078e0023 */
[----:B------:R-:W-:Y:S01]  /*25b10*/  @!P0 IMAD.MOV.U32 R7, RZ, RZ, R37 ;  /* 0x000000ffff078224 */ /* 0x000fe200078e0025 */
[----:B0-----:R-:W-:Y:S01]  /*25b20*/  LOP3.LUT R8, R233, 0xffff, RZ, 0xc0, !PT ;  /* 0x0000ffffe9087812 */ /* 0x001fe200078ec0ff */
[----:B------:R-:W4:Y:S04]  /*25b30*/  LDL R37, [R1+0x11f0] ;  /* 0x0011f00001257983 */ /* 0x000f280000100800 */
[----:B------:R2:W4:Y:S04]  /*25b40*/  @!P0 LDG.E.U8 R115, desc[UR56][R6.64] ;  /* 0x0000003806738981 */ /* 0x000528000c1e1100 */
[----:B------:R-:W4:Y:S01]  /*25b50*/  LDL R35, [R1+0x11ac] ;  /* 0x0011ac0001237983 */ /* 0x000f220000100800 */
[----:B--2---:R-:W-:-:S02]  /*25b60*/  @!P0 IMAD.MOV.U32 R6, RZ, RZ, R25 ;  /* 0x000000ffff068224 */ /* 0x004fc400078e0019 */
[----:B------:R-:W-:Y:S01]  /*25b70*/  @!P0 IMAD.MOV.U32 R7, RZ, RZ, R26 ;  /* 0x000000ffff078224 */ /* 0x000fe200078e001a */
[----:B------:R-:W2:Y:S04]  /*25b80*/  LDL R25, [R1+0x1270] ;  /* 0x0012700001197983 */ /* 0x000ea80000100800 */
[----:B------:R-:W3:Y:S04]  /*25b90*/  LDL R26, [R1+0x126c] ;  /* 0x00126c00011a7983 */ /* 0x000ee80000100800 */
[----:B------:R0:W4:Y:S02]  /*25ba0*/  @!P0 LDG.E.U8 R114, desc[UR56][R6.64] ;  /* 0x0000003806728981 */ /* 0x000124000c1e1100 */
[----:B0-----:R-:W-:-:S02]  /*25bb0*/  LOP3.LUT R7, R227, 0xffff, RZ, 0xc0, !PT ;  /* 0x0000ffffe3077812 */ /* 0x001fc400078ec0ff */
[----:B------:R-:W-:Y:S02]  /*25bc0*/  LOP3.LUT R6, R221, 0xffff, RZ, 0xc0, !PT ;  /* 0x0000ffffdd067812 */ /* 0x000fe400078ec0ff */
[----:B------:R-:W-:Y:S02]  /*25bd0*/  PRMT R17, R8, 0x3340, R7 ;  /* 0x0000334008117816 */ /* 0x000fe40000000007 */
[----:B------:R-:W-:Y:S02]  /*25be0*/  PRMT R16, R6, 0x3340, R2 ;  /* 0x0000334006107816 */ /* 0x000fe40000000002 */
[----:B------:R-:W-:Y:S02]  /*25bf0*/  LOP3.LUT R8, R210, 0xffff, RZ, 0xc0, !PT ;  /* 0x0000ffffd2087812 */ /* 0x000fe400078ec0ff */
[----:B------:R-:W-:Y:S02]  /*25c00*/  LOP3.LUT R7, R205, 0xffff, RZ, 0xc0, !PT ;  /* 0x0000ffffcd077812 */ /* 0x000fe400078ec0ff */
[----:B------:R-:W-:-:S02]  /*25c10*/  LOP3.LUT R6, R200, 0xffff, RZ, 0xc0, !PT ;  /* 0x0000ffffc8067812 */ /* 0x000fc400078ec0ff */
        /* <DEDUP_REMOVED lines=14> */
[----:B------:R-:W-:Y:S01]  /*25d00*/  PRMT R7, R8, 0x3340, R7 ;  /* 0x0000334008077816 */ /* 0x000fe20000000007 */
[----:B------:R-:W4:Y:S01]  /*25d10*/  LDL R15, [R1+0x11b0] ;  /* 0x0011b000010f7983 */ /* 0x000f220000100800 */
[----:B------:R-:W-:Y:S02]  /*25d20*/  PRMT R2, R6, 0x3340, R2 ;  /* 0x0000334006027816 */ /* 0x000fe40000000002 */
[----:B------:R-:W-:Y:S02]  /*25d30*/  PRMT R10, R11, 0x5410, R10 ;  /* 0x000054100b0a7816 */ /* 0x000fe4000000000a */
[----:B------:R-:W-:-:S02]  /*25d40*/  PRMT R11, R7, 0x5410, R2 ;  /* 0x00005410070b7816 */ /* 0x000fc40000000002 */
[----:B------:R-:W-:Y:S01]  /*25d50*/  PRMT R8, R17, 0x5410, R16 ;  /* 0x0000541011087816 */ /* 0x000fe20000000010 */
[----:B------:R-:W4:Y:S04]  /*25d60*/  LDL R2, [R1+0x10f0] ;  /* 0x0010f00001027983 */ /* 0x000f280000100800 */
[----:B------:R-:W4:Y:S04]  /*25d70*/  LDL R17, [R1+0x112c] ;  /* 0x00112c0001117983 */ /* 0x000f280000100800 */
[----:B------:R-:W4:Y:S04]  /*25d80*/  LDL R16, [R1+0x1130] ;  /* 0x0011300001107983 */ /* 0x000f280000100800 */
[----:B------:R0:W-:Y:S04]  /*25d90*/  STS.128 [R123+UR58+0x4000], R8 ;  /* 0x004000087b007988 */ /* 0x0001e80008000c3a */
[----:B0-----:R-:W4:Y:S01]  /*25da0*/  LDL R8, [R1+0x10ec] ;  /* 0x0010ec0001087983 */ /* 0x001f220000100800 */
[----:B------:R-:W-:-:S02]  /*25db0*/  PRMT R113, RZ, 0x7610, R113 ;  /* 0x00007610ff717816 */ /* 0x000fc40000000071 */
[----:B------:R-:W-:Y:S01]  /*25dc0*/  PRMT R112, RZ, 0x7610, R112 ;  /* 0x00007610ff707816 */ /* 0x000fe20000000070 */
[----:B------:R-:W4:Y:S01]  /*25dd0*/  LDL R11, [R1+0x10b0] ;  /* 0x0010b000010b7983 */ /* 0x000f220000100800 */
[----:B------:R-:W-:Y:S02]  /*25de0*/  PRMT R111, RZ, 0x7610, R111 ;  /* 0x00007610ff6f7816 */ /* 0x000fe4000000006f */
[----:B------:R-:W-:Y:S01]  /*25df0*/  PRMT R110, RZ, 0x7610, R110 ;  /* 0x00007610ff6e7816 */ /* 0x000fe2000000006e */
[----:B------:R-:W4:Y:S01]  /*25e00*/  LDL R10, [R1+0x106c] ;  /* 0x00106c00010a7983 */ /* 0x000f220000100800 */
[----:B------:R-:W-:Y:S02]  /*25e10*/  PRMT R109, RZ, 0x7610, R109 ;  /* 0x00007610ff6d7816 */ /* 0x000fe4000000006d */
[----:B------:R-:W-:Y:S01]  /*25e20*/  PRMT R108, RZ, 0x7610, R108 ;  /* 0x00007610ff6c7816 */ /* 0x000fe2000000006c */
[----:B------:R-:W4:Y:S01]  /*25e30*/  LDL R9, [R1+0x1070] ;  /* 0x0010700001097983 */ /* 0x000f220000100800 */
[----:B------:R-:W-:-:S02]  /*25e40*/  PRMT R107, RZ, 0x7610, R107 ;  /* 0x00007610ff6b7816 */ /* 0x000fc4000000006b */
[----:B------:R-:W-:Y:S01]  /*25e50*/  PRMT R106, RZ, 0x7610, R106 ;  /* 0x00007610ff6a7816 */ /* 0x000fe2000000006a */
[----:B------:R-:W4:Y:S01]  /*25e60*/  LDL R123, [R1+0x18cc] ;  /* 0x0018cc00017b7983 */ /* 0x000f220000100800 */
[----:B--2---:R-:W-:-:S03]  /*25e70*/  @!P0 IMAD.MOV.U32 R6, RZ, RZ, R25 ;  /* 0x000000ffff068224 */ /* 0x004fc600078e0019 */
[----:B------:R-:W2:Y:S01]  /*25e80*/  LDL R25, [R1+0x1170] ;  /* 0x0011700001197983 */ /* 0x000ea20000100800 */
[----:B---3--:R-:W-:-:S03]  /*25e90*/  @!P0 IMAD.MOV.U32 R7, RZ, RZ, R26 ;  /* 0x000000ffff078224 */ /* 0x008fc600078e001a */
[----:B------:R-:W3:Y:S04]  /*25ea0*/  LDL R26, [R1+0x116c] ;  /* 0x00116c00011a7983 */ /* 0x000ee80000100800 */
[----:B------:R0:W3:Y:S02]  /*25eb0*/  @!P0 LDG.E.U8 R113, desc[UR56][R6.64] ;  /* 0x0000003806718981 */ /* 0x0000e4000c1e1100 */
[----:B0-----:R-:W-:Y:S02]  /*25ec0*/  @!P0 IMAD.MOV.U32 R6, RZ, RZ, R46 ;  /* 0x000000ffff068224 */ /* 0x001fe400078e002e */
[----:B------:R-:W-:Y:S01]  /*25ed0*/  @!P0 IMAD.MOV.U32 R7, RZ, RZ, R122 ;  /* 0x000000ffff078224 */ /* 0x000fe200078e007a */
[----:B------:R-:W-:Y:S01]  /*25ee0*/  PRMT R105, RZ, 0x7610, R105 ;  /* 0x00007610ff697816 */ /* 0x000fe20000000069 */
[----:B------:R-:W3:Y:S04]  /*25ef0*/  LDL R122, [R1+0xb00] ;  /* 0x000b0000017a7983 */ /* 0x000ee80000100800 */
[----:B------:R4:W3:Y:S02]  /*25f00*/  @!P0 LDG.E.U8 R112, desc[UR56][R6.64] ;  /* 0x0000003806708981 */ /* 0x0008e4000c1e1100 */
[----:B----4-:R-:W-:-:S02]  /*25f10*/  @!P0 IMAD.MOV.U32 R6, RZ, RZ, R37 ;  /* 0x000000ffff068224 */ /* 0x010fc400078e0025 */
[----:B------:R-:W-:Y:S01]  /*25f20*/  @!P0 IMAD.MOV.U32 R7, RZ, RZ, R38 ;  /* 0x000000ffff078224 */ /* 0x000fe200078e0026 */
[----:B------:R-:W4:Y:S04]  /*25f30*/  LDL R37, [R1+0xfec] ;  /* 0x000fec0001257983 */ /* 0x000f280000100800 */
[----:B------:R0:W4:Y:S01]  /*25f40*/  @!P0 LDG.E.U8 R111, desc[UR56][R6.64] ;  /* 0x00000038066f8981 */ /* 0x000122000c1e1100 */
[----:B------:R-:W-:Y:S02]  /*25f50*/  PRMT R104, RZ, 0x7610, R104 ;  /* 0x00007610ff687816 */ /* 0x000fe40000000068 */
[----:B------:R-:W-:Y:S01]  /*25f60*/  PRMT R103, RZ, 0x7610, R103 ;  /* 0x00007610ff677816 */ /* 0x000fe20000000067 */
[----:B------:R-:W4:Y:S01]  /*25f70*/  LDL R38, [R1+0xb04] ;  /* 0x000b040001267983 */ /* 0x000f220000100800 */
[----:B0-----:R-:W-:-:S03]  /*25f80*/  @!P0 IMAD.MOV.U32 R7, RZ, RZ, R35 ;  /* 0x000000ffff078224 */ /* 0x001fc600078e0023 */
[----:B------:R-:W4:Y:S01]  /*25f90*/  LDL R35, [R1+0xff0] ;  /* 0x000ff00001237983 */ /* 0x000f220000100800 */
[----:B------:R-:W-:-:S03]  /*25fa0*/  @!P0 IMAD.MOV.U32 R6, RZ, RZ, R15 ;  /* 0x000000ffff068224 */ /* 0x000fc600078e000f */
[----:B------:R-:W4:Y:S04]  /*25fb0*/  LDL R15, [R1+0x10ac] ;  /* 0x0010ac00010f7983 */ /* 0x000f280000100800 */
[----:B------:R2:W4:Y:S02]  /*25fc0*/  @!P0 LDG.E.U8 R110, desc[UR56][R6.64] ;  /* 0x00000038066e8981 */ /* 0x000524000c1e1100 */
[----:B--2---:R-:W-:Y:S02]  /*25fd0*/  @!P0 IMAD.MOV.U32 R6, RZ, RZ, R25 ;  /* 0x000000ffff068224 */ /* 0x004fe400078e0019 */
[----:B------:R-:W2:Y:S01]  /*25fe0*/  LDL R25, [R1+0xc84] ;  /* 0x000c840001197983 */ /* 0x000ea20000100800 */
[----:B---3--:R-:W-:-:S03]  /*25ff0*/  @!P0 IMAD.MOV.U32 R7, RZ, RZ, R26 ;  /* 0x000000ffff078224 */ /* 0x008fc600078e001a */
[----:B------:R-:W3:Y:S04]  /*26000*/  LDL R26, [R1+0xc80] ;  /* 0x000c8000011a7983 */ /* 0x000ee80000100800 */
[----:B------:R0:W3:Y:S02]  /*26010*/  @!P0 LDG.E.U8 R109, desc[UR56][R6.64] ;  /* 0x00000038066d8981 */ /* 0x0000e4000c1e1100 */
[----:B0-----:R-:W-:Y:S02]  /*26020*/  @!P0 IMAD.MOV.U32 R6, RZ, RZ, R16 ;  /* 0x000000ffff068224 */ /* 0x001fe400078e0010 */
[----:B------:R-:W-:Y:S01]  /*26030*/  @!P0 IMAD.MOV.U32 R7, RZ, RZ, R17 ;  /* 0x000000ffff078224 */ /* 0x000fe200078e0011 */
[----:B------:R-:W3:Y:S04]  /*26040*/  LDL R16, [R1+0xc44] ;  /* 0x000c440001107983 */ /* 0x000ee80000100800 */
[----:B------:R0:W3:Y:S04]  /*26050*/  @!P0 LDG.E.U8 R108, desc[UR56][R6.64] ;  /* 0x00000038066c8981 */ /* 0x0000e8000c1e1100 */
[----:B------:R-:W3:Y:S01]  /*26060*/  LDL R17, [R1+0xc40] ;  /* 0x000c400001117983 */ /* 0x000ee20000100800 */
[----:B0-----:R-:W-:-:S02]  /*26070*/  @!P0 IMAD.MOV.U32 R6, RZ, RZ, R2 ;  /* 0x000000ffff068224 */ /* 0x001fc400078e0002 */
[----:B------:R-:W-:Y:S01]  /*26080*/  @!P0 IMAD.MOV.U32 R7, RZ, RZ, R8 ;  /* 0x000000ffff078224 */ /* 0x000fe200078e0008 */
[----:B------:R-:W2:Y:S04]  /*26090*/  LDL R2, [R1+0x1030] ;  /* 0x0010300001027983 */ /* 0x000ea80000100800 */
[----:B------:R-:W3:Y:S04]  /*260a0*/  LDL R8, [R1+0x102c] ;  /* 0x00102c0001087983 */ /* 0x000ee80000100800 */
[----:B------:R0:W3:Y:S02]  /*260b0*/  @!P0 LDG.E.U8 R107, desc[UR56][R6.64] ;  /* 0x00000038066b8981 */ /* 0x0000e4000c1e1100 */
[----:B0-----:R-:W-:-:S02]  /*260c0*/  @!P0 IMAD.MOV.U32 R6, RZ, RZ, R11 ;  /* 0x000000ffff068224 */ /* 0x001fc400078e000b */
[----:B------:R-:W3:Y:S01]  /*260d0*/  LDL R11, [R1+0xc04] ;  /* 0x000c0400010b7983 */ /* 0x000ee20000100800 */
[----:B----4-:R-:W-:-:S03]  /*260e0*/  @!P0 IMAD.MOV.U32 R7, RZ, RZ, R15 ;  /* 0x000000ffff078224 */ /* 0x010fc600078e000f */
[----:B------:R-:W4:Y:S04]  /*260f0*/  LDL R15, [R1+0xc00] ;  /* 0x000c0000010f7983 */ /* 0x000f280000100800 */
[----:B------:R0:W4:Y:S02]  /*26100*/  @!P0 LDG.E.U8 R106, desc[UR56][R6.64] ;  /* 0x00000038066a8981 */ /* 0x000124000c1e1100 */
[----:B0-----:R-:W-:Y:S02]  /*26110*/  @!P0 IMAD.MOV.U32 R6, RZ, RZ, R9 ;  /* 0x000000ffff068224 */ /* 0x001fe400078e0009 */
[----:B------:R-:W-:Y:S01]  /*26120*/  @!P0 IMAD.MOV.U32 R7, RZ, RZ, R10 ;  /* 0x000000ffff078224 */ /* 0x000fe200078e000a */
[----:B------:R-:W4:Y:S04]  /*26130*/  LDL R9, [R1+0xbc4] ;  /* 0x000bc40001097983 */ /* 0x000f280000100800 */
[----:B------:R-:W4:Y:S04]  /*26140*/  LDL R10, [R1+0xbc0] ;  /* 0x000bc000010a7983 */ /* 0x000f280000100800 */
[----:B------:R2:W4:Y:S02]  /*26150*/  @!P0 LDG.E.U8 R105, desc[UR56][R6.64] ;  /* 0x0000003806698981 */ /* 0x000524000c1e1100 */
[----:B--2---:R-:W-:-:S02]  /*26160*/  @!P0 IMAD.MOV.U32 R6, RZ, RZ, R2 ;  /* 0x000000ffff068224 */ /* 0x004fc400078e0002 */
[----:B------:R-:W2:Y:S01]  /*26170*/  LDL R2, [R1+0xb84] ;  /* 0x000b840001027983 */ /* 0x000ea20000100800 */
[----:B---3--:R-:W-:-:S03]  /*26180*/  @!P0 IMAD.MOV.U32 R7, RZ, RZ, R8 ;  /* 0x000000ffff078224 */ /* 0x008fc600078e0008 */
[----:B------:R-:W3:Y:S04]  /*26190*/  LDL R8, [R1+0xb80] ;  /* 0x000b800001087983 */ /* 0x000ee80000100800 */
[----:B------:R0:W3:Y:S01]  /*261a0*/  @!P0 LDG.E.U8 R104, desc[UR56][R6.64] ;  /* 0x0000003806688981 */ /* 0x0000e2000c1e1100 */
[----:B------:R-:W-:Y:S01]  /*261b0*/  PRMT R102, RZ, 0x7610, R102 ;  /* 0x00007610ff667816 */ /* 0x000fe20000000066 */
[----:B0-----:R-:W-:Y:S02]  /*261c0*/  @!P0 IMAD.MOV.U32 R6, RZ, RZ, R35 ;  /* 0x000000ffff068224 */ /* 0x001fe400078e0023 */
[----:B------:R-:W-:Y:S01]  /*261d0*/  @!P0 IMAD.MOV.U32 R7, RZ, RZ, R37 ;  /* 0x000000ffff078224 */ /* 0x000fe200078e0025 */
[----:B------:R-:W-:Y:S01]  /*261e0*/  PRMT R101, RZ, 0x7610, R101 ;  /* 0x00007610ff657816 */ /* 0x000fe20000000065 */
[----:B------:R-:W3:Y:S04]  /*261f0*/  LDL R37, [R1+0xac0] ;  /* 0x000ac00001257983 */ /* 0x000ee80000100800 */
[----:B------:R0:W3:Y:S01]  /*26200*/  @!P0 LDG.E.U8 R103, desc[UR56][R6.64] ;  /* 0x0000003806678981 */ /* 0x0000e2000c1e1100 */
[----:B------:R-:W-:-:S03]  /*26210*/  PRMT R100, RZ, 0x7610, R100 ;  /* 0x00007610ff647816 */ /* 0x000fc60000000064 */
[----:B------:R-:W3:Y:S01]  /*26220*/  LDL R35, [R1+0xa80] ;  /* 0x000a800001237983 */ /* 0x000ee20000100800 */
[----:B0-----:R-:W-:Y:S02]  /*26230*/  @!P0 IMAD.MOV.U32 R6, RZ, RZ, R25 ;  /* 0x000000ffff068224 */ /* 0x001fe400078e0019 */
[----:B------:R-:W-:Y:S01]  /*26240*/  @!P0 IMAD.MOV.U32 R7, RZ, RZ, R26 ;  /* 0x000000ffff078224 */ /* 0x000fe200078e001a */
[----:B------:R-:W3:Y:S04]  /*26250*/  LDL R25, [R1+0xac4] ;  /* 0x000ac40001197983 */ /* 0x000ee80000100800 */
[----:B------:R0:W3:Y:S04]  /*26260*/  @!P0 LDG.E.U8 R102, desc[UR56][R6.64] ;  /* 0x0000003806668981 */ /* 0x0000e8000c1e1100 */
[----:B------:R-:W3:Y:S01]  /*26270*/  LDL R26, [R1+0xa84] ;  /* 0x000a8400011a7983 */ /* 0x000ee20000100800 */
[----:B------:R-:W-:-:S03]  /*26280*/  PRMT R99, RZ, 0x7610, R99 ;  /* 0x00007610ff637816 */ /* 0x000fc60000000063 */
[----:B------:R-:W3:Y:S01]  /*26290*/  LDL.LU R46, [R1+0xb44] ;  /* 0x000b4400012e7983 */ /* 0x000ee20000300800 */
[----:B0-----:R-:W-:Y:S02]  /*262a0*/  @!P0 IMAD.MOV.U32 R6, RZ, RZ, R16 ;  /* 0x000000ffff068224 */ /* 0x001fe400078e0010 */
[----:B------:R-:W-:-:S05]  /*262b0*/  @!P0 IMAD.MOV.U32 R7, RZ, RZ, R17 ;  /* 0x000000ffff078224 */ /* 0x000fca00078e0011 */
[----:B------:R0:W3:Y:S02]  /*262c0*/  @!P0 LDG.E.U8 R101, desc[UR56][R6.64] ;  /* 0x0000003806658981 */ /* 0x0000e4000c1e1100 */
[----:B0-----:R-:W-:Y:S02]  /*262d0*/  @!P0 IMAD.MOV.U32 R6, RZ, RZ, R11 ;  /* 0x000000ffff068224 */ /* 0x001fe400078e000b */
[----:B----4-:R-:W-:-:S05]  /*262e0*/  @!P0 IMAD.MOV.U32 R7, RZ, RZ, R15 ;  /* 0x000000ffff078224 */ /* 0x010fca00078e000f */
[----:B------:R0:W4:Y:S01]  /*262f0*/  @!P0 LDG.E.U8 R100, desc[UR56][R6.64] ;  /* 0x0000003806648981 */ /* 0x000122000c1e1100 */
[----:B------:R-:W-:Y:S01]  /*26300*/  PRMT R98, RZ, 0x7610, R98 ;  /* 0x00007610ff627816 */ /* 0x000fe20000000062 */
[----:B0-----:R-:W-:Y:S02]  /*26310*/  @!P0 IMAD.MOV.U32 R6, RZ, RZ, R9 ;  /* 0x000000ffff068224 */ /* 0x001fe400078e0009 */
[----:B------:R-:W-:-:S05]  /*26320*/  @!P0 IMAD.MOV.U32 R7, RZ, RZ, R10 ;  /* 0x000000ffff078224 */ /* 0x000fca00078e000a */
[----:B------:R2:W4:Y:S02]  /*26330*/  @!P0 LDG.E.U8 R99, desc[UR56][R6.64] ;  /* 0x0000003806638981 */ /* 0x000524000c1e1100 */
[----:B--2---:R-:W-:Y:S02]  /*26340*/  @!P0 IMAD.MOV.U32 R6, RZ, RZ, R2 ;  /* 0x000000ffff068224 */ /* 0x004fe400078e0002 */
[----:B---3--:R-:W-:Y:S01]  /*26350*/  @!P0 IMAD.MOV.U32 R7, RZ, RZ, R8 ;  /* 0x000000ffff078224 */ /* 0x008fe200078e0008 */
[----:B------:R-:W-:Y:S02]  /*26360*/  LOP3.LUT R8, R214, 0xffff, RZ, 0xc0, !PT ;  /* 0x0000ffffd6087812 */ /* 0x000fe400078ec0ff */
[----:B------:R-:W-:Y:S02]  /*26370*/  LOP3.LUT R2, R199, 0xffff, RZ, 0xc0, !PT ;  /* 0x0000ffffc7027812 */ /* 0x000fe400078ec0ff */
[----:B------:R0:W2:Y:S02]  /*26380*/  @!P0 LDG.E.U8 R98, desc[UR56][R6.64] ;  /* 0x0000003806628981 */ /* 0x0000a4000c1e1100 */
        /* <DEDUP_REMOVED lines=22> */
[----:B------:R-:W-:Y:S02]  /*264f0*/  PRMT R10, R11, 0x5410, R10 ;  /* 0x000054100b0a7816 */ /* 0x000fe4000000000a */
[----:B------:R-:W-:Y:S02]  /*26500*/  PRMT R8, R17, 0x5410, R16 ;  /* 0x0000541011087816 */ /* 0x000fe40000000010 */
[----:B------:R-:W-:-:S02]  /*26510*/  PRMT R9, R15, 0x5410, R9 ;  /* 0x000054100f097816 */ /* 0x000fc40000000009 */
[----:B------:R-:W-:Y:S02]  /*26520*/  PRMT R11, R7, 0x5410, R2 ;  /* 0x00005410070b7816 */ /* 0x000fe40000000002 */
[----:B------:R-:W3:Y:S04]  /*26530*/  LDL R2, [R1+0xa44] ;  /* 0x000a440001027983 */ /* 0x000ee80000100800 */
[----:B------:R0:W-:Y:S04]  /*26540*/  STS.128 [R123+UR58], R8 ;  /* 0x000000087b007988 */ /* 0x0001e80008000c3a */
[----:B0-----:R-:W4:Y:S01]  /*26550*/  LDL R8, [R1+0xa40] ;  /* 0x000a400001087983 */ /* 0x001f220000100800 */
[----:B------:R-:W-:Y:S01]  /*26560*/  PRMT R97, RZ, 0x7610, R97 ;  /* 0x00007610ff617816 */ /* 0x000fe20000000061 */
[----:B------:R-:W-:-:S02]  /*26570*/  @!P0 IMAD.MOV.U32 R6, RZ, RZ, R46 ;  /* 0x000000ffff068224 */ /* 0x000fc400078e002e */
[----:B------:R-:W-:Y:S01]  /*26580*/  @!P0 IMAD.MOV.U32 R7, RZ, RZ, R133 ;  /* 0x000000ffff078224 */ /* 0x000fe200078e0085 */
[----:B------:R-:W-:-:S04]  /*26590*/  PRMT R96, RZ, 0x7610, R96 ;  /* 0x00007610ff607816 */ /* 0x000fc80000000060 */
[----:B------:R0:W2:Y:S02]  /*265a0*/  @!P0 LDG.E.U8 R97, desc[UR56][R6.64] ;  /* 0x0000003806618981 */ /* 0x0000a4000c1e1100 */
[----:B0-----:R-:W-:Y:S02]  /*265b0*/  @!P0 IMAD.MOV.U32 R6, RZ, RZ, R38 ;  /* 0x000000ffff068224 */ /* 0x001fe400078e0026 */
[----:B------:R-:W-:-:S05]  /*265c0*/  @!P0 IMAD.MOV.U32 R7, RZ, RZ, R122 ;  /* 0x000000ffff078224 */ /* 0x000fca00078e007a */
[----:B------:R0:W2:Y:S02]  /*265d0*/  @!P0 LDG.E.U8 R96, desc[UR56][R6.64] ;  /* 0x0000003806608981 */ /* 0x0000a4000c1e1100 */
[----:B0-----:R-:W-:Y:S02]  /*265e0*/  @!P0 IMAD.MOV.U32 R6, RZ, RZ, R25 ;  /* 0x000000ffff068224 */ /* 0x001fe400078e0019 */
[----:B------:R-:W2:Y:S04]  /*265f0*/  LDL.LU R25, [R1+0x940] ;  /* 0x0009400001197983 */ /* 0x000ea80000300800 */
[----:B------:R-:W2:Y:S04]  /*26600*/  LDL R17, [R1+0xa00] ;  /* 0x000a000001117983 */ /* 0x000ea80000100800 */
[----:B------:R-:W2:Y:S04]  /*26610*/  LDL R16, [R1+0xa04] ;  /* 0x000a040001107983 */ /* 0x000ea80000100800 */
[----:B------:R-:W2:Y:S04]  /*26620*/  LDL R15, [R1+0x9c0] ;  /* 0x0009c000010f7983 */ /* 0x000ea80000100800 */
[----:B------:R-:W2:Y:S04]  /*26630*/  LDL R11, [R1+0x9c4] ;  /* 0x0009c400010b7983 */ /* 0x000ea80000100800 */
[----:B------:R-:W2:Y:S04]  /*26640*/  LDL R10, [R1+0x980] ;  /* 0x00098000010a7983 */ /* 0x000ea80000100800 */
[----:B------:R-:W2:Y:S01]  /*26650*/  LDL R9, [R1+0x984] ;  /* 0x0009840001097983 */ /* 0x000ea20000100800 */
[----:B------:R-:W-:Y:S01]  /*26660*/  PRMT R95, RZ, 0x7610, R95 ;  /* 0x00007610ff5f7816 */ /* 0x000fe2000000005f */
[----:B------:R-:W-:-:S02]  /*26670*/  @!P0 IMAD.MOV.U32 R7, RZ, RZ, R37 ;  /* 0x000000ffff078224 */ /* 0x000fc400078e0025 */
[----:B------:R-:W2:Y:S01]  /*26680*/  LDL.LU R38, [R1+0x944] ;  /* 0x0009440001267983 */ /* 0x000ea20000300800 */
[----:B------:R-:W-:-:S03]  /*26690*/  PRMT R94, RZ, 0x7610, R94 ;  /* 0x00007610ff5e7816 */ /* 0x000fc6000000005e */
[----:B------:R0:W2:Y:S04]  /*266a0*/  @!P0 LDG.E.U8 R95, desc[UR56][R6.64] ;  /* 0x00000038065f8981 */ /* 0x0000a8000c1e1100 */
[----:B------:R-:W2:Y:S01]  /*266b0*/  LDL.LU R37, [R1+0x900] ;  /* 0x0009000001257983 */ /* 0x000ea20000300800 */
[----:B0-----:R-:W-:Y:S02]  /*266c0*/  @!P0 IMAD.MOV.U32 R6, RZ, RZ, R26 ;  /* 0x000000ffff068224 */ /* 0x001fe400078e001a */
[----:B------:R-:W-:Y:S02]  /*266d0*/  @!P0 IMAD.MOV.U32 R7, RZ, RZ, R35 ;  /* 0x000000ffff078224 */ /* 0x000fe400078e0023 */
[----:B------:R-:W2:Y:S04]  /*266e0*/  LDL.LU R35, [R1+0x904] ;  /* 0x0009040001237983 */ /* 0x000ea80000300800 */
[----:B------:R3:W2:Y:S01]  /*266f0*/  @!P0 LDG.E.U8 R94, desc[UR56][R6.64] ;  /* 0x00000038065e8981 */ /* 0x0006a2000c1e1100 */
[----:B------:R-:W-:-:S02]  /*26700*/  PRMT R93, RZ, 0x7610, R93 ;  /* 0x00007610ff5d7816 */ /* 0x000fc4000000005d */
[----:B------:R-:W-:Y:S01]  /*26710*/  PRMT R92, RZ, 0x7610, R92 ;  /* 0x00007610ff5c7816 */ /* 0x000fe2000000005c */
[----:B------:R-:W2:Y:S01]  /*26720*/  LDL R26, [R1+0x13a8] ;  /* 0x0013a800011a7983 */ /* 0x000ea20000100800 */
[----:B------:R-:W-:Y:S02]  /*26730*/  PRMT R91, RZ, 0x7610, R91 ;  /* 0x00007610ff5b7816 */ /* 0x000fe4000000005b */
[----:B------:R-:W-:Y:S01]  /*26740*/  PRMT R90, RZ, 0x7610, R90 ;  /* 0x00007610ff5a7816 */ /* 0x000fe2000000005a */
[----:B------:R-:W2:Y:S01]  /*26750*/  LDL R139, [R1+0x1364] ;  /* 0x00136400018b7983 */ /* 0x000ea20000100800 */
[----:B------:R-:W-:Y:S02]  /*26760*/  PRMT R89, RZ, 0x7610, R89 ;  /* 0x00007610ff597816 */ /* 0x000fe40000000059 */
[----:B------:R-:W-:Y:S01]  /*26770*/  PRMT R88, RZ, 0x7610, R88 ;  /* 0x00007610ff587816 */ /* 0x000fe20000000058 */
[----:B------:R-:W2:Y:S01]  /*26780*/  LDL R138, [R1+0x1368] ;  /* 0x00136800018a7983 */ /* 0x000ea20000100800 */
[----:B---3--:R-:W-:-:S03]  /*26790*/  @!P0 IMAD.MOV.U32 R6, RZ, RZ, R2 ;  /* 0x000000ffff068224 */ /* 0x008fc600078e0002 */
[----:B------:R-:W3:Y:S01]  /*267a0*/  LDL R2, [R1+0xfbc] ;  /* 0x000fbc0001027983 */ /* 0x000ee20000100800 */
[----:B----4-:R-:W-:-:S03]  /*267b0*/  @!P0 IMAD.MOV.U32 R7, RZ, RZ, R8 ;  /* 0x000000ffff078224 */ /* 0x010fc600078e0008 */
[----:B------:R-:W4:Y:S04]  /*267c0*/  LDL R8, [R1+0xc98] ;  /* 0x000c980001087983 */ /* 0x000f280000100800 */
[----:B------:R2:W4:Y:S01]  /*267d0*/  @!P0 LDG.E.U8 R93, desc[UR56][R6.64] ;  /* 0x00000038065d8981 */ /* 0x000522000c1e1100 */
[----:B------:R-:W-:Y:S01]  /*267e0*/  PRMT R87, RZ, 0x7610, R87 ;  /* 0x00007610ff577816 */ /* 0x000fe20000000057 */
[----:B--2---:R-:W-:Y:S02]  /*267f0*/  @!P0 IMAD.MOV.U32 R7, RZ, RZ, R17 ;  /* 0x000000ffff078224 */ /* 0x004fe400078e0011 */
[----:B------:R-:W-:-:S05]  /*26800*/  @!P0 IMAD.MOV.U32 R6, RZ, RZ, R16 ;  /* 0x000000ffff068224 */ /* 0x000fca00078e0010 */
[----:B------:R0:W2:Y:S02]  /*26810*/  @!P0 LDG.E.U8 R92, desc[UR56][R6.64] ;  /* 0x00000038065c8981 */ /* 0x0000a4000c1e1100 */
[----:B0-----:R-:W-:Y:S02]  /*26820*/  @!P0 IMAD.MOV.U32 R6, RZ, RZ, R11 ;  /* 0x000000ffff068224 */ /* 0x001fe400078e000b */
[----:B------:R-:W-:Y:S01]  /*26830*/  @!P0 IMAD.MOV.U32 R7, RZ, RZ, R15 ;  /* 0x000000ffff078224 */ /* 0x000fe200078e000f */
[----:B------:R-:W2:Y:S04]  /*26840*/  LDL.LU R11, [R1+0x720] ;  /* 0x00072000010b7983 */ /* 0x000ea80000300800 */
[----:B------:R0:W2:Y:S02]  /*26850*/  @!P0 LDG.E.U8 R91, desc[UR56][R6.64] ;  /* 0x00000038065b8981 */ /* 0x0000a4000c1e1100 */
[----:B0-----:R-:W-:-:S02]  /*26860*/  @!P0 IMAD.MOV.U32 R6, RZ, RZ, R9 ;  /* 0x000000ffff068224 */ /* 0x001fc400078e0009 */
[----:B------:R-:W-:-:S05]  /*26870*/  @!P0 IMAD.MOV.U32 R7, RZ, RZ, R10 ;  /* 0x000000ffff078224 */ /* 0x000fca00078e000a */
[----:B------:R0:W2:Y:S02]  /*26880*/  @!P0 LDG.E.U8 R90, desc[UR56][R6.64] ;  /* 0x00000038065a8981 */ /* 0x0000a4000c1e1100 */
[----:B0-----:R-:W-:Y:S02]  /*26890*/  @!P0 IMAD.MOV.U32 R6, RZ, RZ, R38 ;  /* 0x000000ffff068224 */ /* 0x001fe400078e0026 */
[----:B------:R-:W-:-:S05]  /*268a0*/  @!P0 IMAD.MOV.U32 R7, RZ, RZ, R25 ;  /* 0x000000ffff078224 */ /* 0x000fca00078e0019 */
[----:B------:R0:W2:Y:S02]  /*268b0*/  @!P0 LDG.E.U8 R89, desc[UR56][R6.64] ;  /* 0x0000003806598981 */ /* 0x0000a4000c1e1100 */
[----:B0-----:R-:W-:Y:S02]  /*268c0*/  @!P0 IMAD.MOV.U32 R6, RZ, RZ, R35 ;  /* 0x000000ffff068224 */ /* 0x001fe400078e0023 */
[----:B------:R-:W-:-:S05]  /*268d0*/  @!P0 IMAD.MOV.U32 R7, RZ, RZ, R37 ;  /* 0x000000ffff078224 */ /* 0x000fca00078e0025 */
[----:B------:R3:W2:Y:S02]  /*268e0*/  @!P0 LDG.E.U8 R88, desc[UR56][R6.64] ;  /* 0x0000003806588981 */ /* 0x0006a4000c1e1100 */
[----:B---3--:R-:W-:Y:S02]  /*268f0*/  @!P0 IMAD.MOV.U32 R6, RZ, RZ, R2 ;  /* 0x000000ffff068224 */ /* 0x008fe400078e0002 */
[----:B------:R-:W3:Y:S04]  /*26900*/  LDL.LU R2, [R1+0x710] ;  /* 0x0007100001027983 */ /* 0x000ee80000300800 */
[----:B------:R-:W3:Y:S04]  /*26910*/  LDL.LU R17, [R1+0x6fc] ;  /* 0x0006fc0001117983 */ /* 0x000ee80000300800 */
[----:B------:R-:W3:Y:S04]  /*26920*/  LDL.LU R16, [R1+0x6ec] ;  /* 0x0006ec0001107983 */ /* 0x000ee80000300800 */
[----:B------:R-:W3:Y:S04]  /*26930*/  LDL.LU R15, [R1+0x6e4] ;  /* 0x0006e400010f7983 */ /* 0x000ee80000300800 */
[----:B------:R-:W3:Y:S01]  /*26940*/  LDL.LU R134, [R1+0x6dc] ;  /* 0x0006dc0001867983 */ /* 0x000ee20000300800 */
[----:B----4-:R-:W-:-:S03]  /*26950*/  @!P0 IMAD.MOV.U32 R7, RZ, RZ, R8 ;  /* 0x000000ffff078224 */ /* 0x010fc600078e0008 */
[----:B------:R-:W4:Y:S04]  /*26960*/  LDL.LU R133, [R1+0x684] ;  /* 0x0006840001857983 */ /* 0x000f280000300800 */
[----:B------:R-:W4:Y:S04]  /*26970*/  LDL.LU R122, [R1+0x678] ;  /* 0x00067800017a7983 */ /* 0x000f280000300800 */
[----:B------:R0:W4:Y:S01]  /*26980*/  @!P0 LDG.E.U8 R87, desc[UR56][R6.64] ;  /* 0x0000003806578981 */ /* 0x000122000c1e1100 */
[----:B------:R-:W-:Y:S02]  /*26990*/  PRMT R86, RZ, 0x7610, R86 ;  /* 0x00007610ff567816 */ /* 0x000fe40000000056 */
[----:B------:R-:W-:Y:S01]  /*269a0*/  PRMT R85, RZ, 0x7610, R85 ;  /* 0x00007610ff557816 */ /* 0x000fe20000000055 */
[----:B------:R-:W2:Y:S04]  /*269b0*/  LDL R10, [R1+0x12e8] ;  /* 0x0012e800010a7983 */ /* 0x000ea80000100800 */
[----:B------:R-:W3:Y:S04]  /*269c0*/  LDL R9, [R1+0x12a4] ;  /* 0x0012a40001097983 */ /* 0x000ee80000100800 */
[----:B------:R-:W4:Y:S01]  /*269d0*/  LDL R7, [R1+0x13a4] ;  /* 0x0013a40001077983 */ /* 0x000f220000100800 */
[----:B0-----:R-:W-:-:S03]  /*269e0*/  @!P0 IMAD.MOV.U32 R6, RZ, RZ, R26 ;  /* 0x000000ffff068224 */ /* 0x001fc600078e001a */
[----:B------:R-:W3:Y:S04]  /*269f0*/  LDL R8, [R1+0x12a8] ;  /* 0x0012a80001087983 */ /* 0x000ee80000100800 */
[----:B------:R-:W3:Y:S04]  /*26a00*/  LDL.LU R26, [R1+0x668] ;  /* 0x00066800011a7983 */ /* 0x000ee80000300800 */
[----:B----4-:R0:W4:Y:S02]  /*26a10*/  @!P0 LDG.E.U8 R86, desc[UR56][R6.64] ;  /* 0x0000003806568981 */ /* 0x010124000c1e1100 */
[----:B0-----:R-:W-:-:S02]  /*26a20*/  @!P0 IMAD.MOV.U32 R6, RZ, RZ, R138 ;  /* 0x000000ffff068224 */ /* 0x001fc400078e008a */
[----:B------:R-:W-:Y:S01]  /*26a30*/  @!P0 IMAD.MOV.U32 R7, RZ, RZ, R139 ;  /* 0x000000ffff078224 */ /* 0x000fe200078e008b */
[----:B------:R-:W4:Y:S04]  /*26a40*/  LDL.LU R138, [R1+0x654] ;  /* 0x00065400018a7983 */ /* 0x000f280000300800 */
[----:B------:R-:W4:Y:S04]  /*26a50*/  LDL.LU R139, [R1+0x624] ;  /* 0x00062400018b7983 */ /* 0x000f280000300800 */
[----:B------:R0:W4:Y:S04]  /*26a60*/  @!P0 LDG.E.U8 R85, desc[UR56][R6.64] ;  /* 0x0000003806558981 */ /* 0x000128000c1e1100 */
[----:B------:R-:W0:Y:S04]  /*26a70*/  LDL R6, [R1+0x1324] ;  /* 0x0013240001067983 */ /* 0x000e280000100800 */
[----:B------:R-:W0:Y:S01]  /*26a80*/  LDL R7, [R1+0x1328] ;  /* 0x0013280001077983 */ /* 0x000e220000100800 */
[----:B------:R-:W-:-:S02]  /*26a90*/  PRMT R84, RZ, 0x7610, R84 ;  /* 0x00007610ff547816 */ /* 0x000fc40000000054 */
[----:B0-----:R-:W-:-:S04]  /*26aa0*/  @!P0 LOP3.LUT R7, R7, R6, RZ, 0x3c, !PT ;  /* 0x0000000607078212 */ /* 0x001fc800078e3cff */
[----:B------:R-:W-:-:S04]  /*26ab0*/  @!P0 LOP3.LUT R6, R7, R6, RZ, 0x3c, !PT ;  /* 0x0000000607068212 */ /* 0x000fc800078e3cff */
[----:B------:R-:W-:-:S05]  /*26ac0*/  @!P0 LOP3.LUT R7, R7, R6, RZ, 0x3c, !PT ;  /* 0x0000000607078212 */ /* 0x000fca00078e3cff */
[----:B------:R2:W4:Y:S04]  /*26ad0*/  @!P0 LDG.E.U8 R84, desc[UR56][R6.64] ;  /* 0x0000003806548981 */ /* 0x000528000c1e1100 */
[----:B------:R-:W3:Y:S01]  /*26ae0*/  LDL R7, [R1+0x12e4] ;  /* 0x0012e40001077983 */ /* 0x000ee20000100800 */
[----:B------:R-:W-:Y:S01]  /*26af0*/  PRMT R83, RZ, 0x7610, R83 ;  /* 0x00007610ff537816 */ /* 0x000fe20000000053 */
[----:B--2---:R-:W-:Y:S01]  /*26b00*/  @!P0 IMAD.MOV.U32 R6, RZ, RZ, R10 ;  /* 0x000000ffff068224 */ /* 0x004fe200078e000a */
[----:B------:R-:W-:-:S04]  /*26b10*/  PRMT R82, RZ, 0x7610, R82 ;  /* 0x00007610ff527816 */ /* 0x000fc80000000052 */
[----:B---3--:R0:W2:Y:S02]  /*26b20*/  @!P0 LDG.E.U8 R83, desc[UR56][R6.64] ;  /* 0x0000003806538981 */ /* 0x0080a4000c1e1100 */
[----:B0-----:R-:W-:Y:S02]  /*26b30*/  @!P0 IMAD.MOV.U32 R6, RZ, RZ, R8 ;  /* 0x000000ffff068224 */ /* 0x001fe400078e0008 */
[----:B------:R-:W-:Y:S01]  /*26b40*/  @!P0 IMAD.MOV.U32 R7, RZ, RZ, R9 ;  /* 0x000000ffff078224 */ /* 0x000fe200078e0009 */
[----:B------:R-:W-:-:S04]  /*26b50*/  LOP3.LUT R8, R11, 0xffff, RZ, 0xc0, !PT ;  /* 0x0000ffff0b087812 */ /* 0x000fc800078ec0ff */
[----:B------:R0:W3:Y:S02]  /*26b60*/  @!P0 LDG.E.U8 R82, desc[UR56][R6.64] ;  /* 0x0000003806528981 */ /* 0x0000e4000c1e1100 */
[----:B0-----:R-:W-:Y:S02]  /*26b70*/  LOP3.LUT R7, R2, 0xffff, RZ, 0xc0, !PT ;  /* 0x0000ffff02077812 */ /* 0x001fe400078ec0ff */
[----:B------:R-:W-:Y:S02]  /*26b80*/  LOP3.LUT R6, R17, 0xffff, RZ, 0xc0, !PT ;  /* 0x0000ffff11067812 */ /* 0x000fe400078ec0ff */
[----:B------:R-:W-:Y:S02]  /*26b90*/  LOP3.LUT R2, R16, 0xffff, RZ, 0xc0, !PT ;  /* 0x0000ffff10027812 */ /* 0x000fe400078ec0ff */
[----:B------:R-:W-:Y:S02]  /*26ba0*/  PRMT R17, R8, 0x3340, R7 ;  /* 0x0000334008117816 */ /* 0x000fe40000000007 */
[----:B------:R-:W-:-:S02]  /*26bb0*/  LOP3.LUT R8, R15, 0xffff, RZ, 0xc0, !PT ;  /* 0x0000ffff0f087812 */ /* 0x000fc400078ec0ff */
[----:B------:R-:W-:Y:S02]  /*26bc0*/  LOP3.LUT R7, R134, 0xffff, RZ, 0xc0, !PT ;  /* 0x0000ffff86077812 */ /* 0x000fe400078ec0ff */
[----:B------:R-:W-:Y:S01]  /*26bd0*/  PRMT R16, R6, 0x3340, R2 ;  /* 0x0000334006107816 */ /* 0x000fe20000000002 */
[----:B------:R-:W2:Y:S01]  /*26be0*/  LDL R134, [R1+0x1264] ;  /* 0x0012640001867983 */ /* 0x000ea20000100800 */
[----:B------:R-:W-:Y:S02]  /*26bf0*/  LOP3.LUT R6, R133, 0xffff, RZ, 0xc0, !PT ;  /* 0x0000ffff85067812 */ /* 0x000fe400078ec0ff */
[----:B------:R-:W-:Y:S01]  /*26c00*/  PRMT R15, R8, 0x3340, R7 ;  /* 0x00003340080f7816 */ /* 0x000fe20000000007 */
[----:B------:R-:W3:Y:S01]  /*26c10*/  LDL R133, [R1+0x1268] ;  /* 0x0012680001857983 */ /* 0x000ee20000100800 */
[----:B------:R-:W-:Y:S02]  /*26c20*/  LOP3.LUT R8, R26, 0xffff, RZ, 0xc0, !PT ;  /* 0x0000ffff1a087812 */ /* 0x000fe400078ec0ff */
[----:B----4-:R-:W-:Y:S01]  /*26c30*/  LOP3.LUT R7, R138, 0xffff, RZ, 0xc0, !PT ;  /* 0x0000ffff8a077812 */ /* 0x010fe200078ec0ff */
[----:B------:R-:W4:Y:S01]  /*26c40*/  LDL R26, [R1+0x1228] ;  /* 0x00122800011a7983 */ /* 0x000f220000100800 */
[----:B------:R-:W-:-:S02]  /*26c50*/  LOP3.LUT R2, R122, 0xffff, RZ, 0xc0, !PT ;  /* 0x0000ffff7a027812 */ /* 0x000fc400078ec0ff */
[----:B------:R-:W-:Y:S01]  /*26c60*/  PRMT R11, R8, 0x3340, R7 ;  /* 0x00003340080b7816 */ /* 0x000fe20000000007 */
[----:B------:R-:W4:Y:S01]  /*26c70*/  LDL R122, [R1+0x1224] ;  /* 0x00122400017a7983 */ /* 0x000f220000100800 */
[----:B------:R-:W-:Y:S02]  /*26c80*/  LOP3.LUT R8, R239, 0xffff, RZ, 0xc0, !PT ;  /* 0x0000ffffef087812 */ /* 0x000fe400078ec0ff */
[----:B------:R-:W-:Y:S02]  /*26c90*/  LOP3.LUT R7, R232, 0xffff, RZ, 0xc0, !PT ;  /* 0x0000ffffe8077812 */ /* 0x000fe400078ec0ff */
[----:B------:R-:W-:Y:S02]  /*26ca0*/  PRMT R9, R6, 0x3340, R2 ;  /* 0x0000334006097816 */ /* 0x000fe40000000002 */
[----:B------:R-:W-:Y:S02]  /*26cb0*/  PRMT R7, R8, 0x3340, R7 ;  /* 0x0000334008077816 */ /* 0x000fe40000000007 */
[----:B------:R-:W-:-:S02]  /*26cc0*/  LOP3.LUT R6, R139, 0xffff, RZ, 0xc0, !PT ;  /* 0x0000ffff8b067812 */ /* 0x000fc400078ec0ff */
[----:B------:R-:W-:Y:S02]  /*26cd0*/  LOP3.LUT R2, R245, 0xffff, RZ, 0xc0, !PT ;  /* 0x0000fffff5027812 */ /* 0x000fe400078ec0ff */
[----:B------:R-:W-:Y:S02]  /*26ce0*/  PRMT R8, R17, 0x5410, R16 ;  /* 0x0000541011087816 */ /* 0x000fe40000000010 */
[----:B------:R-:W4:Y:S01]  /*26cf0*/  LDL R16, [R1+0x11e4] ;  /* 0x0011e40001107983 */ /* 0x000f220000100800 */
[----:B------:R-:W-:Y:S02]  /*26d00*/  PRMT R10, R6, 0x3340, R2 ;  /* 0x00003340060a7816 */ /* 0x000fe40000000002 */
[----:B------:R-:W-:Y:S01]  /*26d10*/  LOP3.LUT R6, R226, 0xffff, RZ, 0xc0, !PT ;  /* 0x0000ffffe2067812 */ /* 0x000fe200078ec0ff */
[----:B------:R-:W4:Y:S01]  /*26d20*/  LDL R17, [R1+0x10e4] ;  /* 0x0010e40001117983 */ /* 0x000f220000100800 */
[----:B------:R-:W-:Y:S02]  /*26d30*/  LOP3.LUT R2, R220, 0xffff, RZ, 0xc0, !PT ;  /* 0x0000ffffdc027812 */ /* 0x000fe400078ec0ff */
[----:B------:R-:W-:-:S02]  /*26d40*/  PRMT R9, R15, 0x5410, R9 ;  /* 0x000054100f097816 */ /* 0x000fc40000000009 */
[----:B------:R-:W4:Y:S01]  /*26d50*/  LDL R15, [R1+0x11e8] ;  /* 0x0011e800010f7983 */ /* 0x000f220000100800 */
[----:B------:R-:W-:Y:S02]  /*26d60*/  PRMT R2, R6, 0x3340, R2 ;  /* 0x0000334006027816 */ /* 0x000fe40000000002 */
[----:B------:R-:W-:Y:S02]  /*26d70*/  PRMT R10, R11, 0x5410, R10 ;  /* 0x000054100b0a7816 */ /* 0x000fe4000000000a */
[----:B------:R-:W-:Y:S02]  /*26d80*/  PRMT R11, R7, 0x5410, R2 ;  /* 0x00005410070b7816 */ /* 0x000fe40000000002 */
[----:B------:R-:W4:Y:S04]  /*26d90*/  LDL R2, [R1+0x11a8] ;  /* 0x0011a80001027983 */ /* 0x000f280000100800 */
[----:B------:R0:W-:Y:S04]  /*26da0*/  STS.128 [R123+UR58+0x4000], R8 ;  /* 0x004000087b007988 */ /* 0x0001e80008000c3a */
[----:B0-----:R-:W4:Y:S01]  /*26db0*/  LDL R8, [R1+0x11a4] ;  /* 0x0011a40001087983 */ /* 0x001f220000100800 */
[----:B------:R-:W-:-:S03]  /*26dc0*/  PRMT R81, RZ, 0x7610, R81 ;  /* 0x00007610ff517816 */ /* 0x000fc60000000051 */
[----:B------:R-:W4:Y:S01]  /*26dd0*/  LDL R123, [R1+0x1168] ;  /* 0x00116800017b7983 */ /* 0x000f220000100800 */
[----:B------:R-:W-:-:S03]  /*26de0*/  PRMT R80, RZ, 0x7610, R80 ;  /* 0x00007610ff507816 */ /* 0x000fc60000000050 */
[----:B------:R-:W4:Y:S01]  /*26df0*/  LDL R11, [R1+0x10a8] ;  /* 0x0010a800010b7983 */ /* 0x000f220000100800 */
[----:B------:R-:W-:-:S03]  /*26e00*/  PRMT R79, RZ, 0x7610, R79 ;  /* 0x00007610ff4f7816 */ /* 0x000fc6000000004f */
[----:B------:R-:W4:Y:S04]  /*26e10*/  LDL R10, [R1+0x1064] ;  /* 0x00106400010a7983 */ /* 0x000f280000100800 */
[----:B------:R-:W4:Y:S01]  /*26e20*/  LDL R9, [R1+0x1068] ;  /* 0x0010680001097983 */ /* 0x000f220000100800 */
[----:B--2---:R-:W-:Y:S02]  /*26e30*/  @!P0 IMAD.MOV.U32 R7, RZ, RZ, R134 ;  /* 0x000000ffff078224 */ /* 0x004fe400078e0086 */
[----:B---3--:R-:W-:Y:S02]  /*26e40*/  @!P0 IMAD.MOV.U32 R6, RZ, RZ, R133 ;  /* 0x000000ffff068224 */ /* 0x008fe400078e0085 */
[----:B------:R-:W2:Y:S04]  /*26e50*/  LDL R133, [R1+0x1164] ;  /* 0x0011640001857983 */ /* 0x000ea80000100800 */
[----:B------:R4:W3:Y:S02]  /*26e60*/  @!P0 LDG.E.U8 R81, desc[UR56][R6.64] ;  /* 0x0000003806518981 */ /* 0x0008e4000c1e1100 */
[----:B----4-:R-:W-:-:S02]  /*26e70*/  @!P0 IMAD.MOV.U32 R6, RZ, RZ, R26 ;  /* 0x000000ffff068224 */ /* 0x010fc400078e001a */
[----:B------:R-:W-:Y:S01]  /*26e80*/  @!P0 IMAD.MOV.U32 R7, RZ, RZ, R122 ;  /* 0x000000ffff078224 */ /* 0x000fe200078e007a */
[----:B------:R-:W4:Y:S04]  /*26e90*/  LDL R26, [R1+0x1128] ;  /* 0x00112800011a7983 */ /* 0x000f280000100800 */
[----:B------:R-:W3:Y:S04]  /*26ea0*/  LDL R122, [R1+0x1124] ;  /* 0x00112400017a7983 */ /* 0x000ee80000100800 */
[----:B------:R0:W3:Y:S02]  /*26eb0*/  @!P0 LDG.E.U8 R80, desc[UR56][R6.64] ;  /* 0x0000003806508981 */ /* 0x0000e4000c1e1100 */
[----:B0-----:R-:W-:-:S02]  /*26ec0*/  @!P0 IMAD.MOV.U32 R7, RZ, RZ, R16 ;  /* 0x000000ffff078224 */ /* 0x001fc400078e0010 */
[----:B------:R-:W3:Y:S01]  /*26ed0*/  LDL R16, [R1+0x10e8] ;  /* 0x0010e80001107983 */ /* 0x000ee20000100800 */
[----:B------:R-:W-:-:S03]  /*26ee0*/  @!P0 IMAD.MOV.U32 R6, RZ, RZ, R15 ;  /* 0x000000ffff068224 */ /* 0x000fc600078e000f */
[----:B------:R-:W3:Y:S04]  /*26ef0*/  LDL R15, [R1+0x10a4] ;  /* 0x0010a400010f7983 */ /* 0x000ee80000100800 */
[----:B------:R0:W3:Y:S02]  /*26f00*/  @!P0 LDG.E.U8 R79, desc[UR56][R6.64] ;  /* 0x00000038064f8981 */ /* 0x0000e4000c1e1100 */
[----:B0-----:R-:W-:Y:S02]  /*26f10*/  @!P0 IMAD.MOV.U32 R6, RZ, RZ, R2 ;  /* 0x000000ffff068224 */ /* 0x001fe400078e0002 */
[----:B------:R-:W-:Y:S01]  /*26f20*/  @!P0 IMAD.MOV.U32 R7, RZ, RZ, R8 ;  /* 0x000000ffff078224 */ /* 0x000fe200078e0008 */
[----:B------:R-:W3:Y:S04]  /*26f30*/  LDL R2, [R1+0x1028] ;  /* 0x0010280001027983 */ /* 0x000ee80000100800 */
[----:B------:R-:W3:Y:S01]  /*26f40*/  LDL R8, [R1+0x1024] ;  /* 0x0010240001087983 */ /* 0x000ee20000100800 */
[----:B------:R-:W-:-:S02]  /*26f50*/  PRMT R78, RZ, 0x7610, R78 ;  /* 0x00007610ff4e7816 */ /* 0x000fc4000000004e */
[----:B------:R-:W-:-:S04]  /*26f60*/  PRMT R77, RZ, 0x7610, R77 ;  /* 0x00007610ff4d7816 */ /* 0x000fc8000000004d */
[----:B------:R0:W3:Y:S01]  /*26f70*/  @!P0 LDG.E.U8 R78, desc[UR56][R6.64] ;  /* 0x00000038064e8981 */ /* 0x0000e2000c1e1100 */
[----:B------:R-:W-:Y:S01]  /*26f80*/  PRMT R76, RZ, 0x7610, R76 ;  /* 0x00007610ff4c7816 */ /* 0x000fe2000000004c */
[----:B0-----:R-:W-:Y:S01]  /*26f90*/  @!P0 IMAD.MOV.U32 R6, RZ, RZ, R123 ;  /* 0x000000ffff068224 */ /* 0x001fe200078e007b */
[----:B------:R-:W-:Y:S02]  /*26fa0*/  PRMT R75, RZ, 0x7610, R75 ;  /* 0x00007610ff4b7816 */ /* 0x000fe4000000004b */
[----:B------:R-:W-:Y:S02]  /*26fb0*/  PRMT R74, RZ, 0x7610, R74 ;  /* 0x00007610ff4a7816 */ /* 0x000fe4000000004a */
[----:B------:R-:W-:Y:S02]  /*26fc0*/  PRMT R73, RZ, 0x7610, R73 ;  /* 0x00007610ff497816 */ /* 0x000fe40000000049 */
[----:B------:R-:W-:Y:S01]  /*26fd0*/  PRMT R72, RZ, 0x7610, R72 ;  /* 0x00007610ff487816 */ /* 0x000fe20000000048 */
[----:B--2---:R-:W-:-:S05]  /*26fe0*/  @!P0 IMAD.MOV.U32 R7, RZ, RZ, R133 ;  /* 0x000000ffff078224 */ /* 0x004fca00078e0085 */
[----:B------:R4:W2:Y:S02]  /*26ff0*/  @!P0 LDG.E.U8 R77, desc[UR56][R6.64] ;  /* 0x00000038064d8981 */ /* 0x0008a4000c1e1100 */
[----:B----4-:R-:W-:Y:S02]  /*27000*/  @!P0 IMAD.MOV.U32 R6, RZ, RZ, R26 ;  /* 0x000000ffff068224 */ /* 0x010fe400078e001a */
[----:B---3--:R-:W-:-:S05]  /*27010*/  @!P0 IMAD.MOV.U32 R7, RZ, RZ, R122 ;  /* 0x000000ffff078224 */ /* 0x008fca00078e007a */
[----:B------:R0:W3:Y:S02]  /*27020*/  @!P0 LDG.E.U8 R76, desc[UR56][R6.64] ;  /* 0x00000038064c8981 */ /* 0x0000e4000c1e1100 */
[----:B0-----:R-:W-:Y:S02]  /*27030*/  @!P0 IMAD.MOV.U32 R7, RZ, RZ, R17 ;  /* 0x000000ffff078224 */ /* 0x001fe400078e0011 */
[----:B------:R-:W-:Y:S02]  /*27040*/  @!P0 IMAD.MOV.U32 R6, RZ, RZ, R16 ;  /* 0x000000ffff068224 */ /* 0x000fe400078e0010 */
[----:B------:R-:W4:Y:S04]  /*27050*/  LDL.LU R16, [R1+0x730] ;  /* 0x0007300001107983 */ /* 0x000f280000300800 */
[----:B------:R0:W3:Y:S04]  /*27060*/  @!P0 LDG.E.U8 R75, desc[UR56][R6.64] ;  /* 0x00000038064b8981 */ /* 0x0000e8000c1e1100 */
[----:B------:R-:W2:Y:S04]  /*27070*/  LDL.LU R134, [R1+0x724] ;  /* 0x0007240001867983 */ /* 0x000ea80000300800 */
[----:B------:R-:W3:Y:S01]  /*27080*/  LDL.LU R133, [R1+0x714] ;  /* 0x0007140001857983 */ /* 0x000ee20000300800 */
[----:B0-----:R-:W-:-:S02]  /*27090*/  @!P0 IMAD.MOV.U32 R6, RZ, RZ, R11 ;  /* 0x000000ffff068224 */ /* 0x001fc400078e000b */
[----:B------:R-:W-:Y:S01]  /*270a0*/  @!P0 IMAD.MOV.U32 R7, RZ, RZ, R15 ;  /* 0x000000ffff078224 */ /* 0x000fe200078e000f */
[----:B------:R-:W4:Y:S04]  /*270b0*/  LDL.LU R123, [R1+0x704] ;  /* 0x00070400017b7983 */ /* 0x000f280000300800 */
[----:B------:R0:W2:Y:S04]  /*270c0*/  @!P0 LDG.E.U8 R74, desc[UR56][R6.64] ;  /* 0x00000038064a8981 */ /* 0x0000a8000c1e1100 */
[----:B------:R-:W2:Y:S04]  /*270d0*/  LDL.LU R122, [R1+0x6f4] ;  /* 0x0006f400017a7983 */ /* 0x000ea80000300800 */
[----:B------:R-:W3:Y:S01]  /*270e0*/  LDL R17, [R1+0xc3c] ;  /* 0x000c3c0001117983 */ /* 0x000ee20000100800 */
[----:B0-----:R-:W-:-:S02]  /*270f0*/  @!P0 IMAD.MOV.U32 R6, RZ, RZ, R9 ;  /* 0x000000ffff068224 */ /* 0x001fc400078e0009 */
[----:B------:R-:W-:Y:S01]  /*27100*/  @!P0 IMAD.MOV.U32 R7, RZ, RZ, R10 ;  /* 0x000000ffff078224 */ /* 0x000fe200078e000a */
[----:B------:R-:W4:Y:S04]  /*27110*/  LDL R15, [R1+0xbf8] ;  /* 0x000bf800010f7983 */ /* 0x000f280000100800 */
[----:B------:R0:W2:Y:S04]  /*27120*/  @!P0 LDG.E.U8 R73, desc[UR56][R6.64] ;  /* 0x0000003806498981 */ /* 0x0000a8000c1e1100 */
[----:B------:R-:W4:Y:S04]  /*27130*/  LDL R11, [R1+0xbfc] ;  /* 0x000bfc00010b7983 */ /* 0x000f280000100800 */
[----:B------:R-:W2:Y:S01]  /*27140*/  LDL R10, [R1+0xbb8] ;  /* 0x000bb800010a7983 */ /* 0x000ea20000100800 */
[----:B0-----:R-:W-:-:S02]  /*27150*/  @!P0 IMAD.MOV.U32 R6, RZ, RZ, R2 ;  /* 0x000000ffff068224 */ /* 0x001fc400078e0002 */
[----:B------:R-:W-:Y:S01]  /*27160*/  @!P0 IMAD.MOV.U32 R7, RZ, RZ, R8 ;  /* 0x000000ffff078224 */ /* 0x000fe200078e0008 */
[----:B------:R-:W2:Y:S04]  /*27170*/  LDL R9, [R1+0xbbc] ;  /* 0x000bbc0001097983 */ /* 0x000ea80000100800 */
[----:B------:R-:W2:Y:S04]  /*27180*/  LDL R8, [R1+0xb78] ;  /* 0x000b780001087983 */ /* 0x000ea80000100800 */
[----:B------:R-:W2:Y:S04]  /*27190*/  LDL R2, [R1+0xb7c] ;  /* 0x000b7c0001027983 */ /* 0x000ea80000100800 */
[----:B------:R-:W2:Y:S04]  /*271a0*/  LDL.LU R138, [R1+0x6e8] ;  /* 0x0006e800018a7983 */ /* 0x000ea80000300800 */
[----:B------:R-:W2:Y:S04]  /*271b0*/  LDL.LU R139, [R1+0x6e0] ;  /* 0x0006e000018b7983 */ /* 0x000ea80000300800 */
[----:B------:R-:W2:Y:S04]  /*271c0*/  LDL.LU R26, [R1+0x6d8] ;  /* 0x0006d800011a7983 */ /* 0x000ea80000300800 */
[----:B------:R0:W2:Y:S04]  /*271d0*/  @!P0 LDG.E.U8 R72, desc[UR56][R6.64] ;  /* 0x0000003806488981 */ /* 0x0000a8000c1e1100 */
[----:B------:R-:W0:Y:S04]  /*271e0*/  LDL R6, [R1+0xfe4] ;  /* 0x000fe40001067983 */ /* 0x000e280000100800 */
[----:B------:R-:W0:Y:S01]  /*271f0*/  LDL R7, [R1+0xfe8] ;  /* 0x000fe80001077983 */ /* 0x000e220000100800 */
[----:B------:R-:W-:-:S02]  /*27200*/  PRMT R71, RZ, 0x7610, R71 ;  /* 0x00007610ff477816 */ /* 0x000fc40000000047 */
[----:B0-----:R-:W-:-:S04]  /*27210*/  @!P0 LOP3.LUT R7, R7, R6, RZ, 0x3c, !PT ;  /* 0x0000000607078212 */ /* 0x001fc800078e3cff */
[----:B------:R-:W-:-:S04]  /*27220*/  @!P0 LOP3.LUT R6, R7, R6, RZ, 0x3c, !PT ;  /* 0x0000000607068212 */ /* 0x000fc800078e3cff */
[----:B------:R-:W-:-:S05]  /*27230*/  @!P0 LOP3.LUT R7, R7, R6, RZ, 0x3c, !PT ;  /* 0x0000000607078212 */ /* 0x000fca00078e3cff */
[----:B------:R0:W2:Y:S04]  /*27240*/  @!P0 LDG.E.U8 R71, desc[UR56][R6.64] ;  /* 0x0000003806478981 */ /* 0x0000a8000c1e1100 */
[----:B------:R-:W0:Y:S04]  /*27250*/  LDL R6, [R1+0xc78] ;  /* 0x000c780001067983 */ /* 0x000e280000100800 */
[----:B------:R-:W0:Y:S01]  /*27260*/  LDL R7, [R1+0xc7c] ;  /* 0x000c7c0001077983 */ /* 0x000e220000100800 */
[----:B------:R-:W-:Y:S02]  /*27270*/  PRMT R70, RZ, 0x7610, R70 ;  /* 0x00007610ff467816 */ /* 0x000fe40000000046 */
[----:B0-----:R-:W-:-:S04]  /*27280*/  @!P0 LOP3.LUT R7, R7, R6, RZ, 0x3c, !PT ;  /* 0x0000000607078212 */ /* 0x001fc800078e3cff */
[----:B------:R-:W-:-:S04]  /*27290*/  @!P0 LOP3.LUT R6, R7, R6, RZ, 0x3c, !PT ;  /* 0x0000000607068212 */ /* 0x000fc800078e3cff */
[----:B------:R-:W-:-:S05]  /*272a0*/  @!P0 LOP3.LUT R7, R7, R6, RZ, 0x3c, !PT ;  /* 0x0000000607078212 */ /* 0x000fca00078e3cff */
[----:B------:R3:W2:Y:S04]  /*272b0*/  @!P0 LDG.E.U8 R70, desc[UR56][R6.64] ;  /* 0x0000003806468981 */ /* 0x0006a8000c1e1100 */
[----:B------:R-:W4:Y:S01]  /*272c0*/  LDL R7, [R1+0xc38] ;  /* 0x000c380001077983 */ /* 0x000f220000100800 */
[----:B------:R-:W-:Y:S01]  /*272d0*/  PRMT R69, RZ, 0x7610, R69 ;  /* 0x00007610ff457816 */ /* 0x000fe20000000045 */
[----:B---3--:R-:W-:Y:S01]  /*272e0*/  @!P0 IMAD.MOV.U32 R6, RZ, RZ, R17 ;  /* 0x000000ffff068224 */ /* 0x008fe200078e0011 */
[----:B------:R-:W-:Y:S02]  /*272f0*/  PRMT R68, RZ, 0x7610, R68 ;  /* 0x00007610ff447816 */ /* 0x000fe40000000044 */
[----:B------:R-:W-:Y:S02]  /*27300*/  PRMT R67, RZ, 0x7610, R67 ;  /* 0x00007610ff437816 */ /* 0x000fe40000000043 */
[----:B------:R-:W-:Y:S01]  /*27310*/  PRMT R66, RZ, 0x7610, R66 ;  /* 0x00007610ff427816 */ /* 0x000fe20000000042 */
[----:B----4-:R0:W3:Y:S02]  /*27320*/  @!P0 LDG.E.U8 R69, desc[UR56][R6.64] ;  /* 0x0000003806458981 */ /* 0x0100e4000c1e1100 */
[----:B0-----:R-:W-:-:S02]  /*27330*/  @!P0 IMAD.MOV.U32 R6, RZ, RZ, R11 ;  /* 0x000000ffff068224 */ /* 0x001fc400078e000b */
[----:B------:R-:W-:-:S05]  /*27340*/  @!P0 IMAD.MOV.U32 R7, RZ, RZ, R15 ;  /* 0x000000ffff078224 */ /* 0x000fca00078e000f */
[----:B------:R2:W4:Y:S02]  /*27350*/  @!P0 LDG.E.U8 R68, desc[UR56][R6.64] ;  /* 0x0000003806448981 */ /* 0x000524000c1e1100 */
[----:B--2---:R-:W-:Y:S02]  /*27360*/  @!P0 IMAD.MOV.U32 R6, RZ, RZ, R9 ;  /* 0x000000ffff068224 */ /* 0x004fe400078e0009 */
[----:B------:R-:W-:-:S05]  /*27370*/  @!P0 IMAD.MOV.U32 R7, RZ, RZ, R10 ;  /* 0x000000ffff078224 */ /* 0x000fca00078e000a */
[----:B------:R0:W2:Y:S02]  /*27380*/  @!P0 LDG.E.U8 R67, desc[UR56][R6.64] ;  /* 0x0000003806438981 */ /* 0x0000a4000c1e1100 */
[----:B0-----:R-:W-:Y:S02]  /*27390*/  @!P0 IMAD.MOV.U32 R6, RZ, RZ, R2 ;  /* 0x000000ffff068224 */ /* 0x001fe400078e0002 */
[----:B------:R-:W-:Y:S01]  /*273a0*/  @!P0 IMAD.MOV.U32 R7, RZ, RZ, R8 ;  /* 0x000000ffff078224 */ /* 0x000fe200078e0008 */
        /* <DEDUP_REMOVED lines=8> */
[----:B------:R-:W-:Y:S01]  /*27430*/  LOP3.LUT R8, R122, 0xffff, RZ, 0xc0, !PT ;  /* 0x0000ffff7a087812 */ /* 0x000fe200078ec0ff */
[----:B------:R-:W3:Y:S01]  /*27440*/  LDL R26, [R1+0xb3c] ;  /* 0x000b3c00011a7983 */ /* 0x000ee20000100800 */
[----:B------:R-:W-:-:S04]  /*27450*/  LOP3.LUT R7, R138, 0xffff, RZ, 0xc0, !PT ;  /* 0x0000ffff8a077812 */ /* 0x000fc800078ec0ff */
[----:B------:R-:W-:Y:S02]  /*27460*/  PRMT R15, R8, 0x3340, R7 ;  /* 0x00003340080f7816 */ /* 0x000fe40000000007 */
[----:B------:R-:W-:Y:S02]  /*27470*/  LOP3.LUT R8, R33, 0xffff, RZ, 0xc0, !PT ;  /* 0x0000ffff21087812 */ /* 0x000fe400078ec0ff */
[----:B------:R-:W4:Y:S01]  /*27480*/  LDL R33, [R1+0xb38] ;  /* 0x000b380001217983 */ /* 0x000f220000100800 */
[----:B------:R-:W-:Y:S02]  /*27490*/  LOP3.LUT R6, R139, 0xffff, RZ, 0xc0, !PT ;  /* 0x0000ffff8b067812 */ /* 0x000fe400078ec0ff */
[----:B------:R-:W-:Y:S02]  /*274a0*/  LOP3.LUT R7, R64, 0xffff, RZ, 0xc0, !PT ;  /* 0x0000ffff40077812 */ /* 0x000fe400078ec0ff */
[----:B------:R-:W-:Y:S01]  /*274b0*/  PRMT R9, R6, 0x3340, R2 ;  /* 0x0000334006097816 */ /* 0x000fe20000000002 */
[----:B------:R-:W2:Y:S01]  /*274c0*/  LDL.LU R64, [R1+0x1e98] ;  /* 0x001e980001407983 */ /* 0x000ea20000300800 */
[----:B------:R-:W-:-:S03]  /*274d0*/  LOP3.LUT R6, R65, 0xffff, RZ, 0xc0, !PT ;  /* 0x0000ffff41067812 */ /* 0x000fc600078ec0ff */
[----:B------:R-:W2:Y:S04]  /*274e0*/  LDL.LU R65, [R1+0x1e94] ;  /* 0x001e940001417983 */ /* 0x000ea80000300800 */
[----:B------:R-:W2:Y:S01]  /*274f0*/  LDL R139, [R1+0x18c8] ;  /* 0x0018c800018b7983 */ /* 0x000ea20000100800 */
[----:B------:R-:W-:Y:S02]  /*27500*/  PRMT R11, R8, 0x3340, R7 ;  /* 0x00003340080b7816 */ /* 0x000fe40000000007 */
[----:B------:R-:W-:Y:S01]  /*27510*/  LOP3.LUT R8, R30, 0xffff, RZ, 0xc0, !PT ;  /* 0x0000ffff1e087812 */ /* 0x000fe200078ec0ff */
[----:B------:R-:W2:Y:S04]  /*27520*/  LDL R122, [R1+0xaf8] ;  /* 0x000af800017a7983 */ /* 0x000ea80000100800 */
[----:B------:R-:W2:Y:S01]  /*27530*/  LDL R30, [R1+0xafc] ;  /* 0x000afc00011e7983 */ /* 0x000ea20000100800 */
[----:B------:R-:W-:-:S02]  /*27540*/  LOP3.LUT R2, R39, 0xffff, RZ, 0xc0, !PT ;  /* 0x0000ffff27027812 */ /* 0x000fc400078ec0ff */
[----:B------:R-:W-:Y:S01]  /*27550*/  LOP3.LUT R7, R244, 0xffff, RZ, 0xc0, !PT ;  /* 0x0000fffff4077812 */ /* 0x000fe200078ec0ff */
[----:B------:R-:W2:Y:S01]  /*27560*/  LDL R39, [R1+0xab8] ;  /* 0x000ab80001277983 */ /* 0x000ea20000100800 */
[----:B------:R-:W-:Y:S02]  /*27570*/  PRMT R10, R6, 0x3340, R2 ;  /* 0x00003340060a7816 */ /* 0x000fe40000000002 */
[----:B------:R-:W-:Y:S02]  /*27580*/  LOP3.LUT R6, R238, 0xffff, RZ, 0xc0, !PT ;  /* 0x0000ffffee067812 */ /* 0x000fe400078ec0ff */
[----:B------:R-:W-:Y:S02]  /*27590*/  LOP3.LUT R2, R231, 0xffff, RZ, 0xc0, !PT ;  /* 0x0000ffffe7027812 */ /* 0x000fe400078ec0ff */
[----:B------:R-:W-:Y:S02]  /*275a0*/  PRMT R7, R8, 0x3340, R7 ;  /* 0x0000334008077816 */ /* 0x000fe40000000007 */
[----:B------:R-:W-:-:S02]  /*275b0*/  PRMT R2, R6, 0x3340, R2 ;  /* 0x0000334006027816 */ /* 0x000fc40000000002 */
[----:B------:R-:W-:Y:S02]  /*275c0*/  PRMT R10, R11, 0x5410, R10 ;  /* 0x000054100b0a7816 */ /* 0x000fe4000000000a */
[----:B------:R-:W-:Y:S02]  /*275d0*/  PRMT R11, R7, 0x5410, R2 ;  /* 0x00005410070b7816 */ /* 0x000fe40000000002 */
[----:B------:R-:W2:Y:S01]  /*275e0*/  LDL R2, [R1+0xa7c] ;  /* 0x000a7c0001027983 */ /* 0x000ea20000100800 */
[----:B------:R-:W-:Y:S02]  /*275f0*/  PRMT R8, R17, 0x5410, R16 ;  /* 0x0000541011087816 */ /* 0x000fe40000000010 */
[----:B------:R-:W-:Y:S01]  /*27600*/  PRMT R9, R15, 0x5410, R9 ;  /* 0x000054100f097816 */ /* 0x000fe20000000009 */
[----:B------:R-:W2:Y:S04]  /*27610*/  LDL R17, [R1+0xa38] ;  /* 0x000a380001117983 */ /* 0x000ea80000100800 */
[----:B------:R-:W2:Y:S04]  /*27620*/  LDL R16, [R1+0xa3c] ;  /* 0x000a3c0001107983 */ /* 0x000ea80000100800 */
[----:B------:R-:W2:Y:S01]  /*27630*/  LDL R15, [R1+0x9f8] ;  /* 0x0009f800010f7983 */ /* 0x000ea20000100800 */
[----:B---3--:R-:W-:-:S03]  /*27640*/  @!P0 IMAD.MOV.U32 R6, RZ, RZ, R26 ;  /* 0x000000ffff068224 */ /* 0x008fc600078e001a */
[----:B------:R-:W3:Y:S01]  /*27650*/  LDL R26, [R1+0xabc] ;  /* 0x000abc00011a7983 */ /* 0x000ee20000100800 */
[----:B----4-:R-:W-:-:S03]  /*27660*/  @!P0 IMAD.MOV.U32 R7, RZ, RZ, R33 ;  /* 0x000000ffff078224 */ /* 0x010fc600078e0021 */
[----:B------:R-:W4:Y:S01]  /*27670*/  LDL R33, [R1+0xa78] ;  /* 0x000a780001217983 */ /* 0x000f220000100800 */
[----:B--2---:R-:W-:-:S03]  /*27680*/  PRMT R65, RZ, 0x7610, R65 ;  /* 0x00007610ff417816 */ /* 0x004fc60000000041 */
[----:B------:R0:W-:Y:S04]  /*27690*/  STS.128 [R139+UR58], R8 ;  /* 0x000000088b007988 */ /* 0x0001e80008000c3a */
[----:B------:R1:W2:Y:S04]  /*276a0*/  @!P0 LDG.E.U8 R65, desc[UR56][R6.64] ;  /* 0x0000003806418981 */ /* 0x0002a8000c1e1100 */
[----:B0-----:R-:W2:Y:S04]  /*276b0*/  LDL R11, [R1+0x9fc] ;  /* 0x0009fc00010b7983 */ /* 0x001ea80000100800 */
[----:B------:R-:W2:Y:S04]  /*276c0*/  LDL R10, [R1+0x9b8] ;  /* 0x0009b800010a7983 */ /* 0x000ea80000100800 */
[----:B------:R-:W2:Y:S01]  /*276d0*/  LDL R9, [R1+0x9bc] ;  /* 0x0009bc0001097983 */ /* 0x000ea20000100800 */
[----:B-1----:R-:W-:-:S03]  /*276e0*/  @!P0 IMAD.MOV.U32 R6, RZ, RZ, R30 ;  /* 0x000000ffff068224 */ /* 0x002fc600078e001e */
[----:B------:R-:W2:Y:S04]  /*276f0*/  LDL.LU R30, [R1+0x978] ;  /* 0x00097800011e7983 */ /* 0x000ea80000300800 */
[----:B------:R-:W2:Y:S01]  /*27700*/  LDL R8, [R1+0x97c] ;  /* 0x00097c0001087983 */ /* 0x000ea20000100800 */
[----:B------:R-:W-:Y:S01]  /*27710*/  PRMT R64, RZ, 0x7610, R64 ;  /* 0x00007610ff407816 */ /* 0x000fe20000000040 */
[----:B------:R-:W-:Y:S01]  /*27720*/  @!P0 IMAD.MOV.U32 R7, RZ, RZ, R122 ;  /* 0x000000ffff078224 */ /* 0x000fe200078e007a */
[----:B------:R-:W-:-:S04]  /*27730*/  PRMT R63, RZ, 0x7610, R63 ;  /* 0x00007610ff3f7816 */ /* 0x000fc8000000003f */
[----:B------:R0:W2:Y:S01]  /*27740*/  @!P0 LDG.E.U8 R64, desc[UR56][R6.64] ;  /* 0x0000003806408981 */ /* 0x0000a2000c1e1100 */
[----:B------:R-:W-:Y:S01]  /*27750*/  PRMT R62, RZ, 0x7610, R62 ;  /* 0x00007610ff3e7816 */ /* 0x000fe2000000003e */
[----:B0-----:R-:W-:Y:S01]  /*27760*/  @!P0 IMAD.MOV.U32 R7, RZ, RZ, R39 ;  /* 0x000000ffff078224 */ /* 0x001fe200078e0027 */
[----:B------:R-:W-:Y:S02]  /*27770*/  PRMT R61, RZ, 0x7610, R61 ;  /* 0x00007610ff3d7816 */ /* 0x000fe4000000003d */
[----:B------:R-:W-:Y:S02]  /*27780*/  PRMT R60, RZ, 0x7610, R60 ;  /* 0x00007610ff3c7816 */ /* 0x000fe4000000003c */
[----:B------:R-:W-:Y:S01]  /*27790*/  PRMT R59, RZ, 0x7610, R59 ;  /* 0x00007610ff3b7816 */ /* 0x000fe2000000003b */
[----:B---3--:R-:W-:Y:S02]  /*277a0*/  @!P0 IMAD.MOV.U32 R6, RZ, RZ, R26 ;  /* 0x000000ffff068224 */ /* 0x008fe400078e001a */
[----:B------:R-:W3:Y:S04]  /*277b0*/  LDL.LU R26, [R1+0x938] ;  /* 0x00093800011a7983 */ /* 0x000ee80000300800 */
[----:B------:R0:W3:Y:S02]  /*277c0*/  @!P0 LDG.E.U8 R63, desc[UR56][R6.64] ;  /* 0x00000038063f8981 */ /* 0x0000e4000c1e1100 */
[----:B0-----:R-:W-:-:S02]  /*277d0*/  @!P0 IMAD.MOV.U32 R6, RZ, RZ, R2 ;  /* 0x000000ffff068224 */ /* 0x001fc400078e0002 */
[----:B----4-:R-:W-:Y:S01]  /*277e0*/  @!P0 IMAD.MOV.U32 R7, RZ, RZ, R33 ;  /* 0x000000ffff078224 */ /* 0x010fe200078e0021 */
[----:B------:R-:W4:Y:S04]  /*277f0*/  LDL R2, [R1+0x93c] ;  /* 0x00093c0001027983 */ /* 0x000f280000100800 */
[----:B------:R-:W4:Y:S04]  /*27800*/  LDL.LU R39, [R1+0x8f8] ;  /* 0x0008f80001277983 */ /* 0x000f280000300800 */
[----:B------:R-:W4:Y:S04]  /*27810*/  LDL.LU R33, [R1+0x8fc] ;  /* 0x0008fc0001217983 */ /* 0x000f280000300800 */
[----:B------:R0:W4:Y:S02]  /*27820*/  @!P0 LDG.E.U8 R62, desc[UR56][R6.64] ;  /* 0x00000038063e8981 */ /* 0x000124000c1e1100 */
[----:B0-----:R-:W-:-:S02]  /*27830*/  @!P0 IMAD.MOV.U32 R6, RZ, RZ, R16 ;  /* 0x000000ffff068224 */ /* 0x001fc400078e0010 */
[----:B------:R-:W-:-:S05]  /*27840*/  @!P0 IMAD.MOV.U32 R7, RZ, RZ, R17 ;  /* 0x000000ffff078224 */ /* 0x000fca00078e0011 */
[----:B------:R2:W4:Y:S02]  /*27850*/  @!P0 LDG.E.U8 R61, desc[UR56][R6.64] ;  /* 0x00000038063d8981 */ /* 0x000524000c1e1100 */
[----:B--2---:R-:W-:Y:S02]  /*27860*/  @!P0 IMAD.MOV.U32 R6, RZ, RZ, R11 ;  /* 0x000000ffff068224 */ /* 0x004fe400078e000b */
[----:B------:R-:W-:Y:S02]  /*27870*/  @!P0 IMAD.MOV.U32 R7, RZ, RZ, R15 ;  /* 0x000000ffff078224 */ /* 0x000fe400078e000f */
[----:B------:R-:W2:Y:S04]  /*27880*/  LDL R15, [R1+0xfb8] ;  /* 0x000fb800010f7983 */ /* 0x000ea80000100800 */
[----:B------:R0:W2:Y:S02]  /*27890*/  @!P0 LDG.E.U8 R60, desc[UR56][R6.64] ;  /* 0x00000038063c8981 */ /* 0x0000a4000c1e1100 */
[----:B0-----:R-:W-:-:S02]  /*278a0*/  @!P0 IMAD.MOV.U32 R6, RZ, RZ, R9 ;  /* 0x000000ffff068224 */ /* 0x001fc400078e0009 */
[----:B------:R-:W-:Y:S01]  /*278b0*/  @!P0 IMAD.MOV.U32 R7, RZ, RZ, R10 ;  /* 0x000000ffff078224 */ /* 0x000fe200078e000a */
[----:B------:R-:W2:Y:S04]  /*278c0*/  LDL R9, [R1+0x139c] ;  /* 0x00139c0001097983 */ /* 0x000ea80000100800 */
[----:B------:R-:W2:Y:S04]  /*278d0*/  LDL R10, [R1+0x13d4] ;  /* 0x0013d400010a7983 */ /* 0x000ea80000100800 */
[----:B------:R0:W2:Y:S02]  /*278e0*/  @!P0 LDG.E.U8 R59, desc[UR56][R6.64] ;  /* 0x00000038063b8981 */ /* 0x0000a4000c1e1100 */
[----:B0-----:R-:W-:-:S02]  /*278f0*/  @!P0 IMAD.MOV.U32 R6, RZ, RZ, R8 ;  /* 0x000000ffff068224 */ /* 0x001fc400078e0008 */
[----:B------:R-:W2:Y:S01]  /*27900*/  LDL R8, [R1+0x13a0] ;  /* 0x0013a00001087983 */ /* 0x000ea20000100800 */
[----:B------:R-:W-:Y:S01]  /*27910*/  PRMT R58, RZ, 0x7610, R58 ;  /* 0x00007610ff3a7816 */ /* 0x000fe2000000003a */
[----:B------:R-:W-:Y:S01]  /*27920*/  @!P0 IMAD.MOV.U32 R7, RZ, RZ, R30 ;  /* 0x000000ffff078224 */ /* 0x000fe200078e001e */
[----:B------:R-:W-:Y:S02]  /*27930*/  PRMT R57, RZ, 0x7610, R57 ;  /* 0x00007610ff397816 */ /* 0x000fe40000000039 */
[----:B------:R-:W-:Y:S02]  /*27940*/  PRMT R56, RZ, 0x7610, R56 ;  /* 0x00007610ff387816 */ /* 0x000fe40000000038 */
[----:B------:R-:W-:Y:S01]  /*27950*/  PRMT R55, RZ, 0x7610, R55 ;  /* 0x00007610ff377816 */ /* 0x000fe20000000037 */
[----:B------:R-:W2:Y:S04]  /*27960*/  LDL.LU R11, [R1+0x7dc] ;  /* 0x0007dc00010b7983 */ /* 0x000ea80000300800 */
[----:B------:R3:W2:Y:S01]  /*27970*/  @!P0 LDG.E.U8 R58, desc[UR56][R6.64] ;  /* 0x00000038063a8981 */ /* 0x0006a2000c1e1100 */
[----:B------:R-:W-:Y:S01]  /*27980*/  PRMT R54, RZ, 0x7610, R54 ;  /* 0x00007610ff367816 */ /* 0x000fe20000000036 */
[----:B---3--:R-:W-:-:S02]  /*27990*/  @!P0 IMAD.MOV.U32 R7, RZ, RZ, R26 ;  /* 0x000000ffff078224 */ /* 0x008fc400078e001a */
[----:B----4-:R-:W-:Y:S02]  /*279a0*/  @!P0 IMAD.MOV.U32 R6, RZ, RZ, R2 ;  /* 0x000000ffff068224 */ /* 0x010fe400078e0002 */
[----:B------:R-:W3:Y:S04]  /*279b0*/  LDL.LU R2, [R1+0x7d4] ;  /* 0x0007d40001027983 */ /* 0x000ee80000300800 */
[----:B------:R0:W4:Y:S04]  /*279c0*/  @!P0 LDG.E.U8 R57, desc[UR56][R6.64] ;  /* 0x0000003806398981 */ /* 0x000128000c1e1100 */
[----:B------:R-:W4:Y:S04]  /*279d0*/  LDL.LU R17, [R1+0x7c8] ;  /* 0x0007c80001117983 */ /* 0x000f280000300800 */
[----:B------:R-:W4:Y:S01]  /*279e0*/  LDL.LU R16, [R1+0x7b8] ;  /* 0x0007b80001107983 */ /* 0x000f220000300800 */
[----:B0-----:R-:W-:-:S02]  /*279f0*/  @!P0 IMAD.MOV.U32 R6, RZ, RZ, R33 ;  /* 0x000000ffff068224 */ /* 0x001fc400078e0021 */
[----:B------:R-:W-:-:S05]  /*27a00*/  @!P0 IMAD.MOV.U32 R7, RZ, RZ, R39 ;  /* 0x000000ffff078224 */ /* 0x000fca00078e0027 */
[----:B------:R2:W4:Y:S02]  /*27a10*/  @!P0 LDG.E.U8 R56, desc[UR56][R6.64] ;  /* 0x0000003806388981 */ /* 0x000524000c1e1100 */
[----:B--2---:R-:W-:Y:S02]  /*27a20*/  @!P0 IMAD.MOV.U32 R7, RZ, RZ, R15 ;  /* 0x000000ffff078224 */ /* 0x004fe400078e000f */
[----:B------:R-:W-:Y:S02]  /*27a30*/  @!P0 IMAD.MOV.U32 R6, RZ, RZ, R10 ;  /* 0x000000ffff068224 */ /* 0x000fe400078e000a */
[----:B------:R-:W2:Y:S04]  /*27a40*/  LDL R10, [R1+0x12e0] ;  /* 0x0012e000010a7983 */ /* 0x000ea80000100800 */
[----:B------:R-:W4:Y:S04]  /*27a50*/  LDL.LU R15, [R1+0x7ac] ;  /* 0x0007ac00010f7983 */ /* 0x000f280000300800 */
[----:B------:R0:W4:Y:S04]  /*27a60*/  @!P0 LDG.E.U8 R55, desc[UR56][R6.64] ;  /* 0x0000003806378981 */ /* 0x000128000c1e1100 */
[----:B------:R-:W4:Y:S04]  /*27a70*/  LDL.LU R134, [R1+0x79c] ;  /* 0x00079c0001867983 */ /* 0x000f280000300800 */
[----:B------:R-:W4:Y:S04]  /*27a80*/  LDL.LU R133, [R1+0x794] ;  /* 0x0007940001857983 */ /* 0x000f280000300800 */
[----:B------:R-:W4:Y:S01]  /*27a90*/  LDL.LU R123, [R1+0x78c] ;  /* 0x00078c00017b7983 */ /* 0x000f220000300800 */
[----:B0-----:R-:W-:-:S02]  /*27aa0*/  @!P0 IMAD.MOV.U32 R6, RZ, RZ, R8 ;  /* 0x000000ffff068224 */ /* 0x001fc400078e0008 */
[----:B------:R-:W-:Y:S01]  /*27ab0*/  @!P0 IMAD.MOV.U32 R7, RZ, RZ, R9 ;  /* 0x000000ffff078224 */ /* 0x000fe200078e0009 */
[----:B------:R-:W3:Y:S04]  /*27ac0*/  LDL R8, [R1+0x12a0] ;  /* 0x0012a00001087983 */ /* 0x000ee80000100800 */
[----:B------:R-:W4:Y:S04]  /*27ad0*/  LDL R9, [R1+0x129c] ;  /* 0x00129c0001097983 */ /* 0x000f280000100800 */
        /* <DEDUP_REMOVED lines=10> */
[----:B------:R-:W0:Y:S04]  /*27b80*/  LDL R6, [R1+0x131c] ;  /* 0x00131c0001067983 */ /* 0x000e280000100800 */
[----:B------:R-:W0:Y:S01]  /*27b90*/  LDL R7, [R1+0x1320] ;  /* 0x0013200001077983 */ /* 0x000e220000100800 */
[----:B------:R-:W-:Y:S02]  /*27ba0*/  PRMT R52, RZ, 0x7610, R52 ;  /* 0x00007610ff347816 */ /* 0x000fe40000000034 */
        /* <DEDUP_REMOVED lines=10> */
[----:B----4-:R-:W-:Y:S01]  /*27c50*/  @!P0 IMAD.MOV.U32 R7, RZ, RZ, R9 ;  /* 0x000000ffff078224 */ /* 0x010fe200078e0009 */
        /* <DEDUP_REMOVED lines=8> */
[----:B------:R-:W-:Y:S02]  /*27ce0*/  PRMT R16, R6, 0x3340, R2 ;  /* 0x0000334006107816 */ /* 0x000fe40000000002 */
[----:B------:R-:W-:Y:S02]  /*27cf0*/  LOP3.LUT R6, R133, 0xffff, RZ, 0xc0, !PT ;  /* 0x0000ffff85067812 */ /* 0x000fe400078ec0ff */
[----:B------:R-:W-:Y:S02]  /*27d00*/  LOP3.LUT R2, R123, 0xffff, RZ, 0xc0, !PT ;  /* 0x0000ffff7b027812 */ /* 0x000fe400078ec0ff */
[----:B------:R-:W-:Y:S02]  /*27d10*/  PRMT R15, R8, 0x3340, R7 ;  /* 0x00003340080f7816 */ /* 0x000fe40000000007 */
[----:B------:R-:W-:-:S02]  /*27d20*/  LOP3.LUT R8, R122, 0xffff, RZ, 0xc0, !PT ;  /* 0x0000ffff7a087812 */ /* 0x000fc400078ec0ff */
[----:B------:R-:W-:Y:S02]  /*27d30*/  LOP3.LUT R7, R138, 0xffff, RZ, 0xc0, !PT ;  /* 0x0000ffff8a077812 */ /* 0x000fe400078ec0ff */
[----:B------:R-:W-:Y:S02]  /*27d40*/  PRMT R9, R6, 0x3340, R2 ;  /* 0x0000334006097816 */ /* 0x000fe40000000002 */
[----:B------:R-:W-:Y:S02]  /*27d50*/  LOP3.LUT R6, R48, 0xffff, RZ, 0xc0, !PT ;  /* 0x0000ffff30067812 */ /* 0x000fe400078ec0ff */
[----:B------:R-:W-:Y:S01]  /*27d60*/  LOP3.LUT R2, R49, 0xffff, RZ, 0xc0, !PT ;  /* 0x0000ffff31027812 */ /* 0x000fe200078ec0ff */
[----:B------:R-:W4:Y:S01]  /*27d70*/  LDL.LU R48, [R1+0x1e90] ;  /* 0x001e900001307983 */ /* 0x000f220000300800 */
[----:B------:R-:W-:-:S03]  /*27d80*/  PRMT R11, R8, 0x3340, R7 ;  /* 0x00003340080b7816 */ /* 0x000fc60000000007 */
[----:B------:R-:W2:Y:S01]  /*27d90*/  LDL.LU R49, [R1+0x1e8c] ;  /* 0x001e8c0001317983 */ /* 0x000ea20000300800 */
[----:B------:R-:W-:Y:S02]  /*27da0*/  LOP3.LUT R8, R13, 0xffff, RZ, 0xc0, !PT ;  /* 0x0000ffff0d087812 */ /* 0x000fe400078ec0ff */
[----:B------:R-:W-:Y:S01]  /*27db0*/  PRMT R10, R6, 0x3340, R2 ;  /* 0x00003340060a7816 */ /* 0x000fe20000000002 */
[----:B------:R-:W3:Y:S01]  /*27dc0*/  LDL.LU R13, [R1+0x1e88] ;  /* 0x001e8800010d7983 */ /* 0x000ee20000300800 */
[----:B------:R-:W-:-:S03]  /*27dd0*/  LOP3.LUT R7, R12, 0xffff, RZ, 0xc0, !PT ;  /* 0x0000ffff0c077812 */ /* 0x000fc600078ec0ff */
[----:B------:R-:W3:Y:S01]  /*27de0*/  LDL.LU R12, [R1+0x1e84] ;  /* 0x001e8400010c7983 */ /* 0x000ee20000300800 */
[----:B------:R-:W-:-:S03]  /*27df0*/  LOP3.LUT R6, R24, 0xffff, RZ, 0xc0, !PT ;  /* 0x0000ffff18067812 */ /* 0x000fc600078ec0ff */
[----:B------:R-:W3:Y:S04]  /*27e00*/  LDL R122, [R1+0x125c] ;  /* 0x00125c00017a7983 */ /* 0x000ee80000100800 */
[----:B------:R-:W3:Y:S04]  /*27e10*/  LDL R24, [R1+0x1260] ;  /* 0x0012600001187983 */ /* 0x000ee80000100800 */
[----:B------:R-:W3:Y:S04]  /*27e20*/  LDL R138, [R1+0x121c] ;  /* 0x00121c00018a7983 */ /* 0x000ee80000100800 */
[----:B------:R-:W3:Y:S01]  /*27e30*/  LDL R134, [R1+0x1220] ;  /* 0x0012200001867983 */ /* 0x000ee20000100800 */
[----:B------:R-:W-:-:S03]  /*27e40*/  LOP3.LUT R2, R148, 0xffff, RZ, 0xc0, !PT ;  /* 0x0000ffff94027812 */ /* 0x000fc600078ec0ff */
[----:B------:R-:W3:Y:S04]  /*27e50*/  LDL R133, [R1+0x11dc] ;  /* 0x0011dc0001857983 */ /* 0x000ee80000100800 */
[----:B------:R-:W3:Y:S01]  /*27e60*/  LDL R123, [R1+0x11e0] ;  /* 0x0011e000017b7983 */ /* 0x000ee20000100800 */
[----:B------:R-:W-:Y:S02]  /*27e70*/  PRMT R7, R8, 0x3340, R7 ;  /* 0x0000334008077816 */ /* 0x000fe40000000007 */
[----:B------:R-:W-:Y:S02]  /*27e80*/  PRMT R2, R6, 0x3340, R2 ;  /* 0x0000334006027816 */ /* 0x000fe40000000002 */
[----:B------:R-:W-:Y:S02]  /*27e90*/  PRMT R10, R11, 0x5410, R10 ;  /* 0x000054100b0a7816 */ /* 0x000fe4000000000a */
[----:B------:R-:W-:-:S02]  /*27ea0*/  PRMT R11, R7, 0x5410, R2 ;  /* 0x00005410070b7816 */ /* 0x000fc40000000002 */
[----:B------:R-:W3:Y:S01]  /*27eb0*/  LDL R2, [R1+0x11a0] ;  /* 0x0011a00001027983 */ /* 0x000ee20000100800 */
[----:B------:R-:W-:-:S03]  /*27ec0*/  PRMT R9, R15, 0x5410, R9 ;  /* 0x000054100f097816 */ /* 0x000fc60000000009 */
[----:B------:R-:W3:Y:S01]  /*27ed0*/  LDL R15, [R1+0x119c] ;  /* 0x00119c00010f7983 */ /* 0x000ee20000100800 */
[----:B------:R-:W-:-:S03]  /*27ee0*/  PRMT R8, R17, 0x5410, R16 ;  /* 0x0000541011087816 */ /* 0x000fc60000000010 */
[----:B------:R-:W3:Y:S04]  /*27ef0*/  LDL R16, [R1+0x1120] ;  /* 0x0011200001107983 */ /* 0x000ee80000100800 */
[----:B------:R-:W3:Y:S01]  /*27f00*/  LDL R17, [R1+0x111c] ;  /* 0x00111c0001117983 */ /* 0x000ee20000100800 */
[----:B------:R-:W-:-:S03]  /*27f10*/  PRMT R252, RZ, 0x7610, R252 ;  /* 0x00007610fffc7816 */ /* 0x000fc600000000fc */
[----:B------:R0:W-:Y:S04]  /*27f20*/  STS.128 [R139+UR58+0x4000], R8 ;  /* 0x004000088b007988 */ /* 0x0001e80008000c3a */
[----:B0-----:R-:W3:Y:S04]  /*27f30*/  LDL R9, [R1+0x10dc] ;  /* 0x0010dc0001097983 */ /* 0x001ee80000100800 */
[----:B------:R-:W3:Y:S01]  /*27f40*/  LDL R8, [R1+0x10e0] ;  /* 0x0010e00001087983 */ /* 0x000ee20000100800 */
[----:B------:R-:W-:Y:S02]  /*27f50*/  PRMT R251, RZ, 0x7610, R251 ;  /* 0x00007610fffb7816 */ /* 0x000fe400000000fb */
[----:B------:R-:W-:-:S02]  /*27f60*/  PRMT R250, RZ, 0x7610, R250 ;  /* 0x00007610fffa7816 */ /* 0x000fc400000000fa */
[----:B------:R-:W-:Y:S01]  /*27f70*/  PRMT R249, RZ, 0x7610, R249 ;  /* 0x00007610fff97816 */ /* 0x000fe200000000f9 */
[----:B------:R-:W3:Y:S04]  /*27f80*/  LDL R11, [R1+0x105c] ;  /* 0x00105c00010b7983 */ /* 0x000ee80000100800 */
[----:B------:R-:W3:Y:S01]  /*27f90*/  LDL R10, [R1+0x1060] ;  /* 0x00106000010a7983 */ /* 0x000ee20000100800 */
[----:B--2---:R-:W-:Y:S02]  /*27fa0*/  PRMT R49, RZ, 0x7610, R49 ;  /* 0x00007610ff317816 */ /* 0x004fe40000000031 */
[----:B----4-:R-:W-:Y:S01]  /*27fb0*/  PRMT R48, RZ, 0x7610, R48 ;  /* 0x00007610ff307816 */ /* 0x010fe20000000030 */
[----:B---3--:R-:W-:Y:S02]  /*27fc0*/  @!P0 IMAD.MOV.U32 R7, RZ, RZ, R122 ;  /* 0x000000ffff078224 */ /* 0x008fe400078e007a */
[----:B------:R-:W-:Y:S01]  /*27fd0*/  @!P0 IMAD.MOV.U32 R6, RZ, RZ, R24 ;  /* 0x000000ffff068224 */ /* 0x000fe200078e0018 */
[----:B------:R-:W2:Y:S04]  /*27fe0*/  LDL R122, [R1+0x115c] ;  /* 0x00115c00017a7983 */ /* 0x000ea80000100800 */
[----:B------:R-:W3:Y:S04]  /*27ff0*/  LDL R24, [R1+0x1160] ;  /* 0x0011600001187983 */ /* 0x000ee80000100800 */
[----:B------:R0:W4:Y:S02]  /*28000*/  @!P0 LDG.E.U8 R49, desc[UR56][R6.64] ;  /* 0x0000003806318981 */ /* 0x000124000c1e1100 */
[----:B0-----:R-:W-:-:S02]  /*28010*/  @!P0 IMAD.MOV.U32 R6, RZ, RZ, R134 ;  /* 0x000000ffff068224 */ /* 0x001fc400078e0086 */
[----:B------:R-:W-:-:S05]  /*28020*/  @!P0 IMAD.MOV.U32 R7, RZ, RZ, R138 ;  /* 0x000000ffff078224 */ /* 0x000fca00078e008a */
[----:B------:R0:W4:Y:S02]  /*28030*/  @!P0 LDG.E.U8 R48, desc[UR56][R6.64] ;  /* 0x0000003806308981 */ /* 0x000124000c1e1100 */
[----:B0-----:R-:W-:Y:S02]  /*28040*/  @!P0 IMAD.MOV.U32 R6, RZ, RZ, R123 ;  /* 0x000000ffff068224 */ /* 0x001fe400078e007b */
[----:B------:R-:W-:Y:S01]  /*28050*/  @!P0 IMAD.MOV.U32 R7, RZ, RZ, R133 ;  /* 0x000000ffff078224 */ /* 0x000fe200078e0085 */
[----:B------:R-:W-:Y:S01]  /*28060*/  PRMT R248, RZ, 0x7610, R248 ;  /* 0x00007610fff87816 */ /* 0x000fe200000000f8 */
[----:B------:R-:W4:Y:S04]  /*28070*/  LDL R123, [R1+0xfdc] ;  /* 0x000fdc00017b7983 */ /* 0x000f280000100800 */
[----:B------:R0:W4:Y:S02]  /*28080*/  @!P0 LDG.E.U8 R252, desc[UR56][R6.64] ;  /* 0x0000003806fc8981 */ /* 0x000124000c1e1100 */
[----:B0-----:R-:W-:-:S02]  /*28090*/  @!P0 IMAD.MOV.U32 R6, RZ, RZ, R2 ;  /* 0x000000ffff068224 */ /* 0x001fc400078e0002 */
[----:B------:R-:W4:Y:S01]  /*280a0*/  LDL R2, [R1+0x10a0] ;  /* 0x0010a00001027983 */ /* 0x000f220000100800 */
[----:B------:R-:W-:-:S03]  /*280b0*/  @!P0 IMAD.MOV.U32 R7, RZ, RZ, R15 ;  /* 0x000000ffff078224 */ /* 0x000fc600078e000f */
[----:B------:R-:W4:Y:S04]  /*280c0*/  LDL R15, [R1+0x109c] ;  /* 0x00109c00010f7983 */ /* 0x000f280000100800 */
[----:B------:R2:W4:Y:S02]  /*280d0*/  @!P0 LDG.E.U8 R251, desc[UR56][R6.64] ;  /* 0x0000003806fb8981 */ /* 0x000524000c1e1100 */
[----:B--2---:R-:W-:Y:S02]  /*280e0*/  @!P0 IMAD.MOV.U32 R7, RZ, RZ, R122 ;  /* 0x000000ffff078224 */ /* 0x004fe400078e007a */
[----:B---3--:R-:W-:Y:S01]  /*280f0*/  @!P0 IMAD.MOV.U32 R6, RZ, RZ, R24 ;  /* 0x000000ffff068224 */ /* 0x008fe200078e0018 */
[----:B------:R-:W2:Y:S04]  /*28100*/  LDL R122, [R1+0xc70] ;  /* 0x000c7000017a7983 */ /* 0x000ea80000100800 */
[----:B------:R0:W3:Y:S02]  /*28110*/  @!P0 LDG.E.U8 R250, desc[UR56][R6.64] ;  /* 0x0000003806fa8981 */ /* 0x0000e4000c1e1100 */
[----:B0-----:R-:W-:-:S02]  /*28120*/  @!P0 IMAD.MOV.U32 R6, RZ, RZ, R16 ;  /* 0x000000ffff068224 */ /* 0x001fc400078e0010 */
[----:B------:R-:W-:Y:S01]  /*28130*/  @!P0 IMAD.MOV.U32 R7, RZ, RZ, R17 ;  /* 0x000000ffff078224 */ /* 0x000fe200078e0011 */
[----:B------:R-:W-:Y:S01]  /*28140*/  PRMT R247, RZ, 0x7610, R247 ;  /* 0x00007610fff77816 */ /* 0x000fe200000000f7 */
[----:B------:R-:W2:Y:S04]  /*28150*/  LDL R17, [R1+0xc74] ;  /* 0x000c740001117983 */ /* 0x000ea80000100800 */
[----:B------:R0:W3:Y:S04]  /*28160*/  @!P0 LDG.E.U8 R249, desc[UR56][R6.64] ;  /* 0x0000003806f98981 */ /* 0x0000e8000c1e1100 */
[----:B------:R-:W3:Y:S01]  /*28170*/  LDL R16, [R1+0xc30] ;  /* 0x000c300001107983 */ /* 0x000ee20000100800 */
[----:B0-----:R-:W-:-:S02]  /*28180*/  @!P0 IMAD.MOV.U32 R6, RZ, RZ, R8 ;  /* 0x000000ffff068224 */ /* 0x001fc400078e0008 */
[----:B------:R-:W-:Y:S01]  /*28190*/  @!P0 IMAD.MOV.U32 R7, RZ, RZ, R9 ;  /* 0x000000ffff078224 */ /* 0x000fe200078e0009 */
[----:B------:R-:W2:Y:S04]  /*281a0*/  LDL R8, [R1+0x1020] ;  /* 0x0010200001087983 */ /* 0x000ea80000100800 */
[----:B------:R-:W3:Y:S04]  /*281b0*/  LDL R9, [R1+0x101c] ;  /* 0x00101c0001097983 */ /* 0x000ee80000100800 */
[----:B------:R4:W3:Y:S02]  /*281c0*/  @!P0 LDG.E.U8 R248, desc[UR56][R6.64] ;  /* 0x0000003806f88981 */ /* 0x0008e4000c1e1100 */
[----:B----4-:R-:W-:-:S02]  /*281d0*/  @!P0 IMAD.MOV.U32 R6, RZ, RZ, R2 ;  /* 0x000000ffff068224 */ /* 0x010fc400078e0002 */
[----:B------:R-:W4:Y:S01]  /*281e0*/  LDL R2, [R1+0xfe0] ;  /* 0x000fe00001027983 */ /* 0x000f220000100800 */
[----:B------:R-:W-:-:S03]  /*281f0*/  @!P0 IMAD.MOV.U32 R7, RZ, RZ, R15 ;  /* 0x000000ffff078224 */ /* 0x000fc600078e000f */
[----:B------:R-:W4:Y:S01]  /*28200*/  LDL R15, [R1+0xc34] ;  /* 0x000c3400010f7983 */ /* 0x000f220000100800 */
[----:B------:R-:W-:-:S03]  /*28210*/  PRMT R246, RZ, 0x7610, R246 ;  /* 0x00007610fff67816 */ /* 0x000fc600000000f6 */
[----:B------:R0:W4:Y:S01]  /*28220*/  @!P0 LDG.E.U8 R247, desc[UR56][R6.64] ;  /* 0x0000003806f78981 */ /* 0x000122000c1e1100 */
[----:B------:R-:W-:Y:S01]  /*28230*/  PRMT R245, RZ, 0x7610, R245 ;  /* 0x00007610fff57816 */ /* 0x000fe200000000f5 */
[----:B0-----:R-:W-:Y:S02]  /*28240*/  @!P0 IMAD.MOV.U32 R6, RZ, RZ, R10 ;  /* 0x000000ffff068224 */ /* 0x001fe400078e000a */
[----:B------:R-:W-:Y:S01]  /*28250*/  @!P0 IMAD.MOV.U32 R7, RZ, RZ, R11 ;  /* 0x000000ffff078224 */ /* 0x000fe200078e000b */
[----:B------:R-:W4:Y:S04]  /*28260*/  LDL R10, [R1+0xbf4] ;  /* 0x000bf400010a7983 */ /* 0x000f280000100800 */
[----:B------:R-:W4:Y:S04]  /*28270*/  LDL R11, [R1+0xbf0] ;  /* 0x000bf000010b7983 */ /* 0x000f280000100800 */
[----:B------:R2:W4:Y:S02]  /*28280*/  @!P0 LDG.E.U8 R246, desc[UR56][R6.64] ;  /* 0x0000003806f68981 */ /* 0x000524000c1e1100 */
[----:B--2---:R-:W-:-:S02]  /*28290*/  @!P0 IMAD.MOV.U32 R6, RZ, RZ, R8 ;  /* 0x000000ffff068224 */ /* 0x004fc400078e0008 */
[----:B---3--:R-:W-:Y:S01]  /*282a0*/  @!P0 IMAD.MOV.U32 R7, RZ, RZ, R9 ;  /* 0x000000ffff078224 */ /* 0x008fe200078e0009 */
[----:B------:R-:W2:Y:S04]  /*282b0*/  LDL R8, [R1+0xbb4] ;  /* 0x000bb40001087983 */ /* 0x000ea80000100800 */
[----:B------:R-:W3:Y:S04]  /*282c0*/  LDL R9, [R1+0xbb0] ;  /* 0x000bb00001097983 */ /* 0x000ee80000100800 */
[----:B------:R4:W3:Y:S04]  /*282d0*/  @!P0 LDG.E.U8 R245, desc[UR56][R6.64] ;  /* 0x0000003806f58981 */ /* 0x0008e8000c1e1100 */
[----:B------:R-:W3:Y:S01]  /*282e0*/  LDL.LU R24, [R1+0xb70] ;  /* 0x000b700001187983 */ /* 0x000ee20000300800 */
[----:B----4-:R-:W-:-:S03]  /*282f0*/  @!P0 IMAD.MOV.U32 R6, RZ, RZ, R2 ;  /* 0x000000ffff068224 */ /* 0x010fc600078e0002 */
[----:B------:R-:W4:Y:S01]  /*28300*/  LDL R2, [R1+0xb74] ;  /* 0x000b740001027983 */ /* 0x000f220000100800 */
[----:B------:R-:W-:Y:S01]  /*28310*/  PRMT R244, RZ, 0x7610, R244 ;  /* 0x00007610fff47816 */ /* 0x000fe200000000f4 */
[----:B------:R-:W-:Y:S01]  /*28320*/  @!P0 IMAD.MOV.U32 R7, RZ, RZ, R123 ;  /* 0x000000ffff078224 */ /* 0x000fe200078e007b */
[----:B------:R-:W-:-:S04]  /*28330*/  PRMT R243, RZ, 0x7610, R243 ;  /* 0x00007610fff37816 */ /* 0x000fc800000000f3 */
[----:B------:R0:W4:Y:S01]  /*28340*/  @!P0 LDG.E.U8 R244, desc[UR56][R6.64] ;  /* 0x0000003806f48981 */ /* 0x000122000c1e1100 */
[----:B------:R-:W-:Y:S01]  /*28350*/  PRMT R242, RZ, 0x7610, R242 ;  /* 0x00007610fff27816 */ /* 0x000fe200000000f2 */
[----:B0-----:R-:W-:Y:S02]  /*28360*/  @!P0 IMAD.MOV.U32 R6, RZ, RZ, R17 ;  /* 0x000000ffff068224 */ /* 0x001fe400078e0011 */
[----:B------:R-:W-:Y:S01]  /*28370*/  @!P0 IMAD.MOV.U32 R7, RZ, RZ, R122 ;  /* 0x000000ffff078224 */ /* 0x000fe200078e007a */
[----:B------:R-:W-:Y:S02]  /*28380*/  PRMT R241, RZ, 0x7610, R241 ;  /* 0x00007610fff17816 */ /* 0x000fe400000000f1 */
[----:B------:R-:W-:Y:S02]  /*28390*/  PRMT R240, RZ, 0x7610, R240 ;  /* 0x00007610fff07816 */ /* 0x000fe400000000f0 */
[----:B------:R-:W-:Y:S01]  /*283a0*/  PRMT R239, RZ, 0x7610, R239 ;  /* 0x00007610ffef7816 */ /* 0x000fe200000000ef */
[----:B------:R-:W4:Y:S04]  /*283b0*/  LDL R122, [R1+0x18c4] ;  /* 0x0018c400017a7983 */ /* 0x000f280000100800 */
[----:B------:R0:W4:Y:S02]  /*283c0*/  @!P0 LDG.E.U8 R243, desc[UR56][R6.64] ;  /* 0x0000003806f38981 */ /* 0x000124000c1e1100 */
[----:B0-----:R-:W-:-:S02]  /*283d0*/  @!P0 IMAD.MOV.U32 R6, RZ, RZ, R15 ;  /* 0x000000ffff068224 */ /* 0x001fc400078e000f */
[----:B------:R-:W-:-:S05]  /*283e0*/  @!P0 IMAD.MOV.U32 R7, RZ, RZ, R16 ;  /* 0x000000ffff078224 */ /* 0x000fca00078e0010 */
[----:B------:R0:W4:Y:S02]  /*283f0*/  @!P0 LDG.E.U8 R242, desc[UR56][R6.64] ;  /* 0x0000003806f28981 */ /* 0x000124000c1e1100 */
[----:B0-----:R-:W-:Y:S02]  /*28400*/  @!P0 IMAD.MOV.U32 R6, RZ, RZ, R10 ;  /* 0x000000ffff068224 */ /* 0x001fe400078e000a */
[----:B------:R-:W-:-:S05]  /*28410*/  @!P0 IMAD.MOV.U32 R7, RZ, RZ, R11 ;  /* 0x000000ffff078224 */ /* 0x000fca00078e000b */
[----:B------:R2:W4:Y:S02]  /*28420*/  @!P0 LDG.E.U8 R241, desc[UR56][R6.64] ;  /* 0x0000003806f18981 */ /* 0x000524000c1e1100 */
[----:B--2---:R-:W-:Y:S02]  /*28430*/  @!P0 IMAD.MOV.U32 R6, RZ, RZ, R8 ;  /* 0x000000ffff068224 */ /* 0x004fe400078e0008 */
[----:B---3--:R-:W-:-:S05]  /*28440*/  @!P0 IMAD.MOV.U32 R7, RZ, RZ, R9 ;  /* 0x000000ffff078224 */ /* 0x008fca00078e0009 */
[----:B------:R4:W2:Y:S01]  /*28450*/  @!P0 LDG.E.U8 R240, desc[UR56][R6.64] ;  /* 0x0000003806f08981 */ /* 0x0008a2000c1e1100 */
[----:B------:R-:W-:Y:S01]  /*28460*/  LOP3.LUT R8, R147, 0xffff, RZ, 0xc0, !PT ;  /* 0x0000ffff93087812 */ /* 0x000fe200078ec0ff */
[----:B----4-:R-:W-:Y:S02]  /*28470*/  @!P0 IMAD.MOV.U32 R6, RZ, RZ, R2 ;  /* 0x000000ffff068224 */ /* 0x010fe400078e0002 */
[----:B------:R-:W-:-:S05]  /*28480*/  @!P0 IMAD.MOV.U32 R7, RZ, RZ, R24 ;  /* 0x000000ffff078224 */ /* 0x000fca00078e0018 */
[----:B------:R0:W3:Y:S02]  /*28490*/  @!P0 LDG.E.U8 R239, desc[UR56][R6.64] ;  /* 0x0000003806ef8981 */ /* 0x0000e4000c1e1100 */
[----:B0-----:R-:W-:-:S04]  /*284a0*/  LOP3.LUT R7, R146, 0xffff, RZ, 0xc0, !PT ;  /* 0x0000ffff92077812 */ /* 0x001fc800078ec0ff */
[----:B------:R-:W-:Y:S02]  /*284b0*/  PRMT R17, R8, 0x3340, R7 ;  /* 0x0000334008117816 */ /* 0x000fe40000000007 */
[----:B------:R-:W-:Y:S02]  /*284c0*/  LOP3.LUT R8, R31, 0xffff, RZ, 0xc0, !PT ;  /* 0x0000ffff1f087812 */ /* 0x000fe400078ec0ff */
[----:B------:R-:W4:Y:S01]  /*284d0*/  LDL R31, [R1+0xb30] ;  /* 0x000b3000011f7983 */ /* 0x000f220000100800 */
[----:B------:R-:W-:-:S03]  /*284e0*/  LOP3.LUT R7, R29, 0xffff, RZ, 0xc0, !PT ;  /* 0x0000ffff1d077812 */ /* 0x000fc600078ec0ff */
[----:B------:R-:W2:Y:S01]  /*284f0*/  LDL R29, [R1+0xb34] ;  /* 0x000b3400011d7983 */ /* 0x000ea20000100800 */
[----:B------:R-:W-:Y:S02]  /*28500*/  PRMT R15, R8, 0x3340, R7 ;  /* 0x00003340080f7816 */ /* 0x000fe40000000007 */
[----:B------:R-:W-:Y:S02]  /*28510*/  LOP3.LUT R8, R28, 0xffff, RZ, 0xc0, !PT ;  /* 0x0000ffff1c087812 */ /* 0x000fe400078ec0ff */
[----:B------:R-:W-:Y:S01]  /*28520*/  LOP3.LUT R7, R27, 0xffff, RZ, 0xc0, !PT ;  /* 0x0000ffff1b077812 */ /* 0x000fe200078ec0ff */
[----:B------:R-:W3:Y:S04]  /*28530*/  LDL R28, [R1+0xaf0] ;  /* 0x000af000011c7983 */ /* 0x000ee80000100800 */
[----:B------:R-:W3:Y:S01]  /*28540*/  LDL R27, [R1+0xaf4] ;  /* 0x000af400011b7983 */ /* 0x000ee20000100800 */
[----:B------:R-:W-:-:S02]  /*28550*/  LOP3.LUT R6, R45, 0xffff, RZ, 0xc0, !PT ;  /* 0x0000ffff2d067812 */ /* 0x000fc400078ec0ff */
[----:B------:R-:W-:-:S04]  /*28560*/  LOP3.LUT R2, R44, 0xffff, RZ, 0xc0, !PT ;  /* 0x0000ffff2c027812 */ /* 0x000fc800078ec0ff */
[----:B------:R-:W-:Y:S02]  /*28570*/  PRMT R16, R6, 0x3340, R2 ;  /* 0x0000334006107816 */ /* 0x000fe40000000002 */
[----:B------:R-:W-:Y:S02]  /*28580*/  LOP3.LUT R6, R42, 0xffff, RZ, 0xc0, !PT ;  /* 0x0000ffff2a067812 */ /* 0x000fe400078ec0ff */
[----:B------:R-:W-:-:S04]  /*28590*/  LOP3.LUT R2, R41, 0xffff, RZ, 0xc0, !PT ;  /* 0x0000ffff29027812 */ /* 0x000fc800078ec0ff */
[----:B------:R-:W-:Y:S02]  /*285a0*/  PRMT R9, R6, 0x3340, R2 ;  /* 0x0000334006097816 */ /* 0x000fe40000000002 */
[----:B------:R-:W-:Y:S02]  /*285b0*/  LOP3.LUT R6, R40, 0xffff, RZ, 0xc0, !PT ;  /* 0x0000ffff28067812 */ /* 0x000fe400078ec0ff */
[----:B------:R-:W-:Y:S02]  /*285c0*/  LOP3.LUT R2, R36, 0xffff, RZ, 0xc0, !PT ;  /* 0x0000ffff24027812 */ /* 0x000fe400078ec0ff */
[----:B------:R-:W-:Y:S02]  /*285d0*/  PRMT R11, R8, 0x3340, R7 ;  /* 0x00003340080b7816 */ /* 0x000fe40000000007 */
[----:B------:R-:W-:Y:S02]  /*285e0*/  LOP3.LUT R8, R34, 0xffff, RZ, 0xc0, !PT ;  /* 0x0000ffff22087812 */ /* 0x000fe400078ec0ff */
[----:B------:R-:W-:-:S02]  /*285f0*/  LOP3.LUT R7, R32, 0xffff, RZ, 0xc0, !PT ;  /* 0x0000ffff20077812 */ /* 0x000fc400078ec0ff */
[----:B------:R-:W-:Y:S02]  /*28600*/  PRMT R10, R6, 0x3340, R2 ;  /* 0x00003340060a7816 */ /* 0x000fe40000000002 */
[----:B------:R-:W-:Y:S02]  /*28610*/  LOP3.LUT R6, R4, 0xffff, RZ, 0xc0, !PT ;  /* 0x0000ffff04067812 */ /* 0x000fe400078ec0ff */
[----:B------:R-:W-:Y:S01]  /*28620*/  LOP3.LUT R2, R3, 0xffff, RZ, 0xc0, !PT ;  /* 0x0000ffff03027812 */ /* 0x000fe200078ec0ff */
[----:B------:R-:W3:Y:S04]  /*28630*/  LDL.LU R4, [R1+0x9a0] ;  /* 0x0009a00001047983 */ /* 0x000ee80000300800 */
[----:B------:R-:W3:Y:S01]  /*28640*/  LDL.LU R3, [R1+0x974] ;  /* 0x0009740001037983 */ /* 0x000ee20000300800 */
[----:B------:R-:W-:-:S02]  /*28650*/  PRMT R7, R8, 0x3340, R7 ;  /* 0x0000334008077816 */ /* 0x000fc40000000007 */
[----:B------:R-:W-:Y:S01]  /*28660*/  PRMT R2, R6, 0x3340, R2 ;  /* 0x0000334006027816 */ /* 0x000fe20000000002 */
[----:B------:R-:W3:Y:S04]  /*28670*/  LDL R34, [R1+0xab0] ;  /* 0x000ab00001227983 */ /* 0x000ee80000100800 */
[----:B------:R-:W3:Y:S01]  /*28680*/  LDL R32, [R1+0xab4] ;  /* 0x000ab40001207983 */ /* 0x000ee20000100800 */
[----:B------:R-:W-:Y:S02]  /*28690*/  PRMT R10, R11, 0x5410, R10 ;  /* 0x000054100b0a7816 */ /* 0x000fe4000000000a */
[----:B------:R-:W-:Y:S02]  /*286a0*/  PRMT R11, R7, 0x5410, R2 ;  /* 0x00005410070b7816 */ /* 0x000fe40000000002 */
[----:B------:R-:W-:-:S02]  /*286b0*/  PRMT R238, RZ, 0x7610, R238 ;  /* 0x00007610ffee7816 */ /* 0x000fc400000000ee */
[----:B------:R-:W-:Y:S02]  /*286c0*/  PRMT R8, R17, 0x5410, R16 ;  /* 0x0000541011087816 */ /* 0x000fe40000000010 */
[----:B------:R-:W-:-:S05]  /*286d0*/  PRMT R9, R15, 0x5410, R9 ;  /* 0x000054100f097816 */ /* 0x000fca0000000009 */
[----:B------:R0:W-:Y:S04]  /*286e0*/  STS.128 [R122+UR58], R8 ;  /* 0x000000087a007988 */ /* 0x0001e80008000c3a */
[----:B0-----:R-:W3:Y:S04]  /*286f0*/  LDL R11, [R1+0x9f0] ;  /* 0x0009f000010b7983 */ /* 0x001ee80000100800 */
[----:B------:R-:W3:Y:S04]  /*28700*/  LDL R10, [R1+0x9f4] ;  /* 0x0009f400010a7983 */ /* 0x000ee80000100800 */
[----:B------:R-:W3:Y:S04]  /*28710*/  LDL R9, [R1+0x9b0] ;  /* 0x0009b00001097983 */ /* 0x000ee80000100800 */
[----:B------:R-:W3:Y:S01]  /*28720*/  LDL R8, [R1+0x9b4] ;  /* 0x0009b40001087983 */ /* 0x000ee20000100800 */
[----:B----4-:R-:W-:-:S03]  /*28730*/  @!P0 IMAD.MOV.U32 R7, RZ, RZ, R31 ;  /* 0x000000ffff078224 */ /* 0x010fc600078e001f */
[----:B------:R-:W4:Y:S01]  /*28740*/  LDL R31, [R1+0xa70] ;  /* 0x000a7000011f7983 */ /* 0x000f220000100800 */
[----:B--2---:R-:W-:-:S03]  /*28750*/  @!P0 IMAD.MOV.U32 R6, RZ, RZ, R29 ;  /* 0x000000ffff068224 */ /* 0x004fc600078e001d */
[----:B------:R-:W2:Y:S04]  /*28760*/  LDL R29, [R1+0xa74] ;  /* 0x000a7400011d7983 */ /* 0x000ea80000100800 */
[----:B------:R3:W2:Y:S02]  /*28770*/  @!P0 LDG.E.U8 R238, desc[UR56][R6.64] ;  /* 0x0000003806ee8981 */ /* 0x0006a4000c1e1100 */
[----:B---3--:R-:W-:Y:S02]  /*28780*/  @!P0 IMAD.MOV.U32 R6, RZ, RZ, R27 ;  /* 0x000000ffff068224 */ /* 0x008fe400078e001b */
[----:B------:R-:W-:Y:S01]  /*28790*/  @!P0 IMAD.MOV.U32 R7, RZ, RZ, R28 ;  /* 0x000000ffff078224 */ /* 0x000fe200078e001c */
[----:B------:R-:W3:Y:S04]  /*287a0*/  LDL R27, [R1+0xa34] ;  /* 0x000a3400011b7983 */ /* 0x000ee80000100800 */
[----:B------:R-:W3:Y:S01]  /*287b0*/  LDL R28, [R1+0xa30] ;  /* 0x000a3000011c7983 */ /* 0x000ee20000100800 */
[----:B------:R-:W-:Y:S01]  /*287c0*/  PRMT R237, RZ, 0x7610, R237 ;  /* 0x00007610ffed7816 */ /* 0x000fe200000000ed */
[----:B------:R-:W-:-:S02]  /*287d0*/  IMAD.MOV.U32 R148, RZ, RZ, R150 ;  /* 0x000000ffff947224 */ /* 0x000fc400078e0096 */
[----:B------:R-:W-:Y:S02]  /*287e0*/  IMAD.MOV.U32 R150, RZ, RZ, R5 ;  /* 0x000000ffff967224 */ /* 0x000fe400078e0005 */
[----:B------:R-:W3:Y:S01]  /*287f0*/  LDL.LU R5, [R1+0x970] ;  /* 0x0009700001057983 */ /* 0x000ee20000300800 */
[----:B------:R-:W-:-:S03]  /*28800*/  PRMT R236, RZ, 0x7610, R236 ;  /* 0x00007610ffec7816 */ /* 0x000fc600000000ec */
[----:B------:R0:W3:Y:S04]  /*28810*/  @!P0 LDG.E.U8 R237, desc[UR56][R6.64] ;  /* 0x0000003806ed8981 */ /* 0x0000e8000c1e1100 */
[----:B------:R-:W3:Y:S04]  /*28820*/  LDL.LU R42, [R1+0x934] ;  /* 0x00093400012a7983 */ /* 0x000ee80000300800 */
[----:B------:R-:W3:Y:S04]  /*28830*/  LDL.LU R36, [R1+0x930] ;  /* 0x0009300001247983 */ /* 0x000ee80000300800 */
[----:B------:R-:W3:Y:S01]  /*28840*/  LDL.LU R40, [R1+0x8f0] ;  /* 0x0008f00001287983 */ /* 0x000ee20000300800 */
[----:B0-----:R-:W-:-:S02]  /*28850*/  @!P0 IMAD.MOV.U32 R6, RZ, RZ, R32 ;  /* 0x000000ffff068224 */ /* 0x001fc400078e0020 */
[----:B------:R-:W-:-:S05]  /*28860*/  @!P0 IMAD.MOV.U32 R7, RZ, RZ, R34 ;  /* 0x000000ffff078224 */ /* 0x000fca00078e0022 */
[----:B------:R4:W3:Y:S01]  /*28870*/  @!P0 LDG.E.U8 R236, desc[UR56][R6.64] ;  /* 0x0000003806ec8981 */ /* 0x0008e2000c1e1100 */
[----:B------:R-:W-:Y:S02]  /*28880*/  PRMT R235, RZ, 0x7610, R235 ;  /* 0x00007610ffeb7816 */ /* 0x000fe400000000eb */
[----:B------:R-:W-:Y:S02]  /*28890*/  PRMT R234, RZ, 0x7610, R234 ;  /* 0x00007610ffea7816 */ /* 0x000fe400000000ea */
[----:B------:R-:W-:Y:S01]  /*288a0*/  PRMT R233, RZ, 0x7610, R233 ;  /* 0x00007610ffe97816 */ /* 0x000fe200000000e9 */
[----:B----4-:R-:W-:Y:S02]  /*288b0*/  @!P0 IMAD.MOV.U32 R7, RZ, RZ, R31 ;  /* 0x000000ffff078224 */ /* 0x010fe400078e001f */
[----:B------:R-:W4:Y:S04]  /*288c0*/  LDL.LU R31, [R1+0x8f4] ;  /* 0x0008f400011f7983 */ /* 0x000f280000300800 */
[----:B------:R-:W4:Y:S04]  /*288d0*/  LDL R41, [R1+0xfb4] ;  /* 0x000fb40001297983 */ /* 0x000f280000100800 */
[----:B------:R-:W4:Y:S01]  /*288e0*/  LDL R34, [R1+0x13d0] ;  /* 0x0013d00001227983 */ /* 0x000f220000100800 */
[----:B--2---:R-:W-:-:S03]  /*288f0*/  @!P0 IMAD.MOV.U32 R6, RZ, RZ, R29 ;  /* 0x000000ffff068224 */ /* 0x004fc600078e001d */
[----:B------:R-:W2:Y:S04]  /*28900*/  LDL R32, [R1+0x1394] ;  /* 0x0013940001207983 */ /* 0x000ea80000100800 */
[----:B------:R-:W2:Y:S04]  /*28910*/  LDL R29, [R1+0x1398] ;  /* 0x00139800011d7983 */ /* 0x000ea80000100800 */
[----:B------:R3:W2:Y:S02]  /*28920*/  @!P0 LDG.E.U8 R235, desc[UR56][R6.64] ;  /* 0x0000003806eb8981 */ /* 0x0006a4000c1e1100 */
[----:B---3--:R-:W-:-:S02]  /*28930*/  @!P0 IMAD.MOV.U32 R6, RZ, RZ, R27 ;  /* 0x000000ffff068224 */ /* 0x008fc400078e001b */
[----:B------:R-:W-:Y:S01]  /*28940*/  @!P0 IMAD.MOV.U32 R7, RZ, RZ, R28 ;  /* 0x000000ffff078224 */ /* 0x000fe200078e001c */
[----:B------:R-:W3:Y:S04]  /*28950*/  LDL R27, [R1+0x1358] ;  /* 0x00135800011b7983 */ /* 0x000ee80000100800 */
        /* <DEDUP_REMOVED lines=8> */
[----:B------:R-:W3:Y:S01]  /*289e0*/  LDL R9, [R1+0x12d4] ;  /* 0x0012d40001097983 */ /* 0x000ee20000100800 */
[----:B------:R-:W-:-:S03]  /*289f0*/  @!P0 IMAD.MOV.U32 R6, RZ, RZ, R8 ;  /* 0x000000ffff068224 */ /* 0x000fc600078e0008 */
[----:B------:R-:W3:Y:S01]  /*28a00*/  LDL R8, [R1+0x12d8] ;  /* 0x0012d80001087983 */ /* 0x000ee20000100800 */
[----:B------:R-:W-:Y:S02]  /*28a10*/  PRMT R232, RZ, 0x7610, R232 ;  /* 0x00007610ffe87816 */ /* 0x000fe400000000e8 */
[----:B------:R-:W-:-:S04]  /*28a20*/  PRMT R231, RZ, 0x7610, R231 ;  /* 0x00007610ffe77816 */ /* 0x000fc800000000e7 */
[----:B------:R0:W3:Y:S01]  /*28a30*/  @!P0 LDG.E.U8 R232, desc[UR56][R6.64] ;  /* 0x0000003806e88981 */ /* 0x0000e2000c1e1100 */
[----:B------:R-:W-:Y:S01]  /*28a40*/  PRMT R230, RZ, 0x7610, R230 ;  /* 0x00007610ffe67816 */ /* 0x000fe200000000e6 */
[----:B0-----:R-:W-:Y:S02]  /*28a50*/  @!P0 IMAD.MOV.U32 R6, RZ, RZ, R3 ;  /* 0x000000ffff068224 */ /* 0x001fe400078e0003 */
[----:B------:R-:W-:-:S05]  /*28a60*/  @!P0 IMAD.MOV.U32 R7, RZ, RZ, R5 ;  /* 0x000000ffff078224 */ /* 0x000fca00078e0005 */
[----:B------:R0:W3:Y:S01]  /*28a70*/  @!P0 LDG.E.U8 R231, desc[UR56][R6.64] ;  /* 0x0000003806e78981 */ /* 0x0000e2000c1e1100 */
[----:B------:R-:W-:Y:S01]  /*28a80*/  PRMT R229, RZ, 0x7610, R229 ;  /* 0x00007610ffe57816 */ /* 0x000fe200000000e5 */
[----:B0-----:R-:W-:Y:S02]  /*28a90*/  @!P0 IMAD.MOV.U32 R6, RZ, RZ, R42 ;  /* 0x000000ffff068224 */ /* 0x001fe400078e002a */
[----:B------:R-:W-:-:S05]  /*28aa0*/  @!P0 IMAD.MOV.U32 R7, RZ, RZ, R36 ;  /* 0x000000ffff078224 */ /* 0x000fca00078e0024 */
[----:B------:R0:W3:Y:S01]  /*28ab0*/  @!P0 LDG.E.U8 R230, desc[UR56][R6.64] ;  /* 0x0000003806e68981 */ /* 0x0000e2000c1e1100 */
[----:B------:R-:W-:Y:S01]  /*28ac0*/  PRMT R228, RZ, 0x7610, R228 ;  /* 0x00007610ffe47816 */ /* 0x000fe200000000e4 */
[----:B0-----:R-:W-:Y:S01]  /*28ad0*/  @!P0 IMAD.MOV.U32 R7, RZ, RZ, R40 ;  /* 0x000000ffff078224 */ /* 0x001fe200078e0028 */
[----:B------:R-:W-:Y:S02]  /*28ae0*/  PRMT R227, RZ, 0x7610, R227 ;  /* 0x00007610ffe37816 */ /* 0x000fe400000000e3 */
[----:B------:R-:W-:Y:S01]  /*28af0*/  PRMT R226, RZ, 0x7610, R226 ;  /* 0x00007610ffe27816 */ /* 0x000fe200000000e2 */
[----:B------:R0:W-:Y:S04]  /*28b00*/  STL [R1+0x1910], R3 ;  /* 0x0019100301007387 */ /* 0x0001e80000100800 */
[----:B0-----:R-:W3:Y:S01]  /*28b10*/  LDL.LU R3, [R1+0x9a8] ;  /* 0x0009a80001037983 */ /* 0x001ee20000300800 */
[----:B------:R-:W-:Y:S01]  /*28b20*/  PRMT R225, RZ, 0x7610, R225 ;  /* 0x00007610ffe17816 */ /* 0x000fe200000000e1 */
[----:B----4-:R-:W-:-:S05]  /*28b30*/  @!P0 IMAD.MOV.U32 R6, RZ, RZ, R31 ;  /* 0x000000ffff068224 */ /* 0x010fca00078e001f */
[----:B------:R0:W4:Y:S02]  /*28b40*/  @!P0 LDG.E.U8 R229, desc[UR56][R6.64] ;  /* 0x0000003806e58981 */ /* 0x000124000c1e1100 */
[----:B0-----:R-:W-:Y:S02]  /*28b50*/  @!P0 IMAD.MOV.U32 R6, RZ, RZ, R34 ;  /* 0x000000ffff068224 */ /* 0x001fe400078e0022 */
[----:B------:R-:W-:Y:S01]  /*28b60*/  @!P0 IMAD.MOV.U32 R7, RZ, RZ, R41 ;  /* 0x000000ffff078224 */ /* 0x000fe200078e0029 */
[----:B------:R-:W4:Y:S04]  /*28b70*/  LDL R34, [R1+0x1258] ;  /* 0x0012580001227983 */ /* 0x000f280000100800 */
[----:B------:R-:W4:Y:S04]  /*28b80*/  LDL R41, [R1+0x1254] ;  /* 0x0012540001297983 */ /* 0x000f280000100800 */
[----:B------:R2:W4:Y:S02]  /*28b90*/  @!P0 LDG.E.U8 R228, desc[UR56][R6.64] ;  /* 0x0000003806e48981 */ /* 0x000524000c1e1100 */
[----:B--2---:R-:W-:-:S02]  /*28ba0*/  @!P0 IMAD.MOV.U32 R6, RZ, RZ, R29 ;  /* 0x000000ffff068224 */ /* 0x004fc400078e001d */
[----:B------:R-:W-:Y:S01]  /*28bb0*/  @!P0 IMAD.MOV.U32 R7, RZ, RZ, R32 ;  /* 0x000000ffff078224 */ /* 0x000fe200078e0020 */
        /* <DEDUP_REMOVED lines=9> */
[----:B------:R-:W4:Y:S01]  /*28c50*/  LDL R11, [R1+0x1294] ;  /* 0x00129400010b7983 */ /* 0x000f220000100800 */
[----:B------:R-:W-:-:S03]  /*28c60*/  @!P0 IMAD.MOV.U32 R6, RZ, RZ, R10 ;  /* 0x000000ffff068224 */ /* 0x000fc600078e000a */
[----:B------:R-:W2:Y:S04]  /*28c70*/  LDL R10, [R1+0x1298] ;  /* 0x00129800010a7983 */ /* 0x000ea80000100800 */
[----:B------:R0:W3:Y:S02]  /*28c80*/  @!P0 LDG.E.U8 R225, desc[UR56][R6.64] ;  /* 0x0000003806e18981 */ /* 0x0000e4000c1e1100 */
[----:B0-----:R-:W-:Y:S02]  /*28c90*/  @!P0 IMAD.MOV.U32 R7, RZ, RZ, R9 ;  /* 0x000000ffff078224 */ /* 0x001fe400078e0009 */
[----:B------:R-:W3:Y:S01]  /*28ca0*/  LDL R9, [R1+0x1194] ;  /* 0x0011940001097983 */ /* 0x000ee20000100800 */
[----:B------:R-:W-:-:S03]  /*28cb0*/  @!P0 IMAD.MOV.U32 R6, RZ, RZ, R8 ;  /* 0x000000ffff068224 */ /* 0x000fc600078e0008 */
[----:B------:R-:W3:Y:S01]  /*28cc0*/  LDL R8, [R1+0x1198] ;  /* 0x0011980001087983 */ /* 0x000ee20000100800 */
[----:B------:R-:W-:-:S06]  /*28cd0*/  PRMT R224, RZ, 0x7610, R224 ;  /* 0x00007610ffe07816 */ /* 0x000fcc00000000e0 */
[----:B------:R4:W3:Y:S01]  /*28ce0*/  @!P0 LDG.E.U8 R224, desc[UR56][R6.64] ;  /* 0x0000003806e08981 */ /* 0x0008e2000c1e1100 */
[----:B------:R-:W-:Y:S02]  /*28cf0*/  PRMT R223, RZ, 0x7610, R223 ;  /* 0x00007610ffdf7816 */ /* 0x000fe400000000df */
[----:B------:R-:W-:Y:S02]  /*28d00*/  PRMT R222, RZ, 0x7610, R222 ;  /* 0x00007610ffde7816 */ /* 0x000fe400000000de */
[----:B------:R-:W-:Y:S02]  /*28d10*/  PRMT R221, RZ, 0x7610, R221 ;  /* 0x00007610ffdd7816 */ /* 0x000fe400000000dd */
[----:B------:R-:W-:Y:S01]  /*28d20*/  PRMT R220, RZ, 0x7610, R220 ;  /* 0x00007610ffdc7816 */ /* 0x000fe200000000dc */
[----:B----4-:R-:W-:Y:S02]  /*28d30*/  @!P0 IMAD.MOV.U32 R7, RZ, RZ, R11 ;  /* 0x000000ffff078224 */ /* 0x010fe400078e000b */
[----:B------:R-:W4:Y:S01]  /*28d40*/  LDL R11, [R1+0x1154] ;  /* 0x00115400010b7983 */ /* 0x000f220000100800 */
[----:B--2---:R-:W-:-:S03]  /*28d50*/  @!P0 IMAD.MOV.U32 R6, RZ, RZ, R10 ;  /* 0x000000ffff068224 */ /* 0x004fc600078e000a */
[----:B------:R-:W2:Y:S04]  /*28d60*/  LDL R10, [R1+0x1158] ;  /* 0x00115800010a7983 */ /* 0x000ea80000100800 */
[----:B------:R0:W2:Y:S02]  /*28d70*/  @!P0 LDG.E.U8 R223, desc[UR56][R6.64] ;  /* 0x0000003806df8981 */ /* 0x0000a4000c1e1100 */
[----:B0-----:R-:W-:Y:S02]  /*28d80*/  @!P0 IMAD.MOV.U32 R6, RZ, RZ, R34 ;  /* 0x000000ffff068224 */ /* 0x001fe400078e0022 */
[----:B------:R-:W-:Y:S01]  /*28d90*/  @!P0 IMAD.MOV.U32 R7, RZ, RZ, R41 ;  /* 0x000000ffff078224 */ /* 0x000fe200078e0029 */
[----:B------:R-:W2:Y:S04]  /*28da0*/  LDL R34, [R1+0x1118] ;  /* 0x0011180001227983 */ /* 0x000ea80000100800 */
[----:B------:R-:W2:Y:S04]  /*28db0*/  LDL R41, [R1+0x1114] ;  /* 0x0011140001297983 */ /* 0x000ea80000100800 */
[----:B------:R0:W2:Y:S02]  /*28dc0*/  @!P0 LDG.E.U8 R222, desc[UR56][R6.64] ;  /* 0x0000003806de8981 */ /* 0x0000a4000c1e1100 */
[----:B0-----:R-:W-:-:S02]  /*28dd0*/  @!P0 IMAD.MOV.U32 R6, RZ, RZ, R29 ;  /* 0x000000ffff068224 */ /* 0x001fc400078e001d */
[----:B------:R-:W-:Y:S01]  /*28de0*/  @!P0 IMAD.MOV.U32 R7, RZ, RZ, R32 ;  /* 0x000000ffff078224 */ /* 0x000fe200078e0020 */
[----:B------:R-:W2:Y:S04]  /*28df0*/  LDL R29, [R1+0x1098] ;  /* 0x00109800011d7983 */ /* 0x000ea80000100800 */
[----:B------:R-:W2:Y:S04]  /*28e00*/  LDL R32, [R1+0x1094] ;  /* 0x0010940001207983 */ /* 0x000ea80000100800 */
[----:B------:R3:W2:Y:S02]  /*28e10*/  @!P0 LDG.E.U8 R221, desc[UR56][R6.64] ;  /* 0x0000003806dd8981 */ /* 0x0006a4000c1e1100 */
[----:B---3--:R-:W-:-:S02]  /*28e20*/  @!P0 IMAD.MOV.U32 R6, RZ, RZ, R27 ;  /* 0x000000ffff068224 */ /* 0x008fc400078e001b */
[----:B------:R-:W-:Y:S01]  /*28e30*/  @!P0 IMAD.MOV.U32 R7, RZ, RZ, R28 ;  /* 0x000000ffff078224 */ /* 0x000fe200078e001c */
[----:B------:R-:W-:Y:S01]  /*28e40*/  PRMT R219, RZ, 0x7610, R219 ;  /* 0x00007610ffdb7816 */ /* 0x000fe200000000db */
[----:B------:R-:W3:Y:S04]  /*28e50*/  LDL R28, [R1+0x1054] ;  /* 0x00105400011c7983 */ /* 0x000ee80000100800 */
[----:B------:R0:W3:Y:S04]  /*28e60*/  @!P0 LDG.E.U8 R220, desc[UR56][R6.64] ;  /* 0x0000003806dc8981 */ /* 0x0000e8000c1e1100 */
[----:B------:R-:W3:Y:S01]  /*28e70*/  LDL R27, [R1+0x1058] ;  /* 0x00105800011b7983 */ /* 0x000ee20000100800 */
[----:B0-----:R-:W-:-:S03]  /*28e80*/  @!P0 IMAD.MOV.U32 R7, RZ, RZ, R9 ;  /* 0x000000ffff078224 */ /* 0x001fc600078e0009 */
[----:B------:R-:W3:Y:S01]  /*28e90*/  LDL R9, [R1+0x10d4] ;  /* 0x0010d40001097983 */ /* 0x000ee20000100800 */
[----:B------:R-:W-:-:S03]  /*28ea0*/  @!P0 IMAD.MOV.U32 R6, RZ, RZ, R8 ;  /* 0x000000ffff068224 */ /* 0x000fc600078e0008 */
[----:B------:R-:W3:Y:S04]  /*28eb0*/  LDL R8, [R1+0x10d8] ;  /* 0x0010d80001087983 */ /* 0x000ee80000100800 */
[----:B------:R4:W3:Y:S01]  /*28ec0*/  @!P0 LDG.E.U8 R219, desc[UR56][R6.64] ;  /* 0x0000003806db8981 */ /* 0x0008e2000c1e1100 */
        /* <DEDUP_REMOVED lines=9> */
[----:B------:R-:W-:Y:S02]  /*28f60*/  PRMT R216, RZ, 0x7610, R216 ;  /* 0x00007610ffd87816 */ /* 0x000fe400000000d8 */
[----:B------:R-:W-:-:S02]  /*28f70*/  PRMT R215, RZ, 0x7610, R215 ;  /* 0x00007610ffd77816 */ /* 0x000fc400000000d7 */
[----:B------:R-:W-:Y:S01]  /*28f80*/  PRMT R214, RZ, 0x7610, R214 ;  /* 0x00007610ffd67816 */ /* 0x000fe200000000d6 */
[----:B------:R-:W2:Y:S04]  /*28f90*/  LDL R34, [R1+0xc68] ;  /* 0x000c680001227983 */ /* 0x000ea80000100800 */
[----:B------:R3:W2:Y:S02]  /*28fa0*/  @!P0 LDG.E.U8 R217, desc[UR56][R6.64] ;  /* 0x0000003806d98981 */ /* 0x0006a4000c1e1100 */
[----:B---3--:R-:W-:Y:S02]  /*28fb0*/  @!P0 IMAD.MOV.U32 R7, RZ, RZ, R9 ;  /* 0x000000ffff078224 */ /* 0x008fe400078e0009 */
[----:B------:R-:W3:Y:S01]  /*28fc0*/  LDL R9, [R1+0xfd4] ;  /* 0x000fd40001097983 */ /* 0x000ee20000100800 */
[----:B------:R-:W-:-:S03]  /*28fd0*/  @!P0 IMAD.MOV.U32 R6, RZ, RZ, R8 ;  /* 0x000000ffff068224 */ /* 0x000fc600078e0008 */
[----:B------:R-:W3:Y:S04]  /*28fe0*/  LDL R8, [R1+0xfd8] ;  /* 0x000fd80001087983 */ /* 0x000ee80000100800 */
[----:B------:R0:W3:Y:S02]  /*28ff0*/  @!P0 LDG.E.U8 R216, desc[UR56][R6.64] ;  /* 0x0000003806d88981 */ /* 0x0000e4000c1e1100 */
[----:B0-----:R-:W-:Y:S02]  /*29000*/  @!P0 IMAD.MOV.U32 R6, RZ, RZ, R29 ;  /* 0x000000ffff068224 */ /* 0x001fe400078e001d */
[----:B------:R-:W-:Y:S01]  /*29010*/  @!P0 IMAD.MOV.U32 R7, RZ, RZ, R32 ;  /* 0x000000ffff078224 */ /* 0x000fe200078e0020 */
[----:B------:R-:W3:Y:S04]  /*29020*/  LDL R29, [R1+0xbe8] ;  /* 0x000be800011d7983 */ /* 0x000ee80000100800 */
[----:B------:R-:W3:Y:S04]  /*29030*/  LDL R32, [R1+0xc6c] ;  /* 0x000c6c0001207983 */ /* 0x000ee80000100800 */
[----:B------:R0:W3:Y:S02]  /*29040*/  @!P0 LDG.E.U8 R215, desc[UR56][R6.64] ;  /* 0x0000003806d78981 */ /* 0x0000e4000c1e1100 */
[----:B0-----:R-:W-:-:S02]  /*29050*/  @!P0 IMAD.MOV.U32 R6, RZ, RZ, R27 ;  /* 0x000000ffff068224 */ /* 0x001fc400078e001b */
[----:B------:R-:W-:Y:S02]  /*29060*/  @!P0 IMAD.MOV.U32 R7, RZ, RZ, R28 ;  /* 0x000000ffff078224 */ /* 0x000fe400078e001c */
[----:B------:R-:W-:Y:S01]  /*29070*/  IMAD.MOV.U32 R147, RZ, RZ, R149 ;  /* 0x000000ffff937224 */ /* 0x000fe200078e0095 */
[----:B------:R-:W3:Y:S04]  /*29080*/  LDL R28, [R1+0xbec] ;  /* 0x000bec00011c7983 */ /* 0x000ee80000100800 */
[----:B------:R4:W3:Y:S01]  /*29090*/  @!P0 LDG.E.U8 R214, desc[UR56][R6.64] ;  /* 0x0000003806d68981 */ /* 0x0008e2000c1e1100 */
[----:B------:R-:W-:Y:S01]  /*290a0*/  PRMT R213, RZ, 0x7610, R213 ;  /* 0x00007610ffd57816 */ /* 0x000fe200000000d5 */
[----:B------:R-:W-:Y:S02]  /*290b0*/  IMAD.MOV.U32 R149, RZ, RZ, R13 ;  /* 0x000000ffff957224 */ /* 0x000fe400078e000d */
        /* <DEDUP_REMOVED lines=8> */
[----:B------:R-:W3:Y:S01]  /*29140*/  LDL R9, [R1+0xb68] ;  /* 0x000b680001097983 */ /* 0x000ee20000100800 */
[----:B------:R-:W-:-:S03]  /*29150*/  @!P0 IMAD.MOV.U32 R6, RZ, RZ, R8 ;  /* 0x000000ffff068224 */ /* 0x000fc600078e0008 */
[----:B------:R-:W3:Y:S01]  /*29160*/  LDL R8, [R1+0xb6c] ;  /* 0x000b6c0001087983 */ /* 0x000ee20000100800 */
[----:B------:R-:W-:Y:S02]  /*29170*/  PRMT R212, RZ, 0x7610, R212 ;  /* 0x00007610ffd47816 */ /* 0x000fe400000000d4 */
[----:B------:R-:W-:-:S04]  /*29180*/  PRMT R211, RZ, 0x7610, R211 ;  /* 0x00007610ffd37816 */ /* 0x000fc800000000d3 */
[----:B------:R0:W3:Y:S02]  /*29190*/  @!P0 LDG.E.U8 R212, desc[UR56][R6.64] ;  /* 0x0000003806d48981 */ /* 0x0000e4000c1e1100 */
[----:B0-----:R-:W-:Y:S02]  /*291a0*/  @!P0 IMAD.MOV.U32 R6, RZ, RZ, R32 ;  /* 0x000000ffff068224 */ /* 0x001fe400078e0020 */
[----:B------:R-:W-:-:S05]  /*291b0*/  @!P0 IMAD.MOV.U32 R7, RZ, RZ, R34 ;  /* 0x000000ffff078224 */ /* 0x000fca00078e0022 */
[----:B------:R4:W3:Y:S01]  /*291c0*/  @!P0 LDG.E.U8 R211, desc[UR56][R6.64] ;  /* 0x0000003806d38981 */ /* 0x0008e2000c1e1100 */
        /* <DEDUP_REMOVED lines=10> */
[----:B------:R-:W-:Y:S01]  /*29270*/  PRMT R207, RZ, 0x7610, R207 ;  /* 0x00007610ffcf7816 */ /* 0x000fe200000000cf */
[----:B------:R-:W2:Y:S04]  /*29280*/  LDL R28, [R1+0xaa8] ;  /* 0x000aa800011c7983 */ /* 0x000ea80000100800 */
[----:B------:R0:W2:Y:S04]  /*29290*/  @!P0 LDG.E.U8 R209, desc[UR56][R6.64] ;  /* 0x0000003806d18981 */ /* 0x0000a8000c1e1100 */
[----:B------:R-:W2:Y:S01]  /*292a0*/  LDL R29, [R1+0xa68] ;  /* 0x000a6800011d7983 */ /* 0x000ea20000100800 */
[----:B0-----:R-:W-:-:S02]  /*292b0*/  @!P0 IMAD.MOV.U32 R6, RZ, RZ, R13 ;  /* 0x000000ffff068224 */ /* 0x001fc400078e000d */
[----:B------:R-:W-:Y:S01]  /*292c0*/  @!P0 IMAD.MOV.U32 R7, RZ, RZ, R27 ;  /* 0x000000ffff078224 */ /* 0x000fe200078e001b */
[----:B------:R-:W2:Y:S04]  /*292d0*/  LDL R13, [R1+0xaac] ;  /* 0x000aac00010d7983 */ /* 0x000ea80000100800 */
[----:B------:R-:W2:Y:S04]  /*292e0*/  LDL R27, [R1+0xa28] ;  /* 0x000a2800011b7983 */ /* 0x000ea80000100800 */
[----:B------:R3:W2:Y:S02]  /*292f0*/  @!P0 LDG.E.U8 R208, desc[UR56][R6.64] ;  /* 0x0000003806d08981 */ /* 0x0006a4000c1e1100 */
[----:B---3--:R-:W-:-:S02]  /*29300*/  @!P0 IMAD.MOV.U32 R7, RZ, RZ, R9 ;  /* 0x000000ffff078224 */ /* 0x008fc400078e0009 */
[----:B------:R-:W3:Y:S01]  /*29310*/  LDL R9, [R1+0xae8] ;  /* 0x000ae80001097983 */ /* 0x000ee20000100800 */
[----:B------:R-:W-:-:S03]  /*29320*/  @!P0 IMAD.MOV.U32 R6, RZ, RZ, R8 ;  /* 0x000000ffff068224 */ /* 0x000fc600078e0008 */
[----:B------:R-:W3:Y:S04]  /*29330*/  LDL R8, [R1+0xaec] ;  /* 0x000aec0001087983 */ /* 0x000ee80000100800 */
[----:B------:R4:W3:Y:S01]  /*29340*/  @!P0 LDG.E.U8 R207, desc[UR56][R6.64] ;  /* 0x0000003806cf8981 */ /* 0x0008e2000c1e1100 */
[----:B------:R-:W-:Y:S01]  /*29350*/  PRMT R206, RZ, 0x7610, R206 ;  /* 0x00007610ffce7816 */ /* 0x000fe200000000ce */
[----:B----4-:R-:W-:Y:S02]  /*29360*/  @!P0 IMAD.MOV.U32 R7, RZ, RZ, R11 ;  /* 0x000000ffff078224 */ /* 0x010fe400078e000b */
        /* <DEDUP_REMOVED lines=12> */
[----:B------:R-:W-:Y:S02]  /*29430*/  @!P0 IMAD.MOV.U32 R7, RZ, RZ, R28 ;  /* 0x000000ffff078224 */ /* 0x000fe400078e001c */
[----:B------:R-:W3:Y:S04]  /*29440*/  LDL.LU R28, [R1+0x96c] ;  /* 0x00096c00011c7983 */ /* 0x000ee80000300800 */
[----:B------:R0:W3:Y:S04]  /*29450*/  @!P0 LDG.E.U8 R204, desc[UR56][R6.64] ;  /* 0x0000003806cc8981 */ /* 0x0000e8000c1e1100 */
[----:B------:R-:W3:Y:S01]  /*29460*/  LDL.LU R13, [R1+0x968] ;  /* 0x00096800010d7983 */ /* 0x000ee20000300800 */
[----:B------:R-:W-:Y:S01]  /*29470*/  PRMT R203, RZ, 0x7610, R203 ;  /* 0x00007610ffcb7816 */ /* 0x000fe200000000cb */
[----:B0-----:R-:W-:Y:S01]  /*29480*/  @!P0 IMAD.MOV.U32 R7, RZ, RZ, R29 ;  /* 0x000000ffff078224 */ /* 0x001fe200078e001d */
[----:B------:R-:W-:Y:S01]  /*29490*/  PRMT R202, RZ, 0x7610, R202 ;  /* 0x00007610ffca7816 */ /* 0x000fe200000000ca */
[----:B----4-:R-:W-:-:S02]  /*294a0*/  @!P0 IMAD.MOV.U32 R6, RZ, RZ, R11 ;  /* 0x000000ffff068224 */ /* 0x010fc400078e000b */
[----:B------:R-:W4:Y:S04]  /*294b0*/  LDL R11, [R1+0x9ac] ;  /* 0x0009ac00010b7983 */ /* 0x000f280000100800 */
[----:B------:R-:W4:Y:S04]  /*294c0*/  LDL.LU R34, [R1+0x928] ;  /* 0x0009280001227983 */ /* 0x000f280000300800 */
[----:B------:R-:W4:Y:S04]  /*294d0*/  LDL.LU R29, [R1+0x8ec] ;  /* 0x0008ec00011d7983 */ /* 0x000f280000300800 */
[----:B------:R-:W4:Y:S04]  /*294e0*/  LDL R41, [R1+0x92c] ;  /* 0x00092c0001297983 */ /* 0x000f280000100800 */
[----:B------:R-:W4:Y:S04]  /*294f0*/  LDL R32, [R1+0x8e8] ;  /* 0x0008e80001207983 */ /* 0x000f280000100800 */
[----:B------:R2:W4:Y:S01]  /*29500*/  @!P0 LDG.E.U8 R203, desc[UR56][R6.64] ;  /* 0x0000003806cb8981 */ /* 0x000522000c1e1100 */
[----:B------:R-:W-:-:S02]  /*29510*/  PRMT R201, RZ, 0x7610, R201 ;  /* 0x00007610ffc97816 */ /* 0x000fc400000000c9 */
[----:B------:R-:W-:Y:S02]  /*29520*/  PRMT R200, RZ, 0x7610, R200 ;  /* 0x00007610ffc87816 */ /* 0x000fe400000000c8 */
[----:B------:R-:W-:Y:S02]  /*29530*/  PRMT R199, RZ, 0x7610, R199 ;  /* 0x00007610ffc77816 */ /* 0x000fe400000000c7 */
[----:B------:R-:W-:Y:S02]  /*29540*/  PRMT R198, RZ, 0x7610, R198 ;  /* 0x00007610ffc67816 */ /* 0x000fe400000000c6 */
[----:B------:R-:W-:Y:S01]  /*29550*/  PRMT R197, RZ, 0x7610, R197 ;  /* 0x00007610ffc57816 */ /* 0x000fe200000000c5 */
[----:B------:R-:W4:Y:S01]  /*29560*/  LDL R44, [R1+0x134c] ;  /* 0x00134c00012c7983 */ /* 0x000f220000100800 */
[----:B--2---:R-:W-:Y:S02]  /*29570*/  @!P0 IMAD.MOV.U32 R6, RZ, RZ, R10 ;  /* 0x000000ffff068224 */ /* 0x004fe400078e000a */
        /* <DEDUP_REMOVED lines=8> */
[----:B------:R0:W3:Y:S02]  /*29600*/  @!P0 LDG.E.U8 R201, desc[UR56][R6.64] ;  /* 0x0000003806c98981 */ /* 0x0000e4000c1e1100 */
[----:B0-----:R-:W-:Y:S01]  /*29610*/  @!P0 IMAD.MOV.U32 R7, RZ, RZ, R3 ;  /* 0x000000ffff078224 */ /* 0x001fe200078e0003 */
[----:B------:R-:W-:Y:S01]  /*29620*/  PRMT R196, RZ, 0x7610, R196 ;  /* 0x00007610ffc47816 */ /* 0x000fe200000000c4 */
[----:B----4-:R-:W-:Y:S02]  /*29630*/  @!P0 IMAD.MOV.U32 R6, RZ, RZ, R11 ;  /* 0x000000ffff068224 */ /* 0x010fe400078e000b */
[----:B------:R-:W4:Y:S04]  /*29640*/  LDL R11, [R1+0x1350] ;  /* 0x00135000010b7983 */ /* 0x000f280000100800 */
[----:B------:R0:W4:Y:S02]  /*29650*/  @!P0 LDG.E.U8 R200, desc[UR56][R6.64] ;  /* 0x0000003806c88981 */ /* 0x000124000c1e1100 */
[----:B0-----:R-:W-:-:S02]  /*29660*/  @!P0 IMAD.MOV.U32 R6, RZ, RZ, R28 ;  /* 0x000000ffff068224 */ /* 0x001fc400078e001c */
[----:B------:R-:W-:-:S05]  /*29670*/  @!P0 IMAD.MOV.U32 R7, RZ, RZ, R13 ;  /* 0x000000ffff078224 */ /* 0x000fca00078e000d */
[----:B------:R0:W4:Y:S02]  /*29680*/  @!P0 LDG.E.U8 R199, desc[UR56][R6.64] ;  /* 0x0000003806c78981 */ /* 0x000124000c1e1100 */
[----:B0-----:R-:W-:Y:S02]  /*29690*/  @!P0 IMAD.MOV.U32 R6, RZ, RZ, R41 ;  /* 0x000000ffff068224 */ /* 0x001fe400078e0029 */
[----:B------:R-:W-:-:S05]  /*296a0*/  @!P0 IMAD.MOV.U32 R7, RZ, RZ, R34 ;  /* 0x000000ffff078224 */ /* 0x000fca00078e0022 */
[----:B------:R0:W4:Y:S04]  /*296b0*/  @!P0 LDG.E.U8 R198, desc[UR56][R6.64] ;  /* 0x0000003806c68981 */ /* 0x000128000c1e1100 */
[----:B------:R1:W-:Y:S04]  /*296c0*/  STL [R1+0x1914], R3 ;  /* 0x0019140301007387 */ /* 0x0003e80000100800 */
[----:B------:R-:W4:Y:S01]  /*296d0*/  LDL R41, [R1+0x12cc] ;  /* 0x0012cc0001297983 */ /* 0x000f220000100800 */
[----:B0-----:R-:W-:Y:S02]  /*296e0*/  @!P0 IMAD.MOV.U32 R6, RZ, RZ, R29 ;  /* 0x000000ffff068224 */ /* 0x001fe400078e001d */
[----:B------:R-:W-:Y:S01]  /*296f0*/  @!P0 IMAD.MOV.U32 R7, RZ, RZ, R32 ;  /* 0x000000ffff078224 */ /* 0x000fe200078e0020 */
[----:B-1----:R-:W4:Y:S04]  /*29700*/  LDL R3, [R1+0x1250] ;  /* 0x0012500001037983 */ /* 0x002f280000100800 */
        /* <DEDUP_REMOVED lines=8> */
[----:B------:R-:W3:Y:S01]  /*29790*/  LDL R9, [R1+0x128c] ;  /* 0x00128c0001097983 */ /* 0x000ee20000100800 */
[----:B------:R-:W-:-:S03]  /*297a0*/  @!P0 IMAD.MOV.U32 R6, RZ, RZ, R8 ;  /* 0x000000ffff068224 */ /* 0x000fc600078e0008 */
[----:B------:R-:W3:Y:S01]  /*297b0*/  LDL R8, [R1+0x1290] ;  /* 0x0012900001087983 */ /* 0x000ee20000100800 */
[----:B------:R-:W-:-:S06]  /*297c0*/  PRMT R195, RZ, 0x7610, R195 ;  /* 0x00007610ffc37816 */ /* 0x000fcc00000000c3 */
[----:B------:R0:W3:Y:S01]  /*297d0*/  @!P0 LDG.E.U8 R195, desc[UR56][R6.64] ;  /* 0x0000003806c38981 */ /* 0x0000e2000c1e1100 */
[----:B------:R-:W-:Y:S02]  /*297e0*/  PRMT R194, RZ, 0x7610, R194 ;  /* 0x00007610ffc27816 */ /* 0x000fe400000000c2 */
[----:B------:R-:W-:Y:S01]  /*297f0*/  PRMT R193, RZ, 0x7610, R193 ;  /* 0x00007610ffc17816 */ /* 0x000fe200000000c1 */
[----:B0-----:R-:W-:Y:S01]  /*29800*/  @!P0 IMAD.MOV.U32 R7, RZ, RZ, R44 ;  /* 0x000000ffff078224 */ /* 0x001fe200078e002c */
[----:B------:R-:W-:Y:S02]  /*29810*/  PRMT R192, RZ, 0x7610, R192 ;  /* 0x00007610ffc07816 */ /* 0x000fe400000000c0 */
[----:B------:R-:W-:Y:S01]  /*29820*/  PRMT R191, RZ, 0x7610, R191 ;  /* 0x00007610ffbf7816 */ /* 0x000fe200000000bf */
[----:B----4-:R-:W-:Y:S02]  /*29830*/  @!P0 IMAD.MOV.U32 R6, RZ, RZ, R11 ;  /* 0x000000ffff068224 */ /* 0x010fe400078e000b */
[----:B------:R-:W4:Y:S04]  /*29840*/  LDL R11, [R1+0x124c] ;  /* 0x00124c00010b7983 */ /* 0x000f280000100800 */
[----:B------:R2:W4:Y:S02]  /*29850*/  @!P0 LDG.E.U8 R194, desc[UR56][R6.64] ;  /* 0x0000003806c28981 */ /* 0x000524000c1e1100 */
[----:B--2---:R-:W-:-:S02]  /*29860*/  @!P0 IMAD.MOV.U32 R6, RZ, RZ, R10 ;  /* 0x000000ffff068224 */ /* 0x004fc400078e000a */
[----:B------:R-:W-:Y:S01]  /*29870*/  @!P0 IMAD.MOV.U32 R7, RZ, RZ, R27 ;  /* 0x000000ffff078224 */ /* 0x000fe200078e001b */
[----:B------:R-:W2:Y:S04]  /*29880*/  LDL R10, [R1+0x1210] ;  /* 0x00121000010a7983 */ /* 0x000ea80000100800 */
[----:B------:R-:W2:Y:S04]  /*29890*/  LDL R27, [R1+0x120c] ;  /* 0x00120c00011b7983 */ /* 0x000ea80000100800 */
[----:B------:R0:W2:Y:S02]  /*298a0*/  @!P0 LDG.E.U8 R193, desc[UR56][R6.64] ;  /* 0x0000003806c18981 */ /* 0x0000a4000c1e1100 */
[----:B0-----:R-:W-:-:S02]  /*298b0*/  @!P0 IMAD.MOV.U32 R6, RZ, RZ, R32 ;  /* 0x000000ffff068224 */ /* 0x001fc400078e0020 */
[----:B------:R-:W-:Y:S01]  /*298c0*/  @!P0 IMAD.MOV.U32 R7, RZ, RZ, R41 ;  /* 0x000000ffff078224 */ /* 0x000fe200078e0029 */
[----:B------:R-:W-:Y:S01]  /*298d0*/  PRMT R190, RZ, 0x7610, R190 ;  /* 0x00007610ffbe7816 */ /* 0x000fe200000000be */
[----:B------:R-:W2:Y:S04]  /*298e0*/  LDL R41, [R1+0x114c] ;  /* 0x00114c0001297983 */ /* 0x000ea80000100800 */
[----:B------:R3:W2:Y:S04]  /*298f0*/  @!P0 LDG.E.U8 R192, desc[UR56][R6.64] ;  /* 0x0000003806c08981 */ /* 0x0006a8000c1e1100 */
[----:B------:R-:W2:Y:S01]  /*29900*/  LDL R32, [R1+0x1150] ;  /* 0x0011500001207983 */ /* 0x000ea20000100800 */
[----:B---3--:R-:W-:-:S03]  /*29910*/  @!P0 IMAD.MOV.U32 R7, RZ, RZ, R9 ;  /* 0x000000ffff078224 */ /* 0x008fc600078e0009 */
[----:B------:R-:W3:Y:S01]  /*29920*/  LDL R9, [R1+0x11cc] ;  /* 0x0011cc0001097983 */ /* 0x000ee20000100800 */
[----:B------:R-:W-:-:S03]  /*29930*/  @!P0 IMAD.MOV.U32 R6, RZ, RZ, R8 ;  /* 0x000000ffff068224 */ /* 0x000fc600078e0008 */
[----:B------:R-:W3:Y:S04]  /*29940*/  LDL R8, [R1+0x11d0] ;  /* 0x0011d00001087983 */ /* 0x000ee80000100800 */
[----:B------:R0:W3:Y:S02]  /*29950*/  @!P0 LDG.E.U8 R191, desc[UR56][R6.64] ;  /* 0x0000003806bf8981 */ /* 0x0000e4000c1e1100 */
[----:B0-----:R-:W-:Y:S02]  /*29960*/  @!P0 IMAD.MOV.U32 R6, RZ, RZ, R3 ;  /* 0x000000ffff068224 */ /* 0x001fe400078e0003 */
[----:B------:R-:W3:Y:S01]  /*29970*/  LDL R3, [R1+0x1190] ;  /* 0x0011900001037983 */ /* 0x000ee20000100800 */
[----:B------:R-:W-:Y:S02]  /*29980*/  PRMT R189, RZ, 0x7610, R189 ;  /* 0x00007610ffbd7816 */ /* 0x000fe400000000bd */
[----:B------:R-:W-:Y:S01]  /*29990*/  PRMT R188, RZ, 0x7610, R188 ;  /* 0x00007610ffbc7816 */ /* 0x000fe200000000bc */
[----:B----4-:R-:W-:-:S02]  /*299a0*/  @!P0 IMAD.MOV.U32 R7, RZ, RZ, R11 ;  /* 0x000000ffff078224 */ /* 0x010fc400078e000b */
[----:B------:R-:W4:Y:S04]  /*299b0*/  LDL R11, [R1+0x118c] ;  /* 0x00118c00010b7983 */ /* 0x000f280000100800 */
[----:B------:R2:W4:Y:S02]  /*299c0*/  @!P0 LDG.E.U8 R190, desc[UR56][R6.64] ;  /* 0x0000003806be8981 */ /* 0x000524000c1e1100 */
        /* <DEDUP_REMOVED lines=10> */
[----:B0-----:R-:W-:Y:S02]  /*29a70*/  @!P0 IMAD.MOV.U32 R6, RZ, RZ, R3 ;  /* 0x000000ffff068224 */ /* 0x001fe400078e0003 */
[----:B------:R-:W3:Y:S01]  /*29a80*/  LDL R3, [R1+0x1090] ;  /* 0x0010900001037983 */ /* 0x000ee20000100800 */
[----:B------:R-:W-:Y:S02]  /*29a90*/  PRMT R187, RZ, 0x7610, R187 ;  /* 0x00007610ffbb7816 */ /* 0x000fe400000000bb */
[----:B------:R-:W-:-:S02]  /*29aa0*/  PRMT R186, RZ, 0x7610, R186 ;  /* 0x00007610ffba7816 */ /* 0x000fc400000000ba */
[----:B------:R-:W-:Y:S02]  /*29ab0*/  PRMT R185, RZ, 0x7610, R185 ;  /* 0x00007610ffb97816 */ /* 0x000fe400000000b9 */
[----:B------:R-:W-:Y:S01]  /*29ac0*/  PRMT R184, RZ, 0x7610, R184 ;  /* 0x00007610ffb87816 */ /* 0x000fe200000000b8 */
[----:B----4-:R-:W-:Y:S02]  /*29ad0*/  @!P0 IMAD.MOV.U32 R7, RZ, RZ, R11 ;  /* 0x000000ffff078224 */ /* 0x010fe400078e000b */
[----:B------:R-:W4:Y:S04]  /*29ae0*/  LDL R11, [R1+0x108c] ;  /* 0x00108c00010b7983 */ /* 0x000f280000100800 */
[----:B------:R0:W4:Y:S02]  /*29af0*/  @!P0 LDG.E.U8 R187, desc[UR56][R6.64] ;  /* 0x0000003806bb8981 */ /* 0x000124000c1e1100 */
[----:B0-----:R-:W-:-:S02]  /*29b00*/  @!P0 IMAD.MOV.U32 R6, RZ, RZ, R32 ;  /* 0x000000ffff068224 */ /* 0x001fc400078e0020 */
        /* <DEDUP_REMOVED lines=34> */
[----:B------:R-:W-:Y:S01]  /*29d30*/  @!P0 IMAD.MOV.U32 R7, RZ, RZ, R41 ;  /* 0x000000ffff078224 */ /* 0x000fe200078e0029 */
[----:B------:R-:W-:Y:S02]  /*29d40*/  PRMT R179, RZ, 0x7610, R179 ;  /* 0x00007610ffb37816 */ /* 0x000fe400000000b3 */
[----:B------:R-:W-:Y:S01]  /*29d50*/  PRMT R178, RZ, 0x7610, R178 ;  /* 0x00007610ffb27816 */ /* 0x000fe200000000b2 */
[----:B------:R-:W3:Y:S04]  /*29d60*/  LDL R41, [R1+0xb20] ;  /* 0x000b200001297983 */ /* 0x000ee80000100800 */
[----:B------:R0:W3:Y:S04]  /*29d70*/  @!P0 LDG.E.U8 R180, desc[UR56][R6.64] ;  /* 0x0000003806b48981 */ /* 0x0000e8000c1e1100 */
[----:B------:R-:W3:Y:S01]  /*29d80*/  LDL R32, [R1+0xb24] ;  /* 0x000b240001207983 */ /* 0x000ee20000100800 */
[----:B0-----:R-:W-:-:S03]  /*29d90*/  @!P0 IMAD.MOV.U32 R6, RZ, RZ, R3 ;  /* 0x000000ffff068224 */ /* 0x001fc600078e0003 */
[----:B------:R-:W3:Y:S01]  /*29da0*/  LDL R3, [R1+0xba4] ;  /* 0x000ba40001037983 */ /* 0x000ee20000100800 */
        /* <DEDUP_REMOVED lines=29> */
[----:B------:R-:W-:-:S05]  /*29f80*/  @!P0 IMAD.MOV.U32 R7, RZ, RZ, R41 ;  /* 0x000000ffff078224 */ /* 0x000fca00078e0029 */
[----:B------:R3:W2:Y:S02]  /*29f90*/  @!P0 LDG.E.U8 R174, desc[UR56][R6.64] ;  /* 0x0000003806ae8981 */ /* 0x0006a4000c1e1100 */
[----:B---3--:R-:W-:Y:S02]  /*29fa0*/  @!P0 IMAD.MOV.U32 R7, RZ, RZ, R9 ;  /* 0x000000ffff078224 */ /* 0x008fe400078e0009 */
        /* <DEDUP_REMOVED lines=8> */
[----:B------:R-:W-:Y:S01]  /*2a030*/  PRMT R170, RZ, 0x7610, R170 ;  /* 0x00007610ffaa7816 */ /* 0x000fe200000000aa */
[----:B----4-:R-:W-:Y:S02]  /*2a040*/  @!P0 IMAD.MOV.U32 R7, RZ, RZ, R11 ;  /* 0x000000ffff078224 */ /* 0x010fe400078e000b */
[----:B------:R-:W4:Y:S04]  /*2a050*/  LDL R11, [R1+0x9e0] ;  /* 0x0009e000010b7983 */ /* 0x000f280000100800 */
[----:B------:R2:W4:Y:S02]  /*2a060*/  @!P0 LDG.E.U8 R172, desc[UR56][R6.64] ;  /* 0x0000003806ac8981 */ /* 0x000524000c1e1100 */
[----:B--2---:R-:W-:Y:S02]  /*2a070*/  @!P0 IMAD.MOV.U32 R6, RZ, RZ, R10 ;  /* 0x000000ffff068224 */ /* 0x004fe400078e000a */
[----:B------:R-:W-:Y:S01]  /*2a080*/  @!P0 IMAD.MOV.U32 R7, RZ, RZ, R27 ;  /* 0x000000ffff078224 */ /* 0x000fe200078e001b */
[----:B------:R-:W2:Y:S04]  /*2a090*/  LDL R10, [R1+0x9a4] ;  /* 0x0009a400010a7983 */ /* 0x000ea80000100800 */
[----:B------:R-:W2:Y:S04]  /*2a0a0*/  LDL.LU R44, [R1+0x964] ;  /* 0x00096400012c7983 */ /* 0x000ea80000300800 */
[----:B------:R-:W2:Y:S04]  /*2a0b0*/  LDL.LU R32, [R1+0x920] ;  /* 0x0009200001207983 */ /* 0x000ea80000300800 */
[----:B------:R3:W2:Y:S02]  /*2a0c0*/  @!P0 LDG.E.U8 R171, desc[UR56][R6.64] ;  /* 0x0000003806ab8981 */ /* 0x0006a4000c1e1100 */
[----:B---3--:R-:W-:-:S02]  /*2a0d0*/  @!P0 IMAD.MOV.U32 R7, RZ, RZ, R9 ;  /* 0x000000ffff078224 */ /* 0x008fc400078e0009 */
[----:B------:R-:W3:Y:S01]  /*2a0e0*/  LDL R9, [R1+0x960] ;  /* 0x0009600001097983 */ /* 0x000ee20000100800 */
[----:B------:R-:W-:-:S03]  /*2a0f0*/  @!P0 IMAD.MOV.U32 R6, RZ, RZ, R8 ;  /* 0x000000ffff068224 */ /* 0x000fc600078e0008 */
[----:B------:R-:W3:Y:S04]  /*2a100*/  LDL R8, [R1+0x924] ;  /* 0x0009240001087983 */ /* 0x000ee80000100800 */
[----:B------:R-:W3:Y:S04]  /*2a110*/  LDL.LU R41, [R1+0x8e0] ;  /* 0x0008e00001297983 */ /* 0x000ee80000300800 */
[----:B------:R-:W3:Y:S04]  /*2a120*/  LDL.LU R27, [R1+0x8e4] ;  /* 0x0008e400011b7983 */ /* 0x000ee80000300800 */
[----:B------:R0:W3:Y:S02]  /*2a130*/  @!P0 LDG.E.U8 R170, desc[UR56][R6.64] ;  /* 0x0000003806aa8981 */ /* 0x0000e4000c1e1100 */
[----:B0-----:R-:W-:-:S02]  /*2a140*/  @!P0 IMAD.MOV.U32 R6, RZ, RZ, R3 ;  /* 0x000000ffff068224 */ /* 0x001fc400078e0003 */
[----:B------:R-:W3:Y:S01]  /*2a150*/  LDL R3, [R1+0x13c4] ;  /* 0x0013c40001037983 */ /* 0x000ee20000100800 */
[----:B------:R-:W-:Y:S02]  /*2a160*/  PRMT R169, RZ, 0x7610, R169 ;  /* 0x00007610ffa97816 */ /* 0x000fe400000000a9 */
[----:B------:R-:W-:Y:S02]  /*2a170*/  PRMT R168, RZ, 0x7610, R168 ;  /* 0x00007610ffa87816 */ /* 0x000fe400000000a8 */
[----:B------:R-:W-:Y:S02]  /*2a180*/  PRMT R167, RZ, 0x7610, R167 ;  /* 0x00007610ffa77816 */ /* 0x000fe400000000a7 */
[----:B------:R-:W-:Y:S01]  /*2a190*/  PRMT R166, RZ, 0x7610, R166 ;  /* 0x00007610ffa67816 */ /* 0x000fe200000000a6 */
[----:B------:R-:W3:Y:S01]  /*2a1a0*/  LDL.LU R45, [R1+0x13c8] ;  /* 0x0013c800012d7983 */ /* 0x000ee20000300800 */
[----:B------:R-:W-:-:S03]  /*2a1b0*/  PRMT R165, RZ, 0x7610, R165 ;  /* 0x00007610ffa57816 */ /* 0x000fc600000000a5 */
[----:B------:R0:W-:Y:S04]  /*2a1c0*/  STL [R1+0x1918], R4 ;  /* 0x0019180401007387 */ /* 0x0001e80000100800 */
[----:B------:R-:W3:Y:S04]  /*2a1d0*/  LDL R134, [R1+0x1304] ;  /* 0x0013040001867983 */ /* 0x000ee80000100800 */
[----:B------:R-:W3:Y:S01]  /*2a1e0*/  LDL R133, [R1+0x1308] ;  /* 0x0013080001857983 */ /* 0x000ee20000100800 */
[----:B------:R-:W-:Y:S02]  /*2a1f0*/  IMAD.MOV.U32 R146, RZ, RZ, R149 ;  /* 0x000000ffff927224 */ /* 0x000fe400078e0095 */
[----:B------:R-:W-:Y:S01]  /*2a200*/  IMAD.MOV.U32 R149, RZ, RZ, R12 ;  /* 0x000000ffff957224 */ /* 0x000fe200078e000c */
[----:B------:R-:W3:Y:S04]  /*2a210*/  LDL R123, [R1+0x12c4] ;  /* 0x0012c400017b7983 */ /* 0x000ee80000100800 */
[----:B------:R-:W3:Y:S01]  /*2a220*/  LDL R12, [R1+0x12c8] ;  /* 0x0012c800010c7983 */ /* 0x000ee20000100800 */
[----:B----4-:R-:W-:Y:S01]  /*2a230*/  @!P0 IMAD.MOV.U32 R7, RZ, RZ, R11 ;  /* 0x000000ffff078224 */ /* 0x010fe200078e000b */
[----:B------:R-:W-:-:S02]  /*2a240*/  PRMT R164, RZ, 0x7610, R164 ;  /* 0x00007610ffa47816 */ /* 0x000fc400000000a4 */
[----:B------:R-:W4:Y:S04]  /*2a250*/  LDL R11, [R1+0x1284] ;  /* 0x00128400010b7983 */ /* 0x000f280000100800 */
[----:B------:R1:W4:Y:S02]  /*2a260*/  @!P0 LDG.E.U8 R169, desc[UR56][R6.64] ;  /* 0x0000003806a98981 */ /* 0x000324000c1e1100 */
[----:B-1----:R-:W-:Y:S02]  /*2a270*/  @!P0 IMAD.MOV.U32 R7, RZ, RZ, R4 ;  /* 0x000000ffff078224 */ /* 0x002fe400078e0004 */
[----:B0-----:R-:W4:Y:S01]  /*2a280*/  LDL R4, [R1+0x1344] ;  /* 0x0013440001047983 */ /* 0x001f220000100800 */
[----:B--2---:R-:W-:-:S03]  /*2a290*/  @!P0 IMAD.MOV.U32 R6, RZ, RZ, R10 ;  /* 0x000000ffff068224 */ /* 0x004fc600078e000a */
[----:B------:R-:W2:Y:S04]  /*2a2a0*/  LDL R10, [R1+0x1288] ;  /* 0x00128800010a7983 */ /* 0x000ea80000100800 */
[----:B------:R0:W2:Y:S02]  /*2a2b0*/  @!P0 LDG.E.U8 R168, desc[UR56][R6.64] ;  /* 0x0000003806a88981 */ /* 0x0000a4000c1e1100 */
[----:B0-----:R-:W-:Y:S02]  /*2a2c0*/  @!P0 IMAD.MOV.U32 R6, RZ, RZ, R44 ;  /* 0x000000ffff068224 */ /* 0x001fe400078e002c */
[----:B---3--:R-:W-:Y:S02]  /*2a2d0*/  @!P0 IMAD.MOV.U32 R7, RZ, RZ, R9 ;  /* 0x000000ffff078224 */ /* 0x008fe400078e0009 */
[----:B------:R-:W3:Y:S04]  /*2a2e0*/  LDL R9, [R1+0x1384] ;  /* 0x0013840001097983 */ /* 0x000ee80000100800 */
[----:B------:R0:W2:Y:S02]  /*2a2f0*/  @!P0 LDG.E.U8 R167, desc[UR56][R6.64] ;  /* 0x0000003806a78981 */ /* 0x0000a4000c1e1100 */
[----:B0-----:R-:W-:-:S02]  /*2a300*/  @!P0 IMAD.MOV.U32 R6, RZ, RZ, R8 ;  /* 0x000000ffff068224 */ /* 0x001fc400078e0008 */
[----:B------:R-:W-:Y:S01]  /*2a310*/  @!P0 IMAD.MOV.U32 R7, RZ, RZ, R32 ;  /* 0x000000ffff078224 */ /* 0x000fe200078e0020 */
[----:B------:R-:W4:Y:S04]  /*2a320*/  LDL R8, [R1+0x1388] ;  /* 0x0013880001087983 */ /* 0x000f280000100800 */
[----:B------:R0:W2:Y:S02]  /*2a330*/  @!P0 LDG.E.U8 R166, desc[UR56][R6.64] ;  /* 0x0000003806a68981 */ /* 0x0000a4000c1e1100 */
[----:B0-----:R-:W-:Y:S02]  /*2a340*/  @!P0 IMAD.MOV.U32 R6, RZ, RZ, R27 ;  /* 0x000000ffff068224 */ /* 0x001fe400078e001b */
[----:B------:R-:W-:-:S05]  /*2a350*/  @!P0 IMAD.MOV.U32 R7, RZ, RZ, R41 ;  /* 0x000000ffff078224 */ /* 0x000fca00078e0029 */
[----:B------:R0:W2:Y:S02]  /*2a360*/  @!P0 LDG.E.U8 R165, desc[UR56][R6.64] ;  /* 0x0000003806a58981 */ /* 0x0000a4000c1e1100 */
[----:B0-----:R-:W-:Y:S02]  /*2a370*/  @!P0 IMAD.MOV.U32 R7, RZ, RZ, R3 ;  /* 0x000000ffff078224 */ /* 0x001fe400078e0003 */
[----:B------:R-:W2:Y:S01]  /*2a380*/  LDL R3, [R1+0x1348] ;  /* 0x0013480001037983 */ /* 0x000ea20000100800 */
[----:B------:R-:W-:Y:S01]  /*2a390*/  @!P0 IMAD.MOV.U32 R6, RZ, RZ, R45 ;  /* 0x000000ffff068224 */ /* 0x000fe200078e002d */
[----:B------:R-:W-:-:S04]  /*2a3a0*/  PRMT R163, RZ, 0x7610, R163 ;  /* 0x00007610ffa37816 */ /* 0x000fc800000000a3 */
[----:B------:R3:W2:Y:S01]  /*2a3b0*/  @!P0 LDG.E.U8 R164, desc[UR56][R6.64] ;  /* 0x0000003806a48981 */ /* 0x0006a2000c1e1100 */
[----:B------:R-:W-:Y:S02]  /*2a3c0*/  PRMT R162, RZ, 0x7610, R162 ;  /* 0x00007610ffa27816 */ /* 0x000fe400000000a2 */
[----:B------:R-:W-:Y:S02]  /*2a3d0*/  PRMT R161, RZ, 0x7610, R161 ;  /* 0x00007610ffa17816 */ /* 0x000fe400000000a1 */
[----:B------:R-:W-:Y:S01]  /*2a3e0*/  PRMT R160, RZ, 0x7610, R160 ;  /* 0x00007610ffa07816 */ /* 0x000fe200000000a0 */
[----:B---3--:R-:W-:Y:S02]  /*2a3f0*/  @!P0 IMAD.MOV.U32 R7, RZ, RZ, R9 ;  /* 0x000000ffff078224 */ /* 0x008fe400078e0009 */
[----:B------:R-:W3:Y:S01]  /*2a400*/  LDL R9, [R1+0x1244] ;  /* 0x0012440001097983 */ /* 0x000ee20000100800 */
[----:B----4-:R-:W-:-:S03]  /*2a410*/  @!P0 IMAD.MOV.U32 R6, RZ, RZ, R8 ;  /* 0x000000ffff068224 */ /* 0x010fc600078e0008 */
[----:B------:R-:W4:Y:S04]  /*2a420*/  LDL R8, [R1+0x1248] ;  /* 0x0012480001087983 */ /* 0x000f280000100800 */
[----:B------:R0:W4:Y:S02]  /*2a430*/  @!P0 LDG.E.U8 R163, desc[UR56][R6.64] ;  /* 0x0000003806a38981 */ /* 0x000124000c1e1100 */
[----:B0-----:R-:W-:Y:S02]  /*2a440*/  @!P0 IMAD.MOV.U32 R7, RZ, RZ, R4 ;  /* 0x000000ffff078224 */ /* 0x001fe400078e0004 */
[----:B------:R-:W4:Y:S01]  /*2a450*/  LDL R4, [R1+0x1204] ;  /* 0x0012040001047983 */ /* 0x000f220000100800 */
[----:B--2---:R-:W-:-:S03]  /*2a460*/  @!P0 IMAD.MOV.U32 R6, RZ, RZ, R3 ;  /* 0x000000ffff068224 */ /* 0x004fc600078e0003 */
[----:B------:R-:W2:Y:S04]  /*2a470*/  LDL R3, [R1+0x1208] ;  /* 0x0012080001037983 */ /* 0x000ea80000100800 */
[----:B------:R0:W2:Y:S02]  /*2a480*/  @!P0 LDG.E.U8 R162, desc[UR56][R6.64] ;  /* 0x0000003806a28981 */ /* 0x0000a4000c1e1100 */
[----:B0-----:R-:W-:Y:S02]  /*2a490*/  @!P0 IMAD.MOV.U32 R6, RZ, RZ, R133 ;  /* 0x000000ffff068224 */ /* 0x001fe400078e0085 */
[----:B------:R-:W-:-:S05]  /*2a4a0*/  @!P0 IMAD.MOV.U32 R7, RZ, RZ, R134 ;  /* 0x000000ffff078224 */ /* 0x000fca00078e0086 */
[----:B------:R0:W2:Y:S02]  /*2a4b0*/  @!P0 LDG.E.U8 R161, desc[UR56][R6.64] ;  /* 0x0000003806a18981 */ /* 0x0000a4000c1e1100 */
[----:B0-----:R-:W-:Y:S02]  /*2a4c0*/  @!P0 IMAD.MOV.U32 R6, RZ, RZ, R12 ;  /* 0x000000ffff068224 */ /* 0x001fe400078e000c */
[----:B------:R-:W-:Y:S01]  /*2a4d0*/  @!P0 IMAD.MOV.U32 R7, RZ, RZ, R123 ;  /* 0x000000ffff078224 */ /* 0x000fe200078e007b */
[----:B------:R-:W2:Y:S01]  /*2a4e0*/  LDL.LU R12, [R1+0x1144] ;  /* 0x00114400010c7983 */ /* 0x000ea20000300800 */
[----:B------:R-:W-:-:S03]  /*2a4f0*/  PRMT R159, RZ, 0x7610, R159 ;  /* 0x00007610ff9f7816 */ /* 0x000fc6000000009f */
[----:B------:R-:W2:Y:S01]  /*2a500*/  LDL R134, [R1+0x1148] ;  /* 0x0011480001867983 */ /* 0x000ea20000100800 */
[----:B------:R-:W-:-:S03]  /*2a510*/  PRMT R158, RZ, 0x7610, R158 ;  /* 0x00007610ff9e7816 */ /* 0x000fc6000000009e */
[----:B------:R0:W2:Y:S04]  /*2a520*/  @!P0 LDG.E.U8 R160, desc[UR56][R6.64] ;  /* 0x0000003806a08981 */ /* 0x0000a8000c1e1100 */
[----:B------:R-:W2:Y:S04]  /*2a530*/  LDL R133, [R1+0x1104] ;  /* 0x0011040001857983 */ /* 0x000ea80000100800 */
[----:B------:R-:W2:Y:S01]  /*2a540*/  LDL R123, [R1+0x1108] ;  /* 0x00110800017b7983 */ /* 0x000ea20000100800 */
[----:B0-----:R-:W-:-:S03]  /*2a550*/  @!P0 IMAD.MOV.U32 R6, RZ, RZ, R10 ;  /* 0x000000ffff068224 */ /* 0x001fc600078e000a */
[----:B------:R-:W2:Y:S01]  /*2a560*/  LDL R10, [R1+0x11c8] ;  /* 0x0011c800010a7983 */ /* 0x000ea20000100800 */
[----:B------:R-:W-:-:S03]  /*2a570*/  @!P0 IMAD.MOV.U32 R7, RZ, RZ, R11 ;  /* 0x000000ffff078224 */ /* 0x000fc600078e000b */
[----:B------:R-:W2:Y:S04]  /*2a580*/  LDL R11, [R1+0x11c4] ;  /* 0x0011c400010b7983 */ /* 0x000ea80000100800 */
[----:B------:R3:W2:Y:S01]  /*2a590*/  @!P0 LDG.E.U8 R159, desc[UR56][R6.64] ;  /* 0x00000038069f8981 */ /* 0x0006a2000c1e1100 */
        /* <DEDUP_REMOVED lines=12> */
[----:B------:R-:W2:Y:S01]  /*2a660*/  LDL R10, [R1+0x1088] ;  /* 0x00108800010a7983 */ /* 0x000ea20000100800 */
[----:B------:R-:W-:Y:S01]  /*2a670*/  PRMT R156, RZ, 0x7610, R156 ;  /* 0x00007610ff9c7816 */ /* 0x000fe2000000009c */
[----:B------:R-:W-:Y:S01]  /*2a680*/  @!P0 IMAD.MOV.U32 R7, RZ, RZ, R11 ;  /* 0x000000ffff078224 */ /* 0x000fe200078e000b */
[----:B------:R-:W-:Y:S01]  /*2a690*/  PRMT R155, RZ, 0x7610, R155 ;  /* 0x00007610ff9b7816 */ /* 0x000fe2000000009b */
[----:B------:R-:W2:Y:S04]  /*2a6a0*/  LDL R11, [R1+0x1084] ;  /* 0x00108400010b7983 */ /* 0x000ea80000100800 */
[----:B------:R3:W2:Y:S01]  /*2a6b0*/  @!P0 LDG.E.U8 R156, desc[UR56][R6.64] ;  /* 0x00000038069c8981 */ /* 0x0006a2000c1e1100 */
[----:B------:R-:W-:-:S02]  /*2a6c0*/  PRMT R154, RZ, 0x7610, R154 ;  /* 0x00007610ff9a7816 */ /* 0x000fc4000000009a */
        /* <DEDUP_REMOVED lines=8> */
[----:B------:R-:W-:-:S05]  /*2a750*/  @!P0 IMAD.MOV.U32 R7, RZ, RZ, R12 ;  /* 0x000000ffff078224 */ /* 0x000fca00078e000c */
[----:B------:R0:W4:Y:S02]  /*2a760*/  @!P0 LDG.E.U8 R154, desc[UR56][R6.64] ;  /* 0x00000038069a8981 */ /* 0x000124000c1e1100 */
[----:B0-----:R-:W-:Y:S02]  /*2a770*/  @!P0 IMAD.MOV.U32 R6, RZ, RZ, R123 ;  /* 0x000000ffff068224 */ /* 0x001fe400078e007b */
[----:B------:R-:W-:Y:S01]  /*2a780*/  @!P0 IMAD.MOV.U32 R7, RZ, RZ, R133 ;  /* 0x000000ffff078224 */ /* 0x000fe200078e0085 */
[----:B------:R-:W-:Y:S01]  /*2a790*/  PRMT R23, RZ, 0x7610, R23 ;  /* 0x00007610ff177816 */ /* 0x000fe20000000017 */
[----:B------:R-:W4:Y:S04]  /*2a7a0*/  LDL R133, [R1+0xfc4] ;  /* 0x000fc40001857983 */ /* 0x000f280000100800 */
[----:B------:R2:W4:Y:S01]  /*2a7b0*/  @!P0 LDG.E.U8 R153, desc[UR56][R6.64] ;  /* 0x0000003806998981 */ /* 0x000522000c1e1100 */
[----:B------:R-:W-:-:S03]  /*2a7c0*/  PRMT R22, RZ, 0x7610, R22 ;  /* 0x00007610ff167816 */ /* 0x000fc60000000016 */
[----:B------:R-:W4:Y:S01]  /*2a7d0*/  LDL R123, [R1+0xc18] ;  /* 0x000c1800017b7983 */ /* 0x000f220000100800 */
[----:B--2---:R-:W-:Y:S02]  /*2a7e0*/  @!P0 IMAD.MOV.U32 R6, RZ, RZ, R3 ;  /* 0x000000ffff068224 */ /* 0x004fe400078e0003 */
[----:B------:R-:W-:Y:S01]  /*2a7f0*/  @!P0 IMAD.MOV.U32 R7, RZ, RZ, R4 ;  /* 0x000000ffff078224 */ /* 0x000fe200078e0004 */
[----:B------:R-:W2:Y:S04]  /*2a800*/  LDL R3, [R1+0x1008] ;  /* 0x0010080001037983 */ /* 0x000ea80000100800 */
[----:B------:R-:W2:Y:S04]  /*2a810*/  LDL R4, [R1+0x1004] ;  /* 0x0010040001047983 */ /* 0x000ea80000100800 */
[----:B------:R0:W2:Y:S02]  /*2a820*/  @!P0 LDG.E.U8 R152, desc[UR56][R6.64] ;  /* 0x0000003806988981 */ /* 0x0000a4000c1e1100 */
[----:B0-----:R-:W-:-:S02]  /*2a830*/  @!P0 IMAD.MOV.U32 R6, RZ, RZ, R10 ;  /* 0x000000ffff068224 */ /* 0x001fc400078e000a */
        /* <DEDUP_REMOVED lines=18> */
[----:B------:R-:W2:Y:S01]  /*2a960*/  LDL R10, [R1+0xb9c] ;  /* 0x000b9c00010a7983 */ /* 0x000ea20000100800 */
[----:B------:R-:W-:Y:S02]  /*2a970*/  PRMT R20, RZ, 0x7610, R20 ;  /* 0x00007610ff147816 */ /* 0x000fe40000000014 */
[----:B------:R-:W-:-:S04]  /*2a980*/  PRMT R19, RZ, 0x7610, R19 ;  /* 0x00007610ff137816 */ /* 0x000fc80000000013 */
[----:B------:R3:W2:Y:S01]  /*2a990*/  @!P0 LDG.E.U8 R20, desc[UR56][R6.64] ;  /* 0x0000003806148981 */ /* 0x0006a2000c1e1100 */
[----:B------:R-:W-:Y:S02]  /*2a9a0*/  PRMT R18, RZ, 0x7610, R18 ;  /* 0x00007610ff127816 */ /* 0x000fe40000000012 */
[----:B------:R-:W-:Y:S02]  /*2a9b0*/  PRMT R17, RZ, 0x7610, R17 ;  /* 0x00007610ff117816 */ /* 0x000fe40000000011 */
[----:B------:R-:W-:Y:S01]  /*2a9c0*/  PRMT R16, RZ, 0x7610, R16 ;  /* 0x00007610ff107816 */ /* 0x000fe20000000010 */
[----:B---3--:R-:W-:Y:S02]  /*2a9d0*/  @!P0 IMAD.MOV.U32 R7, RZ, RZ, R9 ;  /* 0x000000ffff078224 */ /* 0x008fe400078e0009 */
[----:B------:R-:W3:Y:S01]  /*2a9e0*/  LDL.LU R9, [R1+0x8a4] ;  /* 0x0008a40001097983 */ /* 0x000ee20000300800 */
[----:B----4-:R-:W-:-:S03]  /*2a9f0*/  @!P0 IMAD.MOV.U32 R6, RZ, RZ, R8 ;  /* 0x000000ffff068224 */ /* 0x010fc600078e0008 */
[----:B------:R-:W4:Y:S04]  /*2aa00*/  LDL.LU R8, [R1+0x8a0] ;  /* 0x0008a00001087983 */ /* 0x000f280000300800 */
[----:B------:R0:W4:Y:S04]  /*2aa10*/  @!P0 LDG.E.U8 R19, desc[UR56][R6.64] ;  /* 0x0000003806138981 */ /* 0x000128000c1e1100 */
[----:B------:R-:W4:Y:S04]  /*2aa20*/  LDL.LU R138, [R1+0x89c] ;  /* 0x00089c00018a7983 */ /* 0x000f280000300800 */
[----:B------:R-:W4:Y:S01]  /*2aa30*/  LDL.LU R139, [R1+0x898] ;  /* 0x00089800018b7983 */ /* 0x000f220000300800 */
[----:B0-----:R-:W-:-:S02]  /*2aa40*/  @!P0 IMAD.MOV.U32 R6, RZ, RZ, R11 ;  /* 0x000000ffff068224 */ /* 0x001fc400078e000b */
[----:B------:R-:W-:Y:S01]  /*2aa50*/  @!P0 IMAD.MOV.U32 R7, RZ, RZ, R123 ;  /* 0x000000ffff078224 */ /* 0x000fe200078e007b */
[----:B------:R-:W4:Y:S04]  /*2aa60*/  LDL R11, [R1+0xb5c] ;  /* 0x000b5c00010b7983 */ /* 0x000f280000100800 */
[----:B------:R2:W4:Y:S02]  /*2aa70*/  @!P0 LDG.E.U8 R18, desc[UR56][R6.64] ;  /* 0x0000003806128981 */ /* 0x000524000c1e1100 */
[----:B--2---:R-:W-:Y:S02]  /*2aa80*/  @!P0 IMAD.MOV.U32 R6, RZ, RZ, R3 ;  /* 0x000000ffff068224 */ /* 0x004fe400078e0003 */
[----:B------:R-:W-:Y:S01]  /*2aa90*/  @!P0 IMAD.MOV.U32 R7, RZ, RZ, R4 ;  /* 0x000000ffff078224 */ /* 0x000fe200078e0004 */
[----:B------:R-:W2:Y:S04]  /*2aaa0*/  LDL R3, [R1+0xb1c] ;  /* 0x000b1c0001037983 */ /* 0x000ea80000100800 */
[----:B------:R-:W2:Y:S04]  /*2aab0*/  LDL R4, [R1+0xb18] ;  /* 0x000b180001047983 */ /* 0x000ea80000100800 */
[----:B------:R0:W2:Y:S04]  /*2aac0*/  @!P0 LDG.E.U8 R17, desc[UR56][R6.64] ;  /* 0x0000003806118981 */ /* 0x0000a8000c1e1100 */
[----:B------:R-:W2:Y:S04]  /*2aad0*/  LDL.LU R134, [R1+0x88c] ;  /* 0x00088c0001867983 */ /* 0x000ea80000300800 */
[----:B------:R-:W2:Y:S01]  /*2aae0*/  LDL.LU R123, [R1+0x888] ;  /* 0x00088800017b7983 */ /* 0x000ea20000300800 */
[----:B0-----:R-:W-:-:S02]  /*2aaf0*/  @!P0 IMAD.MOV.U32 R7, RZ, RZ, R133 ;  /* 0x000000ffff078224 */ /* 0x001fc400078e0085 */
[----:B------:R-:W-:Y:S02]  /*2ab00*/  @!P0 IMAD.MOV.U32 R6, RZ, RZ, R10 ;  /* 0x000000ffff068224 */ /* 0x000fe400078e000a */
[----:B------:R-:W2:Y:S04]  /*2ab10*/  LDL.LU R10, [R1+0x874] ;  /* 0x00087400010a7983 */ /* 0x000ea80000300800 */
[----:B------:R-:W2:Y:S04]  /*2ab20*/  LDL.LU R133, [R1+0x86c] ;  /* 0x00086c0001857983 */ /* 0x000ea80000300800 */
[----:B------:R0:W2:Y:S04]  /*2ab30*/  @!P0 LDG.E.U8 R16, desc[UR56][R6.64] ;  /* 0x0000003806108981 */ /* 0x0000a8000c1e1100 */
[----:B------:R-:W2:Y:S01]  /*2ab40*/  LDL R7, [R1+0xb58] ;  /* 0x000b580001077983 */ /* 0x000ea20000100800 */
[----:B------:R-:W-:-:S02]  /*2ab50*/  PRMT R15, RZ, 0x7610, R15 ;  /* 0x00007610ff0f7816 */ /* 0x000fc4000000000f */
[----:B------:R-:W-:Y:S02]  /*2ab60*/  PRMT R2, RZ, 0x7610, R2 ;  /* 0x00007610ff027816 */ /* 0x000fe40000000002 */
[----:B---3--:R-:W-:Y:S02]  /*2ab70*/  LOP3.LUT R9, R9, 0xffff, RZ, 0xc0, !PT ;  /* 0x0000ffff09097812 */ /* 0x008fe400078ec0ff */
[----:B----4-:R-:W-:Y:S01]  /*2ab80*/  LOP3.LUT R8, R8, 0xffff, RZ, 0xc0, !PT ;  /* 0x0000ffff08087812 */ /* 0x010fe200078ec0ff */
[----:B0-----:R-:W-:Y:S02]  /*2ab90*/  @!P0 IMAD.MOV.U32 R6, RZ, RZ, R11 ;  /* 0x000000ffff068224 */ /* 0x001fe400078e000b */
[----:B------:R-:W3:Y:S04]  /*2aba0*/  LDL.LU R11, [R1+0x848] ;  /* 0x00084800010b7983 */ /* 0x000ee80000300800 */
[----:B--2---:R0:W2:Y:S02]  /*2abb0*/  @!P0 LDG.E.U8 R15, desc[UR56][R6.64] ;  /* 0x00000038060f8981 */ /* 0x0040a4000c1e1100 */
[----:B0-----:R-:W-:-:S02]  /*2abc0*/  @!P0 IMAD.MOV.U32 R6, RZ, RZ, R3 ;  /* 0x000000ffff068224 */ /* 0x001fc400078e0003 */
[----:B------:R-:W-:Y:S02]  /*2abd0*/  @!P0 IMAD.MOV.U32 R7, RZ, RZ, R4 ;  /* 0x000000ffff078224 */ /* 0x000fe400078e0004 */
[----:B------:R-:W4:Y:S04]  /*2abe0*/  LDL.LU R4, [R1+0x850] ;  /* 0x0008500001047983 */ /* 0x000f280000300800 */
[----:B------:R0:W2:Y:S04]  /*2abf0*/  @!P0 LDG.E.U8 R2, desc[UR56][R6.64] ;  /* 0x0000003806028981 */ /* 0x0000a8000c1e1100 */
[----:B------:R-:W2:Y:S01]  /*2ac00*/  LDL.LU R3, [R1+0x844] ;  /* 0x0008440001037983 */ /* 0x000ea20000300800 */
[----:B0-----:R-:W-:-:S02]  /*2ac10*/  LOP3.LUT R6, R139, 0xffff, RZ, 0xc0, !PT ;  /* 0x0000ffff8b067812 */ /* 0x001fc400078ec0ff */
[----:B------:R-:W-:Y:S02]  /*2ac20*/  PRMT R139, R9, 0x3340, R8 ;  /* 0x00003340098b7816 */ /* 0x000fe40000000008 */
[----:B------:R-:W3:Y:S04]  /*2ac30*/  LDL.LU R9, [R1+0x894] ;  /* 0x0008940001097983 */ /* 0x000ee80000300800 */
[----:B------:R-:W4:Y:S01]  /*2ac40*/  LDL.LU R8, [R1+0x890] ;  /* 0x0008900001087983 */ /* 0x000f220000300800 */
[----:B------:R-:W-:-:S04]  /*2ac50*/  LOP3.LUT R7, R138, 0xffff, RZ, 0xc0, !PT ;  /* 0x0000ffff8a077812 */ /* 0x000fc800078ec0ff */
[----:B------:R-:W-:Y:S02]  /*2ac60*/  PRMT R138, R7, 0x3340, R6 ;  /* 0x00003340078a7816 */ /* 0x000fe40000000006 */
[----:B------:R-:W-:Y:S02]  /*2ac70*/  LOP3.LUT R6, R123, 0xffff, RZ, 0xc0, !PT ;  /* 0x0000ffff7b067812 */ /* 0x000fe400078ec0ff */
[----:B---3--:R-:W-:Y:S02]  /*2ac80*/  LOP3.LUT R9, R9, 0xffff, RZ, 0xc0, !PT ;  /* 0x0000ffff09097812 */ /* 0x008fe400078ec0ff */
[----:B----4-:R-:W-:-:S04]  /*2ac90*/  LOP3.LUT R8, R8, 0xffff, RZ, 0xc0, !PT ;  /* 0x0000ffff08087812 */ /* 0x010fc800078ec0ff */
[----:B------:R-:W-:Y:S02]  /*2aca0*/  PRMT R123, R9, 0x3340, R8 ;  /* 0x00003340097b7816 */ /* 0x000fe40000000008 */
[----:B------:R-:W3:Y:S04]  /*2acb0*/  LDL.LU R9, [R1+0x884] ;  /* 0x0008840001097983 */ /* 0x000ee80000300800 */
[----:B------:R-:W4:Y:S01]  /*2acc0*/  LDL.LU R8, [R1+0x87c] ;  /* 0x00087c0001087983 */ /* 0x000f220000300800 */
[----:B------:R-:W-:-:S04]  /*2acd0*/  LOP3.LUT R7, R134, 0xffff, RZ, 0xc0, !PT ;  /* 0x0000ffff86077812 */ /* 0x000fc800078ec0ff */
[----:B------:R-:W-:Y:S02]  /*2ace0*/  PRMT R134, R7, 0x3340, R6 ;  /* 0x0000334007867816 */ /* 0x000fe40000000006 */
[----:B------:R-:W-:Y:S02]  /*2acf0*/  LOP3.LUT R6, R133, 0xffff, RZ, 0xc0, !PT ;  /* 0x0000ffff85067812 */ /* 0x000fe400078ec0ff */
[----:B------:R-:W-:-:S04]  /*2ad00*/  LOP3.LUT R7, R10, 0xffff, RZ, 0xc0, !PT ;  /* 0x0000ffff0a077812 */ /* 0x000fc800078ec0ff */
[----:B------:R-:W-:Y:S02]  /*2ad10*/  PRMT R10, R7, 0x3340, R6 ;  /* 0x00003340070a7816 */ /* 0x000fe40000000006 */
[----:B---3--:R-:W-:Y:S02]  /*2ad20*/  LOP3.LUT R9, R9, 0xffff, RZ, 0xc0, !PT ;  /* 0x0000ffff09097812 */ /* 0x008fe400078ec0ff */
[----:B----4-:R-:W-:-:S04]  /*2ad30*/  LOP3.LUT R8, R8, 0xffff, RZ, 0xc0, !PT ;  /* 0x0000ffff08087812 */ /* 0x010fc800078ec0ff */
[----:B------:R-:W-:Y:S02]  /*2ad40*/  PRMT R133, R9, 0x3340, R8 ;  /* 0x0000334009857816 */ /* 0x000fe40000000008 */
[----:B------:R-:W3:Y:S04]  /*2ad50*/  LDL.LU R9, [R1+0x864] ;  /* 0x0008640001097983 */ /* 0x000ee80000300800 */
[----:B------:R-:W4:Y:S04]  /*2ad60*/  LDL.LU R8, [R1+0x85c] ;  /* 0x00085c0001087983 */ /* 0x000f280000300800 */
[----:B------:R-:W2:Y:S01]  /*2ad70*/  LDL.LU R6, [R1+0x854] ;  /* 0x0008540001067983 */ /* 0x000ea20000300800 */
[----:B---3--:R-:W-:-:S02]  /*2ad80*/  LOP3.LUT R9, R9, 0xffff, RZ, 0xc0, !PT ;  /* 0x0000ffff09097812 */ /* 0x008fc400078ec0ff */
[----:B----4-:R-:W-:Y:S02]  /*2ad90*/  LOP3.LUT R8, R8, 0xffff, RZ, 0xc0, !PT ;  /* 0x0000ffff08087812 */ /* 0x010fe400078ec0ff */
[----:B--2---:R-:W-:Y:S02]  /*2ada0*/  LOP3.LUT R7, R6, 0xffff, RZ, 0xc0, !PT ;  /* 0x0000ffff06077812 */ /* 0x004fe400078ec0ff */
[----:B------:R-:W-:Y:S02]  /*2adb0*/  LOP3.LUT R6, R11, 0xffff, RZ, 0xc0, !PT ;  /* 0x0000ffff0b067812 */ /* 0x000fe400078ec0ff */
[----:B------:R-:W-:Y:S02]  /*2adc0*/  PRMT R11, R9, 0x3340, R8 ;  /* 0x00003340090b7816 */ /* 0x000fe40000000008 */
[----:B------:R-:W-:Y:S02]  /*2add0*/  PRMT R8, R139, 0x5410, R138 ;  /* 0x000054108b087816 */ /* 0x000fe4000000008a */
[----:B------:R-:W-:Y:S01]  /*2ade0*/  PRMT R9, R123, 0x5410, R134 ;  /* 0x000054107b097816 */ /* 0x000fe20000000086 */
[----:B------:R-:W2:Y:S04]  /*2adf0*/  LDL.LU R138, [R1+0x1e80] ;  /* 0x001e8000018a7983 */ /* 0x000ea80000300800 */
[----:B------:R-:W3:Y:S04]  /*2ae00*/  LDL.LU R139, [R1+0x1e7c] ;  /* 0x001e7c00018b7983 */ /* 0x000ee80000300800 */
[----:B------:R-:W4:Y:S04]  /*2ae10*/  LDL.LU R134, [R1+0x1e78] ;  /* 0x001e780001867983 */ /* 0x000f280000300800 */
[----:B------:R-:W4:Y:S01]  /*2ae20*/  LDL.LU R123, [R1+0x1e74] ;  /* 0x001e7400017b7983 */ /* 0x000f220000300800 */
[----:B------:R-:W-:-:S02]  /*2ae30*/  PRMT R6, R7, 0x3340, R6 ;  /* 0x0000334007067816 */ /* 0x000fc40000000006 */
[----:B------:R-:W-:Y:S02]  /*2ae40*/  PRMT R10, R133, 0x5410, R10 ;  /* 0x00005410850a7816 */ /* 0x000fe4000000000a */
[----:B------:R-:W4:Y:S01]  /*2ae50*/  LDL.LU R133, [R1+0x1e70] ;  /* 0x001e700001857983 */ /* 0x000f220000300800 */
[----:B------:R-:W-:-:S05]  /*2ae60*/  PRMT R11, R11, 0x5410, R6 ;  /* 0x000054100b0b7816 */ /* 0x000fca0000000006 */
[----:B------:R0:W-:Y:S02]  /*2ae70*/  STS.128 [R122+UR58+0x4000], R8 ;  /* 0x004000087a007988 */ /* 0x0001e40008000c3a */
[----:B0-----:R-:W-:Y:S02]  /*2ae80*/  LOP3.LUT R9, R4, 0xffff, RZ, 0xc0, !PT ;  /* 0x0000ffff04097812 */ /* 0x001fe400078ec0ff */
[----:B------:R-:W-:Y:S01]  /*2ae90*/  LOP3.LUT R8, R3, 0xffff, RZ, 0xc0, !PT ;  /* 0x0000ffff03087812 */ /* 0x000fe200078ec0ff */
[----:B------:R-:W4:Y:S01]  /*2aea0*/  LDL.LU R122, [R1+0x1e6c] ;  /* 0x001e6c00017a7983 */ /* 0x000f220000300800 */
[----:B--2---:R-:W-:Y:S02]  /*2aeb0*/  LOP3.LUT R6, R138, 0xffff, RZ, 0xc0, !PT ;  /* 0x0000ffff8a067812 */ /* 0x004fe400078ec0ff */
[----:B---3--:R-:W-:Y:S02]  /*2aec0*/  LOP3.LUT R7, R139, 0xffff, RZ, 0xc0, !PT ;  /* 0x0000ffff8b077812 */ /* 0x008fe400078ec0ff */
[----:B------:R-:W-:-:S02]  /*2aed0*/  PRMT R138, R9, 0x3340, R8 ;  /* 0x00003340098a7816 */ /* 0x000fc40000000008 */
[----:B----4-:R-:W-:Y:S02]  /*2aee0*/  LOP3.LUT R9, R123, 0xffff, RZ, 0xc0, !PT ;  /* 0x0000ffff7b097812 */ /* 0x010fe400078ec0ff */
[----:B------:R-:W-:Y:S02]  /*2aef0*/  LOP3.LUT R8, R134, 0xffff, RZ, 0xc0, !PT ;  /* 0x0000ffff86087812 */ /* 0x000fe400078ec0ff */
[----:B------:R-:W-:Y:S02]  /*2af00*/  PRMT R139, R7, 0x3340, R6 ;  /* 0x00003340078b7816 */ /* 0x000fe40000000006 */
[----:B------:R-:W-:Y:S01]  /*2af10*/  LOP3.LUT R6, R136, 0xffff, RZ, 0xc0, !PT ;  /* 0x0000ffff88067812 */ /* 0x000fe200078ec0ff */
[----:B------:R-:W2:Y:S01]  /*2af20*/  LDL.LU R123, [R1+0x1e68] ;  /* 0x001e6800017b7983 */ /* 0x000ea20000300800 */
[----:B------:R-:W-:-:S03]  /*2af30*/  PRMT R136, R9, 0x3340, R8 ;  /* 0x0000334009887816 */ /* 0x000fc60000000008 */
[----:B------:R-:W3:Y:S01]  /*2af40*/  LDL.LU R134, [R1+0x1e64] ;  /* 0x001e640001867983 */ /* 0x000ee20000300800 */
[----:B------:R-:W-:-:S03]  /*2af50*/  LOP3.LUT R9, R135, 0xffff, RZ, 0xc0, !PT ;  /* 0x0000ffff87097812 */ /* 0x000fc600078ec0ff */
[----:B------:R-:W4:Y:S04]  /*2af60*/  LDL.LU R135, [R1+0x1e60] ;  /* 0x001e600001877983 */ /* 0x000f280000300800 */
[----:B------:R-:W3:Y:S01]  /*2af70*/  LDL R3, [R1+0x18c0] ;  /* 0x0018c00001037983 */ /* 0x000ee20000100800 */
[----:B------:R-:W-:-:S03]  /*2af80*/  LOP3.LUT R8, R0, 0xffff, RZ, 0xc0, !PT ;  /* 0x0000ffff00087812 */ /* 0x000fc600078ec0ff */
[----:B------:R-:W4:Y:S01]  /*2af90*/  LDL.LU R0, [R1+0x1e5c] ;  /* 0x001e5c0001007983 */ /* 0x000f220000300800 */
        /* <DEDUP_REMOVED lines=9> */
[----:B------:R-:W-:Y:S02]  /*2b030*/  LOP3.LUT R6, R140, 0xffff, RZ, 0xc0, !PT ;  /* 0x0000ffff8c067812 */ /* 0x000fe400078ec0ff */
[----:B------:R-:W-:Y:S01]  /*2b040*/  PRMT R11, R9, 0x3340, R8 ;  /* 0x00003340090b7816 */ /* 0x000fe20000000008 */
[----:B------:R-:W4:Y:S01]  /*2b050*/  LDL.LU R14, [R1+0x1e58] ;  /* 0x001e5800010e7983 */ /* 0x000f220000300800 */
[----:B------:R-:W-:Y:S02]  /*2b060*/  PRMT R6, R7, 0x3340, R6 ;  /* 0x0000334007067816 */ /* 0x000fe40000000006 */
[----:B------:R-:W-:-:S02]  /*2b070*/  PRMT R8, R138, 0x5410, R139 ;  /* 0x000054108a087816 */ /* 0x000fc4000000008b */
[----:B------:R-:W-:Y:S02]  /*2b080*/  PRMT R9, R136, 0x5410, R137 ;  /* 0x0000541088097816 */ /* 0x000fe40000000089 */
[----:B------:R-:W-:Y:S02]  /*2b090*/  PRMT R10, R4, 0x5410, R10 ;  /* 0x00005410040a7816 */ /* 0x000fe4000000000a */
[----:B------:R-:W-:Y:S02]  /*2b0a0*/  PRMT R11, R11, 0x5410, R6 ;  /* 0x000054100b0b7816 */ /* 0x000fe40000000006 */
[----:B------:R-:W-:Y:S01]  /*2b0b0*/  LOP3.LUT R6, R122, 0xffff, RZ, 0xc0, !PT ;  /* 0x0000ffff7a067812 */ /* 0x000fe200078ec0ff */
[----:B------:R-:W0:Y:S02]  /*2b0c0*/  S2R R145, SR_TID.X ;  /* 0x0000000000917919 */ /* 0x000e240000002100 */
[----:B0-----:R-:W-:Y:S02]  /*2b0d0*/  LOP3.LUT R145, R145, 0x7f, RZ, 0xc0, !PT ;  /* 0x0000007f91917812 */ /* 0x001fe400078ec0ff */
[----:B--2---:R-:W-:Y:S01]  /*2b0e0*/  LOP3.LUT R7, R123, 0xffff, RZ, 0xc0, !PT ;  /* 0x0000ffff7b077812 */ /* 0x004fe200078ec0ff */
[----:B---3--:R4:W-:Y:S03]  /*2b0f0*/  STS.128 [R3+UR58], R8 ;  /* 0x0000000803007988 */ /* 0x0089e60008000c3a */
[----:B------:R-:W-:-:S02]  /*2b100*/  PRMT R123, R7, 0x3340, R6 ;  /* 0x00003340077b7816 */ /* 0x000fc40000000006 */
[----:B------:R-:W-:Y:S02]  /*2b110*/  LOP3.LUT R7, R121, 0xffff, RZ, 0xc0, !PT ;  /* 0x0000ffff79077812 */ /* 0x000fe400078ec0ff */
[----:B------:R-:W-:-:S04]  /*2b120*/  LOP3.LUT R6, R120, 0xffff, RZ, 0xc0, !PT ;  /* 0x0000ffff78067812 */ /* 0x000fc800078ec0ff */
[----:B------:R-:W-:Y:S02]  /*2b130*/  PRMT R121, R7, 0x3340, R6 ;  /* 0x0000334007797816 */ /* 0x000fe40000000006 */
[----:B----4-:R-:W-:Y:S02]  /*2b140*/  LOP3.LUT R9, R135, 0xffff, RZ, 0xc0, !PT ;  /* 0x0000ffff87097812 */ /* 0x010fe400078ec0ff */
[----:B------:R-:W-:-:S04]  /*2b150*/  LOP3.LUT R8, R134, 0xffff, RZ, 0xc0, !PT ;  /* 0x0000ffff86087812 */ /* 0x000fc800078ec0ff */
[----:B------:R-:W-:Y:S02]  /*2b160*/  PRMT R122, R9, 0x3340, R8 ;  /* 0x00003340097a7816 */ /* 0x000fe40000000008 */
[----:B------:R-:W-:Y:S02]  /*2b170*/  LOP3.LUT R9, R133, 0xffff, RZ, 0xc0, !PT ;  /* 0x0000ffff85097812 */ /* 0x000fe400078ec0ff */
[----:B------:R-:W-:Y:S02]  /*2b180*/  LOP3.LUT R8, R132, 0xffff, RZ, 0xc0, !PT ;  /* 0x0000ffff84087812 */ /* 0x000fe400078ec0ff */
[----:B------:R-:W-:Y:S02]  /*2b190*/  LOP3.LUT R7, R129, 0xffff, RZ, 0xc0, !PT ;  /* 0x0000ffff81077812 */ /* 0x000fe400078ec0ff */
[----:B------:R-:W-:Y:S02]  /*2b1a0*/  LOP3.LUT R6, R128, 0xffff, RZ, 0xc0, !PT ;  /* 0x0000ffff80067812 */ /* 0x000fe400078ec0ff */
[----:B------:R-:W-:-:S02]  /*2b1b0*/  PRMT R120, R9, 0x3340, R8 ;  /* 0x0000334009787816 */ /* 0x000fc40000000008 */
[----:B------:R-:W-:Y:S02]  /*2b1c0*/  LOP3.LUT R9, R131, 0xffff, RZ, 0xc0, !PT ;  /* 0x0000ffff83097812 */ /* 0x000fe400078ec0ff */
[----:B------:R-:W-:Y:S02]  /*2b1d0*/  LOP3.LUT R8, R130, 0xffff, RZ, 0xc0, !PT ;  /* 0x0000ffff82087812 */ /* 0x000fe400078ec0ff */
[----:B------:R-:W-:Y:S02]  /*2b1e0*/  PRMT R10, R7, 0x3340, R6 ;  /* 0x00003340070a7816 */ /* 0x000fe40000000006 */
[----:B------:R-:W-:Y:S02]  /*2b1f0*/  LOP3.LUT R7, R125, 0xffff, RZ, 0xc0, !PT ;  /* 0x0000ffff7d077812 */ /* 0x000fe400078ec0ff */
[----:B------:R-:W-:Y:S02]  /*2b200*/  LOP3.LUT R6, R124, 0xffff, RZ, 0xc0, !PT ;  /* 0x0000ffff7c067812 */ /* 0x000fe400078ec0ff */
[----:B------:R-:W-:-:S02]  /*2b210*/  PRMT R4, R9, 0x3340, R8 ;  /* 0x0000334009047816 */ /* 0x000fc40000000008 */
[----:B------:R-:W-:Y:S02]  /*2b220*/  LOP3.LUT R9, R127, 0xffff, RZ, 0xc0, !PT ;  /* 0x0000ffff7f097812 */ /* 0x000fe400078ec0ff */
[----:B------:R-:W-:Y:S02]  /*2b230*/  LOP3.LUT R8, R126, 0xffff, RZ, 0xc0, !PT ;  /* 0x0000ffff7e087812 */ /* 0x000fe400078ec0ff */
[----:B------:R-:W-:Y:S02]  /*2b240*/  PRMT R6, R7, 0x3340, R6 ;  /* 0x0000334007067816 */ /* 0x000fe40000000006 */
[----:B------:R-:W-:Y:S02]  /*2b250*/  PRMT R11, R9, 0x3340, R8 ;  /* 0x00003340090b7816 */ /* 0x000fe40000000008 */
[----:B------:R-:W-:Y:S02]  /*2b260*/  PRMT R8, R122, 0x5410, R123 ;  /* 0x000054107a087816 */ /* 0x000fe4000000007b */
[----:B------:R-:W-:-:S02]  /*2b270*/  PRMT R9, R120, 0x5410, R121 ;  /* 0x0000541078097816 */ /* 0x000fc40000000079 */
[----:B------:R-:W-:Y:S02]  /*2b280*/  PRMT R10, R4, 0x5410, R10 ;  /* 0x00005410040a7816 */ /* 0x000fe4000000000a */
[----:B------:R-:W-:-:S05]  /*2b290*/  PRMT R11, R11, 0x5410, R6 ;  /* 0x000054100b0b7816 */ /* 0x000fca0000000006 */
[----:B------:R0:W-:Y:S04]  /*2b2a0*/  STS.128 [R3+UR58+0x4000], R8 ;  /* 0x0040000803007988 */ /* 0x0001e80008000c3a */
[----:B------:R-:W-:Y:S04]  /*2b2b0*/  STS.U8 [R47+UR58+0x8000], R119 ;  /* 0x008000772f007988 */ /* 0x000fe8000800003a */
        /* <DEDUP_REMOVED lines=26> */
[----:B------:R-:W-:Y:S01]  /*2b460*/  STS.U8 [R47+UR58+0xec00], R92 ;  /* 0x00ec005c2f007988 */ /* 0x000fe2000800003a */
[----:B------:R-:W-:-:S03]  /*2b470*/  LOP3.LUT R4, R145, 0x10, RZ, 0x3c, !PT ;  /* 0x0000001091047812 */ /* 0x000fc600078e3cff */
        /* <DEDUP_REMOVED lines=32> */
[----:B0-----:R-:W-:-:S03]  /*2b680*/  LOP3.LUT R3, R145, 0x20, RZ, 0x3c, !PT ;  /* 0x0000002091037812 */ /* 0x001fc600078e3cff */
[----:B------:R-:W-:Y:S01]  /*2b690*/  STS.U8 [R4+UR58+0xf080], R59 ;  /* 0x00f0803b04007988 */ /* 0x000fe2000800003a */
[----:B------:R-:W0:Y:S03]  /*2b6a0*/  S2R R145, SR_TID.X ;  /* 0x0000000000917919 */ /* 0x000e260000002100 */
[----:B------:R-:W-:Y:S04]  /*2b6b0*/  STS.U8 [R4+UR58+0xf480], R58 ;  /* 0x00f4803a04007988 */ /* 0x000fe8000800003a */
[----:B------:R-:W-:Y:S04]  /*2b6c0*/  STS.U8 [R4+UR58+0xf880], R57 ;  /* 0x00f8803904007988 */ /* 0x000fe8000800003a */
[----:B------:R1:W-:Y:S04]  /*2b6d0*/  STS.U8 [R4+UR58+0xfc80], R56 ;  /* 0x00fc803804007988 */ /* 0x0003e8000800003a */
        /* <DEDUP_REMOVED lines=30> */
[----:B------:R-:W-:Y:S04]  /*2b8c0*/  STS.U8 [R3+UR58+0xf500], R231 ;  /* 0x00f500e703007988 */ /* 0x000fe8000800003a */
[----:B------:R-:W-:Y:S04]  /*2b8d0*/  STS.U8 [R3+UR58+0xf900], R230 ;  /* 0x00f900e603007988 */ /* 0x000fe8000800003a */
[----:B------:R0:W-:Y:S04]  /*2b8e0*/  STS.U8 [R3+UR58+0xfd00], R229 ;  /* 0x00fd00e503007988 */ /* 0x0001e8000800003a */
[----:B-1----:R-:W2:Y:S01]  /*2b8f0*/  LDL.LU R4, [R1+0x994] ;  /* 0x0009940001047983 */ /* 0x002ea20000300800 */
[----:B0-----:R-:W-:Y:S01]  /*2b900*/  LOP3.LUT R3, R145, 0x30, RZ, 0x3c, !PT ;  /* 0x0000003091037812 */ /* 0x001fe200078e3cff */
[----:B------:R-:W-:-:S02]  /*2b910*/  IMAD.MOV.U32 R145, RZ, RZ, R147 ;  /* 0x000000ffff917224 */ /* 0x000fc400078e0093 */
[----:B------:R-:W-:Y:S02]  /*2b920*/  IMAD.MOV.U32 R147, RZ, RZ, R0 ;  /* 0x000000ffff937224 */ /* 0x000fe400078e0000 */
[----:B------:R-:W0:Y:S01]  /*2b930*/  S2R R0, SR_TID.X ;  /* 0x0000000000007919 */ /* 0x000e220000002100 */
        /* <DEDUP_REMOVED lines=30> */
[----:B------:R-:W-:Y:S01]  /*2bb20*/  STS.U8 [R3+UR58+0xf580], R199 ;  /* 0x00f580c703007988 */ /* 0x000fe2000800003a */
[----:B------:R-:W-:-:S03]  /*2bb30*/  LOP3.LUT R0, R0, 0x40, RZ, 0x3c, !PT ;  /* 0x0000004000007812 */ /* 0x000fc600078e3cff */
        /* <DEDUP_REMOVED lines=33> */
[----:B------:R1:W-:Y:S04]  /*2bd50*/  STS.U8 [R0+UR58+0xfe00], R165 ;  /* 0x00fe00a500007988 */ /* 0x0003e8000800003a */
[----:B0-----:R-:W3:Y:S04]  /*2bd60*/  LDL.LU R3, [R1+0x98c] ;  /* 0x00098c0001037983 */ /* 0x001ee80000300800 */
[----:B-1----:R-:W4:Y:S04]  /*2bd70*/  LDL.LU R0, [R1+0x998] ;  /* 0x0009980001007983 */ /* 0x002f280000300800 */
[----:B------:R-:W3:Y:S04]  /*2bd80*/  LDL.LU R227, [R1+0x954] ;  /* 0x0009540001e37983 */ /* 0x000ee80000300800 */
[----:B------:R-:W3:Y:S04]  /*2bd90*/  LDL.LU R226, [R1+0x94c] ;  /* 0x00094c0001e27983 */ /* 0x000ee80000300800 */
[----:B------:R-:W2:Y:S04]  /*2bda0*/  LDL.LU R225, [R1+0x958] ;  /* 0x0009580001e17983 */ /* 0x000ea80000300800 */
        /* <DEDUP_REMOVED lines=11> */
[----:B------:R-:W4:Y:S04]  /*2be60*/  LDL R7, [R1+0x13bc] ;  /* 0x0013bc0001077983 */ /* 0x000f280000100800 */
[----:B------:R-:W4:Y:S04]  /*2be70*/  LDL R6, [R1+0x13c0] ;  /* 0x0013c00001067983 */ /* 0x000f280000100800 */
[----:B------:R-:W2:Y:S04]  /*2be80*/  LDL R49, [R1+0x13b8] ;  /* 0x0013b80001317983 */ /* 0x000ea80000100800 */
[----:B------:R-:W3:Y:S04]  /*2be90*/  LDL R56, [R1+0x13b4] ;  /* 0x0013b40001387983 */ /* 0x000ee80000100800 */
        /* <DEDUP_REMOVED lines=8> */
[----:B------:R-:W3:Y:S04]  /*2bf20*/  LDL.LU R213, [R1+0x8d8] ;  /* 0x0008d80001d57983 */ /* 0x000ee80000300800 */
[----:B------:R-:W3:Y:S04]  /*2bf30*/  LDL.LU R212, [R1+0x8d0] ;  /* 0x0008d00001d47983 */ /* 0x000ee80000300800 */
[----:B------:R-:W3:Y:S04]  /*2bf40*/  LDL.LU R211, [R1+0x8c8] ;  /* 0x0008c80001d37983 */ /* 0x000ee80000300800 */
[----:B------:R-:W3:Y:S04]  /*2bf50*/  LDL R58, [R1+0x12fc] ;  /* 0x0012fc00013a7983 */ /* 0x000ee80000100800 */
[----:B------:R-:W3:Y:S01]  /*2bf60*/  LDL R57, [R1+0x1300] ;  /* 0x0013000001397983 */ /* 0x000ee20000100800 */
        /* <DEDUP_REMOVED lines=34> */
[----:B------:R-:W-:Y:S01]  /*2c190*/  PRMT R176, RZ, 0x7610, R176 ;  /* 0x00007610ffb07816 */ /* 0x000fe200000000b0 */
[----:B------:R-:W3:Y:S04]  /*2c1a0*/  LDL R64, [R1+0xbc8] ;  /* 0x000bc80001407983 */ /* 0x000ee80000100800 */
[----:B------:R-:W3:Y:S04]  /*2c1b0*/  LDL R63, [R1+0xb90] ;  /* 0x000b9000013f7983 */ /* 0x000ee80000100800 */
[----:B------:R-:W3:Y:S04]  /*2c1c0*/  LDL R62, [R1+0xb94] ;  /* 0x000b9400013e7983 */ /* 0x000ee80000100800 */
[----:B------:R-:W3:Y:S04]  /*2c1d0*/  LDL R61, [R1+0xb88] ;  /* 0x000b8800013d7983 */ /* 0x000ee80000100800 */
[----:B----4-:R2:W4:Y:S02]  /*2c1e0*/  @!P0 LDG.E.U8 R210, desc[UR56][R6.64] ;  /* 0x0000003806d28981 */ /* 0x010524000c1e1100 */
[----:B--2---:R-:W-:-:S02]  /*2c1f0*/  @!P0 IMAD.MOV.U32 R6, RZ, RZ, R49 ;  /* 0x000000ffff068224 */ /* 0x004fc400078e0031 */
[----:B------:R-:W2:Y:S01]  /*2c200*/  LDL R49, [R1+0x12f8] ;  /* 0x0012f80001317983 */ /* 0x000ea20000100800 */
[----:B---3--:R-:W-:-:S03]  /*2c210*/  @!P0 IMAD.MOV.U32 R7, RZ, RZ, R56 ;  /* 0x000000ffff078224 */ /* 0x008fc600078e0038 */
[----:B------:R-:W3:Y:S04]  /*2c220*/  LDL R56, [R1+0x12f4] ;  /* 0x0012f40001387983 */ /* 0x000ee80000100800 */
[----:B------:R0:W4:Y:S02]  /*2c230*/  @!P0 LDG.E.U8 R209, desc[UR56][R6.64] ;  /* 0x0000003806d18981 */ /* 0x000124000c1e1100 */
[----:B0-----:R-:W-:Y:S02]  /*2c240*/  @!P0 IMAD.MOV.U32 R6, RZ, RZ, R59 ;  /* 0x000000ffff068224 */ /* 0x001fe400078e003b */
[----:B------:R-:W-:Y:S01]  /*2c250*/  @!P0 IMAD.MOV.U32 R7, RZ, RZ, R60 ;  /* 0x000000ffff078224 */ /* 0x000fe200078e003c */
[----:B------:R-:W4:Y:S04]  /*2c260*/  LDL R59, [R1+0x1240] ;  /* 0x00124000013b7983 */ /* 0x000f280000100800 */
[----:B------:R-:W4:Y:S04]  /*2c270*/  LDL R60, [R1+0x123c] ;  /* 0x00123c00013c7983 */ /* 0x000f280000100800 */
[----:B------:R0:W4:Y:S02]  /*2c280*/  @!P0 LDG.E.U8 R208, desc[UR56][R6.64] ;  /* 0x0000003806d08981 */ /* 0x000124000c1e1100 */
[----:B0-----:R-:W-:-:S02]  /*2c290*/  @!P0 IMAD.MOV.U32 R6, RZ, RZ, R54 ;  /* 0x000000ffff068224 */ /* 0x001fc400078e0036 */
        /* <DEDUP_REMOVED lines=23> */
[----:B------:R4:W3:Y:S02]  /*2c410*/  @!P0 LDG.E.U8 R203, desc[UR56][R6.64] ;  /* 0x0000003806cb8981 */ /* 0x0008e4000c1e1100 */
[----:B----4-:R-:W-:Y:S02]  /*2c420*/  @!P0 IMAD.MOV.U32 R6, RZ, RZ, R54 ;  /* 0x000000ffff068224 */ /* 0x010fe400078e0036 */
        /* <DEDUP_REMOVED lines=131> */
[----:B------:R-:W-:Y:S01]  /*2cc60*/  PRMT R175, RZ, 0x7610, R175 ;  /* 0x00007610ffaf7816 */ /* 0x000fe200000000af */
[----:B------:R-:W4:Y:S04]  /*2cc70*/  LDL R58, [R1+0xadc] ;  /* 0x000adc00013a7983 */ /* 0x000f280000100800 */
[----:B------:R2:W4:Y:S04]  /*2cc80*/  @!P0 LDG.E.U8 R176, desc[UR56][R6.64] ;  /* 0x0000003806b08981 */ /* 0x000528000c1e1100 */
[----:B------:R-:W4:Y:S01]  /*2cc90*/  LDL R57, [R1+0xa98] ;  /* 0x000a980001397983 */ /* 0x000f220000100800 */
[----:B--2---:R-:W-:-:S03]  /*2cca0*/  @!P0 IMAD.MOV.U32 R6, RZ, RZ, R49 ;  /* 0x000000ffff068224 */ /* 0x004fc600078e0031 */
[----:B------:R-:W2:Y:S01]  /*2ccb0*/  LDL R49, [R1+0xbcc] ;  /* 0x000bcc0001317983 */ /* 0x000ea20000100800 */
[----:B---3--:R-:W-:-:S03]  /*2ccc0*/  @!P0 IMAD.MOV.U32 R7, RZ, RZ, R56 ;  /* 0x000000ffff078224 */ /* 0x008fc600078e0038 */
[----:B------:R-:W3:Y:S01]  /*2ccd0*/  LDL R56, [R1+0xa9c] ;  /* 0x000a9c0001387983 */ /* 0x000ee20000100800 */
[----:B------:R-:W-:-:S03]  /*2cce0*/  PRMT R174, RZ, 0x7610, R174 ;  /* 0x00007610ffae7816 */ /* 0x000fc600000000ae */
[----:B------:R4:W3:Y:S01]  /*2ccf0*/  @!P0 LDG.E.U8 R175, desc[UR56][R6.64] ;  /* 0x0000003806af8981 */ /* 0x0008e2000c1e1100 */
[----:B------:R-:W-:Y:S02]  /*2cd00*/  PRMT R173, RZ, 0x7610, R173 ;  /* 0x00007610ffad7816 */ /* 0x000fe400000000ad */
[----:B------:R-:W-:Y:S01]  /*2cd10*/  PRMT R172, RZ, 0x7610, R172 ;  /* 0x00007610ffac7816 */ /* 0x000fe200000000ac */
        /* <DEDUP_REMOVED lines=16> */
[----:B------:R-:W2:Y:S04]  /*2ce20*/  LDL R49, [R1+0x99c] ;  /* 0x00099c0001317983 */ /* 0x000ea80000100800 */
[----:B------:R-:W2:Y:S01]  /*2ce30*/  LDL.LU R228, [R1+0x95c] ;  /* 0x00095c0001e47983 */ /* 0x000ea20000300800 */
[----:B------:R-:W0:Y:S01]  /*2ce40*/  S2R R143, SR_TID.X ;  /* 0x00000000008f7919 */ /* 0x000e220000002100 */
[----:B------:R-:W-:Y:S01]  /*2ce50*/  PRMT R171, RZ, 0x7610, R171 ;  /* 0x00007610ffab7816 */ /* 0x000fe200000000ab */
[----:B------:R-:W-:Y:S01]  /*2ce60*/  @!P0 IMAD.MOV.U32 R7, RZ, RZ, R64 ;  /* 0x000000ffff078224 */ /* 0x000fe200078e0040 */
[----:B------:R-:W-:-:S04]  /*2ce70*/  PRMT R170, RZ, 0x7610, R170 ;  /* 0x00007610ffaa7816 */ /* 0x000fc800000000aa */
[----:B------:R1:W2:Y:S01]  /*2ce80*/  @!P0 LDG.E.U8 R171, desc[UR56][R6.64] ;  /* 0x0000003806ab8981 */ /* 0x0002a2000c1e1100 */
[----:B------:R-:W-:Y:S01]  /*2ce90*/  PRMT R169, RZ, 0x7610, R169 ;  /* 0x00007610ffa97816 */ /* 0x000fe200000000a9 */
[----:B-1----:R-:W-:Y:S02]  /*2cea0*/  @!P0 IMAD.MOV.U32 R6, RZ, RZ, R62 ;  /* 0x000000ffff068224 */ /* 0x002fe400078e003e */
[----:B------:R-:W-:-:S05]  /*2ceb0*/  @!P0 IMAD.MOV.U32 R7, RZ, RZ, R63 ;  /* 0x000000ffff078224 */ /* 0x000fca00078e003f */
[----:B------:R1:W2:Y:S01]  /*2cec0*/  @!P0 LDG.E.U8 R170, desc[UR56][R6.64] ;  /* 0x0000003806aa8981 */ /* 0x0002a2000c1e1100 */
[----:B------:R-:W-:Y:S01]  /*2ced0*/  PRMT R168, RZ, 0x7610, R168 ;  /* 0x00007610ffa87816 */ /* 0x000fe200000000a8 */
[----:B-1----:R-:W-:Y:S02]  /*2cee0*/  @!P0 IMAD.MOV.U32 R6, RZ, RZ, R60 ;  /* 0x000000ffff068224 */ /* 0x002fe400078e003c */
[----:B------:R-:W-:-:S05]  /*2cef0*/  @!P0 IMAD.MOV.U32 R7, RZ, RZ, R61 ;  /* 0x000000ffff078224 */ /* 0x000fca00078e003d */
[----:B------:R1:W2:Y:S01]  /*2cf00*/  @!P0 LDG.E.U8 R169, desc[UR56][R6.64] ;  /* 0x0000003806a98981 */ /* 0x0002a2000c1e1100 */
[----:B------:R-:W-:Y:S01]  /*2cf10*/  PRMT R167, RZ, 0x7610, R167 ;  /* 0x00007610ffa77816 */ /* 0x000fe200000000a7 */
[----:B-1----:R-:W-:Y:S02]  /*2cf20*/  @!P0 IMAD.MOV.U32 R6, RZ, RZ, R58 ;  /* 0x000000ffff068224 */ /* 0x002fe400078e003a */
[----:B------:R-:W-:Y:S01]  /*2cf30*/  @!P0 IMAD.MOV.U32 R7, RZ, RZ, R59 ;  /* 0x000000ffff078224 */ /* 0x000fe200078e003b */
[----:B------:R-:W-:Y:S02]  /*2cf40*/  PRMT R166, RZ, 0x7610, R166 ;  /* 0x00007610ffa67816 */ /* 0x000fe400000000a6 */
[----:B0-----:R-:W-:Y:S02]  /*2cf50*/  LOP3.LUT R143, R143, 0x7f, RZ, 0xc0, !PT ;  /* 0x0000007f8f8f7812 */ /* 0x001fe400078ec0ff */
[----:B------:R-:W-:Y:S01]  /*2cf60*/  PRMT R165, RZ, 0x7610, R165 ;  /* 0x00007610ffa57816 */ /* 0x000fe200000000a5 */
[----:B------:R-:W2:Y:S04]  /*2cf70*/  LDL R59, [R1+0xb50] ;  /* 0x000b5000013b7983 */ /* 0x000ea80000100800 */
[----:B------:R3:W2:Y:S04]  /*2cf80*/  @!P0 LDG.E.U8 R168, desc[UR56][R6.64] ;  /* 0x0000003806a88981 */ /* 0x0006a8000c1e1100 */
[----:B------:R-:W2:Y:S01]  /*2cf90*/  LDL R58, [R1+0xb54] ;  /* 0x000b5400013a7983 */ /* 0x000ea20000100800 */
[----:B---3--:R-:W-:-:S02]  /*2cfa0*/  @!P0 IMAD.MOV.U32 R6, RZ, RZ, R56 ;  /* 0x000000ffff068224 */ /* 0x008fc400078e0038 */
[----:B------:R-:W-:Y:S01]  /*2cfb0*/  @!P0 IMAD.MOV.U32 R7, RZ, RZ, R57 ;  /* 0x000000ffff078224 */ /* 0x000fe200078e0039 */
[----:B------:R-:W-:Y:S01]  /*2cfc0*/  LOP3.LUT R48, R143, 0x50, RZ, 0x3c, !PT ;  /* 0x000000508f307812 */ /* 0x000fe200078e3cff */
[----:B------:R-:W3:Y:S04]  /*2cfd0*/  LDL R57, [R1+0xb10] ;  /* 0x000b100001397983 */ /* 0x000ee80000100800 */
[----:B------:R4:W3:Y:S04]  /*2cfe0*/  @!P0 LDG.E.U8 R167, desc[UR56][R6.64] ;  /* 0x0000003806a78981 */ /* 0x0008e8000c1e1100 */
[----:B------:R-:W3:Y:S01]  /*2cff0*/  LDL R56, [R1+0xb14] ;  /* 0x000b140001387983 */ /* 0x000ee20000100800 */
[----:B----4-:R-:W-:-:S02]  /*2d000*/  @!P0 IMAD.MOV.U32 R6, RZ, RZ, R54 ;  /* 0x000000ffff068224 */ /* 0x010fc400078e0036 */
[----:B------:R-:W-:Y:S01]  /*2d010*/  @!P0 IMAD.MOV.U32 R7, RZ, RZ, R55 ;  /* 0x000000ffff078224 */ /* 0x000fe200078e0037 */
[----:B------:R0:W-:Y:S04]  /*2d020*/  STS.U8 [R48+UR58+0x8280], R164 ;  /* 0x008280a430007988 */ /* 0x0001e8000800003a */
[----:B------:R-:W4:Y:S04]  /*2d030*/  LDL R55, [R1+0xad0] ;  /* 0x000ad00001377983 */ /* 0x000f280000100800 */
[----:B------:R1:W4:Y:S04]  /*2d040*/  @!P0 LDG.E.U8 R166, desc[UR56][R6.64] ;  /* 0x0000003806a68981 */ /* 0x000328000c1e1100 */
[----:B------:R-:W4:Y:S01]  /*2d050*/  LDL R54, [R1+0xad4] ;  /* 0x000ad40001367983 */ /* 0x000f220000100800 */
[----:B-1----:R-:W-:-:S02]  /*2d060*/  @!P0 IMAD.MOV.U32 R6, RZ, RZ, R52 ;  /* 0x000000ffff068224 */ /* 0x002fc400078e0034 */
[----:B------:R-:W-:Y:S01]  /*2d070*/  @!P0 IMAD.MOV.U32 R7, RZ, RZ, R53 ;  /* 0x000000ffff078224 */ /* 0x000fe200078e0035 */
[----:B0-----:R-:W-:Y:S01]  /*2d080*/  PRMT R164, RZ, 0x7610, R164 ;  /* 0x00007610ffa47816 */ /* 0x001fe200000000a4 */
[----:B------:R0:W-:Y:S04]  /*2d090*/  STS.U8 [R48+UR58+0x8680], R163 ;  /* 0x008680a330007988 */ /* 0x0001e8000800003a */
[----:B------:R1:W4:Y:S04]  /*2d0a0*/  @!P0 LDG.E.U8 R165, desc[UR56][R6.64] ;  /* 0x0000003806a58981 */ /* 0x000328000c1e1100 */
[----:B------:R-:W4:Y:S04]  /*2d0b0*/  LDL R53, [R1+0xa90] ;  /* 0x000a900001357983 */ /* 0x000f280000100800 */
        /* <DEDUP_REMOVED lines=8> */
[----:B-1----:R-:W-:Y:S01]  /*2d140*/  @!P0 IMAD.MOV.U32 R7, RZ, RZ, R0 ;  /* 0x000000ffff078224 */ /* 0x002fe200078e0000 */
[----:B0-----:R-:W-:-:S02]  /*2d150*/  PRMT R162, RZ, 0x7610, R162 ;  /* 0x00007610ffa27816 */ /* 0x001fc400000000a2 */
[----:B------:R0:W-:Y:S02]  /*2d160*/  STS.U8 [R48+UR58+0x8e80], R161 ;  /* 0x008e80a130007988 */ /* 0x0001e4000800003a */
[----:B0-----:R-:W-:Y:S01]  /*2d170*/  PRMT R161, RZ, 0x7610, R161 ;  /* 0x00007610ffa17816 */ /* 0x001fe200000000a1 */
[----:B--2---:R-:W-:Y:S02]  /*2d180*/  @!P0 IMAD.MOV.U32 R6, RZ, RZ, R49 ;  /* 0x000000ffff068224 */ /* 0x004fe400078e0031 */
[----:B------:R-:W2:Y:S04]  /*2d190*/  LDL R49, [R1+0xa14] ;  /* 0x000a140001317983 */ /* 0x000ea80000100800 */
[----:B------:R0:W2:Y:S04]  /*2d1a0*/  @!P0 LDG.E.U8 R163, desc[UR56][R6.64] ;  /* 0x0000003806a38981 */ /* 0x0000a8000c1e1100 */
[----:B------:R1:W-:Y:S01]  /*2d1b0*/  STL [R1+0x191c], R0 ;  /* 0x00191c0001007387 */ /* 0x0003e20000100800 */
[----:B0-----:R-:W-:-:S02]  /*2d1c0*/  @!P0 IMAD.MOV.U32 R6, RZ, RZ, R228 ;  /* 0x000000ffff068224 */ /* 0x001fc400078e00e4 */
[----:B------:R-:W-:Y:S01]  /*2d1d0*/  @!P0 IMAD.MOV.U32 R7, RZ, RZ, R225 ;  /* 0x000000ffff078224 */ /* 0x000fe200078e00e1 */
[----:B-1----:R-:W2:Y:S04]  /*2d1e0*/  LDL.LU R0, [R1+0x9c8] ;  /* 0x0009c80001007983 */ /* 0x002ea80000300800 */
[----:B------:R-:W-:Y:S04]  /*2d1f0*/  STL [R1+0x1958], R228 ;  /* 0x001958e401007387 */ /* 0x000fe80000100800 */
[----:B------:R0:W-:Y:S04]  /*2d200*/  STL [R1+0x1920], R225 ;  /* 0x001920e101007387 */ /* 0x0001e80000100800 */
[----:B------:R1:W2:Y:S04]  /*2d210*/  @!P0 LDG.E.U8 R162, desc[UR56][R6.64] ;  /* 0x0000003806a28981 */ /* 0x0002a8000c1e1100 */
[----:B0-----:R-:W2:Y:S01]  /*2d220*/  LDL.LU R225, [R1+0x9d0] ;  /* 0x0009d00001e17983 */ /* 0x001ea20000300800 */
[----:B-1----:R-:W-:-:S02]  /*2d230*/  @!P0 IMAD.MOV.U32 R6, RZ, RZ, R222 ;  /* 0x000000ffff068224 */ /* 0x002fc400078e00de */
[----:B------:R-:W-:Y:S01]  /*2d240*/  @!P0 IMAD.MOV.U32 R7, RZ, RZ, R219 ;  /* 0x000000ffff078224 */ /* 0x000fe200078e00db */
[----:B------:R0:W-:Y:S04]  /*2d250*/  STL [R1+0x1928], R222 ;  /* 0x001928de01007387 */ /* 0x0001e80000100800 */
[----:B------:R1:W2:Y:S04]  /*2d260*/  @!P0 LDG.E.U8 R161, desc[UR56][R6.64] ;  /* 0x0000003806a18981 */ /* 0x0002a8000c1e1100 */
[----:B0-----:R-:W2:Y:S04]  /*2d270*/  LDL.LU R222, [R1+0x9d4] ;  /* 0x0009d40001de7983 */ /* 0x001ea80000300800 */
[----:B------:R0:W-:Y:S01]  /*2d280*/  STL [R1+0x1924], R219 ;  /* 0x001924db01007387 */ /* 0x0001e20000100800 */
[----:B-1----:R-:W-:-:S03]  /*2d290*/  @!P0 IMAD.MOV.U32 R6, RZ, RZ, R216 ;  /* 0x000000ffff068224 */ /* 0x002fc600078e00d8 */
[----:B0-----:R-:W2:Y:S04]  /*2d2a0*/  LDL.LU R219, [R1+0x9cc] ;  /* 0x0009cc0001db7983 */ /* 0x001ea80000300800 */
[----:B------:R0:W-:Y:S04]  /*2d2b0*/  STL [R1+0x1930], R216 ;  /* 0x001930d801007387 */ /* 0x0001e80000100800 */
[----:B0-----:R-:W2:Y:S01]  /*2d2c0*/  LDL.LU R216, [R1+0xa10] ;  /* 0x000a100001d87983 */ /* 0x001ea20000300800 */
[----:B------:R-:W-:-:S03]  /*2d2d0*/  @!P0 IMAD.MOV.U32 R7, RZ, RZ, R213 ;  /* 0x000000ffff078224 */ /* 0x000fc600078e00d5 */
[----:B------:R0:W-:Y:S04]  /*2d2e0*/  STL [R1+0x192c], R213 ;  /* 0x00192cd501007387 */ /* 0x0001e80000100800 */
[----:B0-----:R-:W2:Y:S04]  /*2d2f0*/  LDL.LU R213, [R1+0xa08] ;  /* 0x000a080001d57983 */ /* 0x001ea80000300800 */
[----:B------:R-:W2:Y:S04]  /*2d300*/  LDL.LU R236, [R1+0x990] ;  /* 0x0009900001ec7983 */ /* 0x000ea80000300800 */
[----:B------:R0:W-:Y:S04]  /*2d310*/  STS.U8 [R48+UR58+0x9280], R160 ;  /* 0x009280a030007988 */ /* 0x0001e8000800003a */
[----:B------:R1:W-:Y:S01]  /*2d320*/  STS.U8 [R48+UR58+0x9680], R159 ;  /* 0x0096809f30007988 */ /* 0x0003e2000800003a */
[----:B0-----:R-:W-:-:S02]  /*2d330*/  PRMT R160, RZ, 0x7610, R160 ;  /* 0x00007610ffa07816 */ /* 0x001fc400000000a0 */
[----:B-1----:R-:W-:-:S04]  /*2d340*/  PRMT R159, RZ, 0x7610, R159 ;  /* 0x00007610ff9f7816 */ /* 0x002fc8000000009f */
[----:B------:R0:W2:Y:S04]  /*2d350*/  @!P0 LDG.E.U8 R160, desc[UR56][R6.64] ;  /* 0x0000003806a08981 */ /* 0x0000a8000c1e1100 */
[----:B------:R1:W-:Y:S01]  /*2d360*/  STS.U8 [R48+UR58+0x9a80], R158 ;  /* 0x009a809e30007988 */ /* 0x0003e2000800003a */
[----:B0-----:R-:W-:Y:S02]  /*2d370*/  @!P0 IMAD.MOV.U32 R6, RZ, RZ, R58 ;  /* 0x000000ffff068224 */ /* 0x001fe400078e003a */
[----:B------:R-:W-:Y:S01]  /*2d380*/  @!P0 IMAD.MOV.U32 R7, RZ, RZ, R59 ;  /* 0x000000ffff078224 */ /* 0x000fe200078e003b */
[----:B-1----:R-:W-:-:S04]  /*2d390*/  PRMT R158, RZ, 0x7610, R158 ;  /* 0x00007610ff9e7816 */ /* 0x002fc8000000009e */
[----:B------:R3:W2:Y:S04]  /*2d3a0*/  @!P0 LDG.E.U8 R159, desc[UR56][R6.64] ;  /* 0x00000038069f8981 */ /* 0x0006a8000c1e1100 */
[----:B------:R0:W-:Y:S01]  /*2d3b0*/  STS.U8 [R48+UR58+0x9e80], R157 ;  /* 0x009e809d30007988 */ /* 0x0001e2000800003a */
[----:B---3--:R-:W-:Y:S02]  /*2d3c0*/  @!P0 IMAD.MOV.U32 R6, RZ, RZ, R56 ;  /* 0x000000ffff068224 */ /* 0x008fe400078e0038 */
[----:B------:R-:W-:Y:S01]  /*2d3d0*/  @!P0 IMAD.MOV.U32 R7, RZ, RZ, R57 ;  /* 0x000000ffff078224 */ /* 0x000fe200078e0039 */
[----:B0-----:R-:W-:-:S04]  /*2d3e0*/  PRMT R157, RZ, 0x7610, R157 ;  /* 0x00007610ff9d7816 */ /* 0x001fc8000000009d */
[----:B------:R4:W3:Y:S04]  /*2d3f0*/  @!P0 LDG.E.U8 R158, desc[UR56][R6.64] ;  /* 0x00000038069e8981 */ /* 0x0008e8000c1e1100 */
[----:B------:R0:W-:Y:S01]  /*2d400*/  STS.U8 [R48+UR58+0xa280], R156 ;  /* 0x00a2809c30007988 */ /* 0x0001e2000800003a */
[----:B----4-:R-:W-:Y:S02]  /*2d410*/  @!P0 IMAD.MOV.U32 R6, RZ, RZ, R54 ;  /* 0x000000ffff068224 */ /* 0x010fe400078e0036 */
[----:B------:R-:W-:Y:S01]  /*2d420*/  @!P0 IMAD.MOV.U32 R7, RZ, RZ, R55 ;  /* 0x000000ffff078224 */ /* 0x000fe200078e0037 */
[----:B0-----:R-:W-:-:S04]  /*2d430*/  PRMT R156, RZ, 0x7610, R156 ;  /* 0x00007610ff9c7816 */ /* 0x001fc8000000009c */
[----:B------:R0:W4:Y:S04]  /*2d440*/  @!P0 LDG.E.U8 R157, desc[UR56][R6.64] ;  /* 0x00000038069d8981 */ /* 0x000128000c1e1100 */
[----:B------:R1:W-:Y:S01]  /*2d450*/  STS.U8 [R48+UR58+0xa680], R155 ;  /* 0x00a6809b30007988 */ /* 0x0003e2000800003a */
[----:B0-----:R-:W-:Y:S02]  /*2d460*/  @!P0 IMAD.MOV.U32 R6, RZ, RZ, R52 ;  /* 0x000000ffff068224 */ /* 0x001fe400078e0034 */
[----:B------:R-:W-:Y:S01]  /*2d470*/  @!P0 IMAD.MOV.U32 R7, RZ, RZ, R53 ;  /* 0x000000ffff078224 */ /* 0x000fe200078e0035 */
[----:B-1----:R-:W-:-:S04]  /*2d480*/  PRMT R155, RZ, 0x7610, R155 ;  /* 0x00007610ff9b7816 */ /* 0x002fc8000000009b */
[----:B------:R0:W4:Y:S04]  /*2d490*/  @!P0 LDG.E.U8 R156, desc[UR56][R6.64] ;  /* 0x00000038069c8981 */ /* 0x000128000c1e1100 */
[----:B------:R1:W-:Y:S01]  /*2d4a0*/  STS.U8 [R48+UR58+0xaa80], R154 ;  /* 0x00aa809a30007988 */ /* 0x0003e2000800003a */
[----:B0-----:R-:W-:Y:S02]  /*2d4b0*/  @!P0 IMAD.MOV.U32 R6, RZ, RZ, R50 ;  /* 0x000000ffff068224 */ /* 0x001fe400078e0032 */
[----:B------:R-:W-:Y:S01]  /*2d4c0*/  @!P0 IMAD.MOV.U32 R7, RZ, RZ, R51 ;  /* 0x000000ffff078224 */ /* 0x000fe200078e0033 */
[----:B-1----:R-:W-:-:S04]  /*2d4d0*/  PRMT R154, RZ, 0x7610, R154 ;  /* 0x00007610ff9a7816 */ /* 0x002fc8000000009a */
[----:B------:R2:W4:Y:S04]  /*2d4e0*/  @!P0 LDG.E.U8 R155, desc[UR56][R6.64] ;  /* 0x00000038069b8981 */ /* 0x000528000c1e1100 */
[----:B------:R0:W-:Y:S04]  /*2d4f0*/  STS.U8 [R48+UR58+0xae80], R153 ;  /* 0x00ae809930007988 */ /* 0x0001e8000800003a */
[----:B------:R1:W-:Y:S01]  /*2d500*/  STS.U8 [R48+UR58+0xb280], R152 ;  /* 0x00b2809830007988 */ /* 0x0003e2000800003a */
[----:B0-----:R-:W-:Y:S02]  /*2d510*/  PRMT R153, RZ, 0x7610, R153 ;  /* 0x00007610ff997816 */ /* 0x001fe40000000099 */
[----:B-1----:R-:W-:Y:S01]  /*2d520*/  PRMT R152, RZ, 0x7610, R152 ;  /* 0x00007610ff987816 */ /* 0x002fe20000000098 */
[----:B------:R0:W-:Y:S04]  /*2d530*/  STS.U8 [R48+UR58+0xb680], R23 ;  /* 0x00b6801730007988 */ /* 0x0001e8000800003a */
[----:B------:R1:W-:Y:S01]  /*2d540*/  STS.U8 [R48+UR58+0xba80], R22 ;  /* 0x00ba801630007988 */ /* 0x0003e2000800003a */
[----:B0-----:R-:W-:-:S02]  /*2d550*/  PRMT R23, RZ, 0x7610, R23 ;  /* 0x00007610ff177816 */ /* 0x001fc40000000017 */
[----:B-1----:R-:W-:Y:S01]  /*2d560*/  PRMT R22, RZ, 0x7610, R22 ;  /* 0x00007610ff167816 */ /* 0x002fe20000000016 */
[----:B------:R0:W-:Y:S02]  /*2d570*/  STS.U8 [R48+UR58+0xbe80], R21 ;  /* 0x00be801530007988 */ /* 0x0001e4000800003a */
[----:B0-----:R-:W-:Y:S01]  /*2d580*/  PRMT R21, RZ, 0x7610, R21 ;  /* 0x00007610ff157816 */ /* 0x001fe20000000015 */
[----:B--2---:R-:W-:Y:S02]  /*2d590*/  @!P0 IMAD.MOV.U32 R6, RZ, RZ, R49 ;  /* 0x000000ffff068224 */ /* 0x004fe400078e0031 */
[----:B------:R-:W2:Y:S04]  /*2d5a0*/  LDL R49, [R1+0xb48] ;  /* 0x000b480001317983 */ /* 0x000ea80000100800 */
[----:B------:R-:W2:Y:S01]  /*2d5b0*/  LDL.LU R228, [R1+0xb4c] ;  /* 0x000b4c0001e47983 */ /* 0x000ea20000300800 */
[----:B------:R-:W-:-:S05]  /*2d5c0*/  @!P0 IMAD.MOV.U32 R7, RZ, RZ, R216 ;  /* 0x000000ffff078224 */ /* 0x000fca00078e00d8 */
[----:B------:R0:W2:Y:S04]  /*2d5d0*/  @!P0 LDG.E.U8 R154, desc[UR56][R6.64] ;  /* 0x00000038069a8981 */ /* 0x0000a8000c1e1100 */
[----:B------:R1:W-:Y:S01]  /*2d5e0*/  STL [R1+0x1934], R216 ;  /* 0x001934d801007387 */ /* 0x0003e20000100800 */
[----:B0-----:R-:W-:Y:S02]  /*2d5f0*/  @!P0 IMAD.MOV.U32 R6, RZ, RZ, R222 ;  /* 0x000000ffff068224 */ /* 0x001fe400078e00de */
[----:B------:R-:W-:Y:S01]  /*2d600*/  @!P0 IMAD.MOV.U32 R7, RZ, RZ, R225 ;  /* 0x000000ffff078224 */ /* 0x000fe200078e00e1 */
[----:B-1----:R-:W2:Y:S04]  /*2d610*/  LDL.LU R216, [R1+0xa0c] ;  /* 0x000a0c0001d87983 */ /* 0x002ea80000300800 */
[----:B------:R0:W2:Y:S04]  /*2d620*/  @!P0 LDG.E.U8 R153, desc[UR56][R6.64] ;  /* 0x0000003806998981 */ /* 0x0000a8000c1e1100 */
[----:B------:R1:W-:Y:S01]  /*2d630*/  STL [R1+0x193c], R222 ;  /* 0x00193cde01007387 */ /* 0x0003e20000100800 */
[----:B0-----:R-:W-:-:S02]  /*2d640*/  @!P0 IMAD.MOV.U32 R6, RZ, RZ, R4 ;  /* 0x000000ffff068224 */ /* 0x001fc400078e0004 */
[----:B------:R-:W-:Y:S01]  /*2d650*/  @!P0 IMAD.MOV.U32 R7, RZ, RZ, R236 ;  /* 0x000000ffff078224 */ /* 0x000fe200078e00ec */
[----:B-1----:R-:W2:Y:S04]  /*2d660*/  LDL.LU R222, [R1+0xa4c] ;  /* 0x000a4c0001de7983 */ /* 0x002ea80000300800 */
[----:B------:R0:W-:Y:S04]  /*2d670*/  STL [R1+0x1938], R225 ;  /* 0x001938e101007387 */ /* 0x0001e80000100800 */
[----:B------:R1:W2:Y:S04]  /*2d680*/  @!P0 LDG.E.U8 R152, desc[UR56][R6.64] ;  /* 0x0000003806988981 */ /* 0x0002a8000c1e1100 */
[----:B0-----:R-:W2:Y:S04]  /*2d690*/  LDL.LU R225, [R1+0xa48] ;  /* 0x000a480001e17983 */ /* 0x001ea80000300800 */
[----:B------:R0:W-:Y:S01]  /*2d6a0*/  STL [R1+0x1940], R4 ;  /* 0x0019400401007387 */ /* 0x0001e20000100800 */
[----:B-1----:R-:W-:-:S02]  /*2d6b0*/  @!P0 IMAD.MOV.U32 R6, RZ, RZ, R227 ;  /* 0x000000ffff068224 */ /* 0x002fc400078e00e3 */
[----:B------:R-:W-:-:S05]  /*2d6c0*/  @!P0 IMAD.MOV.U32 R7, RZ, RZ, R224 ;  /* 0x000000ffff078224 */ /* 0x000fca00078e00e0 */
[----:B------:R1:W2:Y:S04]  /*2d6d0*/  @!P0 LDG.E.U8 R23, desc[UR56][R6.64] ;  /* 0x0000003806178981 */ /* 0x0002a8000c1e1100 */
[----:B0-----:R-:W2:Y:S04]  /*2d6e0*/  LDL.LU R4, [R1+0xa88] ;  /* 0x000a880001047983 */ /* 0x001ea80000300800 */
[----:B------:R0:W-:Y:S01]  /*2d6f0*/  STL [R1+0x1948], R227 ;  /* 0x001948e301007387 */ /* 0x0001e20000100800 */
[----:B-1----:R-:W-:Y:S02]  /*2d700*/  @!P0 IMAD.MOV.U32 R6, RZ, RZ, R221 ;  /* 0x000000ffff068224 */ /* 0x002fe400078e00dd */
[----:B------:R-:W-:Y:S01]  /*2d710*/  @!P0 IMAD.MOV.U32 R7, RZ, RZ, R218 ;  /* 0x000000ffff078224 */ /* 0x000fe200078e00da */
[----:B0-----:R-:W2:Y:S04]  /*2d720*/  LDL.LU R227, [R1+0xac8] ;  /* 0x000ac80001e37983 */ /* 0x001ea80000300800 */
[----:B------:R0:W-:Y:S04]  /*2d730*/  STL [R1+0x1944], R224 ;  /* 0x001944e001007387 */ /* 0x0001e80000100800 */
[----:B------:R1:W2:Y:S04]  /*2d740*/  @!P0 LDG.E.U8 R22, desc[UR56][R6.64] ;  /* 0x0000003806168981 */ /* 0x0002a8000c1e1100 */
[----:B0-----:R-:W2:Y:S04]  /*2d750*/  LDL.LU R224, [R1+0xa8c] ;  /* 0x000a8c0001e07983 */ /* 0x001ea80000300800 */
[----:B------:R0:W-:Y:S01]  /*2d760*/  STL [R1+0x1950], R221 ;  /* 0x001950dd01007387 */ /* 0x0001e20000100800 */
[----:B-1----:R-:W-:-:S03]  /*2d770*/  @!P0 IMAD.MOV.U32 R7, RZ, RZ, R212 ;  /* 0x000000ffff078224 */ /* 0x002fc600078e00d4 */
[----:B0-----:R-:W2:Y:S04]  /*2d780*/  LDL.LU R221, [R1+0xb08] ;  /* 0x000b080001dd7983 */ /* 0x001ea80000300800 */
[----:B------:R0:W-:Y:S04]  /*2d790*/  STL [R1+0x194c], R218 ;  /* 0x00194cda01007387 */ /* 0x0001e80000100800 */
[----:B0-----:R-:W2:Y:S04]  /*2d7a0*/  LDL.LU R218, [R1+0xacc] ;  /* 0x000acc0001da7983 */ /* 0x001ea80000300800 */
[----:B------:R0:W-:Y:S04]  /*2d7b0*/  STL [R1+0x1954], R212 ;  /* 0x001954d401007387 */ /* 0x0001e80000100800 */
[----:B0-----:R-:W2:Y:S04]  /*2d7c0*/  LDL.LU R212, [R1+0xb0c] ;  /* 0x000b0c0001d47983 */ /* 0x001ea80000300800 */
[----:B------:R-:W2:Y:S01]  /*2d7d0*/  LDL.LU R229, [R1+0x988] ;  /* 0x0009880001e57983 */ /* 0x000ea20000300800 */
[----:B------:R-:W-:-:S05]  /*2d7e0*/  @!P0 IMAD.MOV.U32 R6, RZ, RZ, R215 ;  /* 0x000000ffff068224 */ /* 0x000fca00078e00d7 */
[----:B------:R2:W2:Y:S04]  /*2d7f0*/  @!P0 LDG.E.U8 R21, desc[UR56][R6.64] ;  /* 0x0000003806158981 */ /* 0x0004a8000c1e1100 */
[----:B------:R0:W-:Y:S04]  /*2d800*/  STS.U8 [R48+UR58+0xc280], R20 ;  /* 0x00c2801430007988 */ /* 0x0001e8000800003a */
[----:B------:R1:W-:Y:S04]  /*2d810*/  STS.U8 [R48+UR58+0xc680], R19 ;  /* 0x00c6801330007988 */ /* 0x0003e8000800003a */
[----:B------:R3:W-:Y:S04]  /*2d820*/  STS.U8 [R48+UR58+0xca80], R18 ;  /* 0x00ca801230007988 */ /* 0x0007e8000800003a */
[----:B------:R4:W-:Y:S04]  /*2d830*/  STS.U8 [R48+UR58+0xce80], R17 ;  /* 0x00ce801130007988 */ /* 0x0009e8000800003a */
[----:B------:R-:W-:Y:S04]  /*2d840*/  STS.U8 [R48+UR58+0xd280], R16 ;  /* 0x00d2801030007988 */ /* 0x000fe8000800003a */
[----:B------:R-:W-:Y:S01]  /*2d850*/  STS.U8 [R48+UR58+0xd680], R15 ;  /* 0x00d6800f30007988 */ /* 0x000fe2000800003a */
[----:B0-----:R-:W-:-:S03]  /*2d860*/  PRMT R20, RZ, 0x7610, R20 ;  /* 0x00007610ff147816 */ /* 0x001fc60000000014 */
[----:B------:R-:W-:Y:S01]  /*2d870*/  STS.U8 [R48+UR58+0xda80], R2 ;  /* 0x00da800230007988 */ /* 0x000fe2000800003a */
[----:B-1----:R-:W-:-:S03]  /*2d880*/  PRMT R19, RZ, 0x7610, R19 ;  /* 0x00007610ff137816 */ /* 0x002fc60000000013 */
[----:B------:R-:W-:Y:S04]  /*2d890*/  STS.U8 [R48+UR58+0xde80], R168 ;  /* 0x00de80a830007988 */ /* 0x000fe8000800003a */
[----:B------:R-:W-:Y:S04]  /*2d8a0*/  STS.U8 [R48+UR58+0xe280], R167 ;  /* 0x00e280a730007988 */ /* 0x000fe8000800003a */
[----:B------:R-:W-:Y:S04]  /*2d8b0*/  STS.U8 [R48+UR58+0xe680], R166 ;  /* 0x00e680a630007988 */ /* 0x000fe8000800003a */
[----:B------:R-:W-:Y:S04]  /*2d8c0*/  STS.U8 [R48+UR58+0xea80], R165 ;  /* 0x00ea80a530007988 */ /* 0x000fe8000800003a */
[----:B------:R-:W-:Y:S04]  /*2d8d0*/  STS.U8 [R48+UR58+0xee80], R164 ;  /* 0x00ee80a430007988 */ /* 0x000fe8000800003a */
[----:B------:R-:W-:Y:S01]  /*2d8e0*/  STS.U8 [R48+UR58+0xf280], R163 ;  /* 0x00f280a330007988 */ /* 0x000fe2000800003a */
[----:B------:R-:W-:-:S02]  /*2d8f0*/  LOP3.LUT R144, R144, 0x7f, RZ, 0xc0, !PT ;  /* 0x0000007f90907812 */ /* 0x000fc400078ec0ff */
[----:B---3--:R-:W-:Y:S01]  /*2d900*/  PRMT R18, RZ, 0x7610, R18 ;  /* 0x00007610ff127816 */ /* 0x008fe20000000012 */
[----:B------:R-:W-:Y:S04]  /*2d910*/  STS.U8 [R48+UR58+0xf680], R162 ;  /* 0x00f680a230007988 */ /* 0x000fe8000800003a */
[----:B------:R-:W-:Y:S04]  /*2d920*/  STS.U8 [R48+UR58+0xfa80], R161 ;  /* 0x00fa80a130007988 */ /* 0x000fe8000800003a */
[----:B------:R0:W-:Y:S01]  /*2d930*/  STS.U8 [R48+UR58+0xfe80], R160 ;  /* 0x00fe80a030007988 */ /* 0x0001e2000800003a */
[----:B----4-:R-:W-:-:S02]  /*2d940*/  PRMT R17, RZ, 0x7610, R17 ;  /* 0x00007610ff117816 */ /* 0x010fc40000000011 */
[----:B0-----:R-:W-:Y:S02]  /*2d950*/  LOP3.LUT R48, R144, 0x60, RZ, 0x3c, !PT ;  /* 0x0000006090307812 */ /* 0x001fe400078e3cff */
[----:B------:R-:W-:-:S03]  /*2d960*/  PRMT R16, RZ, 0x7610, R16 ;  /* 0x00007610ff107816 */ /* 0x000fc60000000010 */
        /* <DEDUP_REMOVED lines=10> */
[----:B------:R-:W-:-:S03]  /*2da10*/  PRMT R15, RZ, 0x7610, R15 ;  /* 0x00007610ff0f7816 */ /* 0x000fc6000000000f */
        /* <DEDUP_REMOVED lines=17> */
[----:B------:R-:W-:Y:S01]  /*2db30*/  STS.U8 [R48+UR58+0xe700], R155 ;  /* 0x00e7009b30007988 */ /* 0x000fe2000800003a */
[----:B------:R-:W-:-:S03]  /*2db40*/  PRMT R9, RZ, 0x7610, R9 ;  /* 0x00007610ff097816 */ /* 0x000fc60000000009 */
[----:B------:R-:W-:Y:S04]  /*2db50*/  STL.64 [R1+0x1e50], R150 ;  /* 0x001e509601007387 */ /* 0x000fe80000100a00 */
[----:B------:R-:W-:Y:S04]  /*2db60*/  STL.64 [R1+0x1e48], R148 ;  /* 0x001e489401007387 */ /* 0x000fe80000100a00 */
[----:B------:R-:W-:Y:S04]  /*2db70*/  STL.64 [R1+0x1e40], R146 ;  /* 0x001e409201007387 */ /* 0x000fe80000100a00 */
[----:B------:R-:W-:Y:S01]  /*2db80*/  STL [R1+0x1e3c], R145 ;  /* 0x001e3c9101007387 */ /* 0x000fe20000100800 */
[----:B------:R-:W-:Y:S01]  /*2db90*/  PRMT R8, RZ, 0x7610, R8 ;  /* 0x00007610ff087816 */ /* 0x000fe20000000008 */
[----:B--2---:R-:W-:-:S02]  /*2dba0*/  @!P0 IMAD.MOV.U32 R7, RZ, RZ, R49 ;  /* 0x000000ffff078224 */ /* 0x004fc400078e0031 */
[----:B------:R-:W-:-:S05]  /*2dbb0*/  @!P0 IMAD.MOV.U32 R6, RZ, RZ, R228 ;  /* 0x000000ffff068224 */ /* 0x000fca00078e00e4 */
[----:B------:R0:W2:Y:S01]  /*2dbc0*/  @!P0 LDG.E.U8 R20, desc[UR56][R6.64] ;  /* 0x0000003806148981 */ /* 0x0000a2000c1e1100 */
[----:B------:R-:W-:-:S03]  /*2dbd0*/  PRMT R2, RZ, 0x7610, R2 ;  /* 0x00007610ff027816 */ /* 0x000fc60000000002 */
[----:B------:R-:W-:Y:S04]  /*2dbe0*/  STS.U8 [R48+UR58+0xeb00], R154 ;  /* 0x00eb009a30007988 */ /* 0x000fe8000800003a */
[----:B------:R-:W-:Y:S04]  /*2dbf0*/  STS.U8 [R48+UR58+0xef00], R153 ;  /* 0x00ef009930007988 */ /* 0x000fe8000800003a */
[----:B------:R-:W-:Y:S01]  /*2dc00*/  STS.U8 [R48+UR58+0xf300], R152 ;  /* 0x00f3009830007988 */ /* 0x000fe2000800003a */
[----:B0-----:R-:W-:Y:S02]  /*2dc10*/  @!P0 IMAD.MOV.U32 R7, RZ, RZ, R221 ;  /* 0x000000ffff078224 */ /* 0x001fe400078e00dd */
[----:B------:R-:W-:-:S05]  /*2dc20*/  @!P0 IMAD.MOV.U32 R6, RZ, RZ, R212 ;  /* 0x000000ffff068224 */ /* 0x000fca00078e00d4 */
[----:B------:R0:W3:Y:S02]  /*2dc30*/  @!P0 LDG.E.U8 R19, desc[UR56][R6.64] ;  /* 0x0000003806138981 */ /* 0x0000e4000c1e1100 */
[----:B0-----:R-:W-:Y:S02]  /*2dc40*/  @!P0 IMAD.MOV.U32 R6, RZ, RZ, R218 ;  /* 0x000000ffff068224 */ /* 0x001fe400078e00da */
[----:B------:R-:W-:-:S05]  /*2dc50*/  @!P0 IMAD.MOV.U32 R7, RZ, RZ, R227 ;  /* 0x000000ffff078224 */ /* 0x000fca00078e00e3 */
[----:B------:R0:W4:Y:S02]  /*2dc60*/  @!P0 LDG.E.U8 R18, desc[UR56][R6.64] ;  /* 0x0000003806128981 */ /* 0x000124000c1e1100 */
        /* <DEDUP_REMOVED lines=11> */
[----:B------:R0:W4:Y:S04]  /*2dd20*/  @!P0 LDG.E.U8 R11, desc[UR56][R6.64] ;  /* 0x00000038060b8981 */ /* 0x000128000c1e1100 */
[----:B------:R-:W-:Y:S04]  /*2dd30*/  STS.U8 [R48+UR58+0xf700], R23 ;  /* 0x00f7001730007988 */ /* 0x000fe8000800003a */
[----:B------:R-:W-:Y:S01]  /*2dd40*/  STS.U8 [R48+UR58+0xfb00], R22 ;  /* 0x00fb001630007988 */ /* 0x000fe2000800003a */
[----:B0-----:R-:W-:Y:S02]  /*2dd50*/  @!P0 IMAD.MOV.U32 R6, RZ, RZ, R3 ;  /* 0x000000ffff068224 */ /* 0x001fe400078e0003 */
[----:B------:R-:W-:Y:S01]  /*2dd60*/  @!P0 IMAD.MOV.U32 R7, RZ, RZ, R229 ;  /* 0x000000ffff078224 */ /* 0x000fe200078e00e5 */
[----:B------:R0:W-:Y:S04]  /*2dd70*/  STS.U8 [R48+UR58+0xff00], R21 ;  /* 0x00ff001530007988 */ /* 0x0001e8000800003a */
[----:B------:R1:W4:Y:S04]  /*2dd80*/  @!P0 LDG.E.U8 R10, desc[UR56][R6.64] ;  /* 0x00000038060a8981 */ /* 0x000328000c1e1100 */
[----:B0-----:R-:W4:Y:S04]  /*2dd90*/  LDL.LU.64 R48, [R1+0x400] ;  /* 0x0004000001307983 */ /* 0x001f280000300a00 */
[----:B------:R-:W4:Y:S01]  /*2dda0*/  LDL.LU.64 R50, [R1+0x408] ;  /* 0x0004080001327983 */ /* 0x000f220000300a00 */
[----:B-1----:R-:W-:-:S03]  /*2ddb0*/  @!P0 IMAD.MOV.U32 R6, RZ, RZ, R226 ;  /* 0x000000ffff068224 */ /* 0x002fc600078e00e2 */
[----:B------:R-:W4:Y:S01]  /*2ddc0*/  LDL.LU.64 R52, [R1+0x410] ;  /* 0x0004100001347983 */ /* 0x000f220000300a00 */
[----:B------:R-:W-:-:S03]  /*2ddd0*/  @!P0 IMAD.MOV.U32 R7, RZ, RZ, R223 ;  /* 0x000000ffff078224 */ /* 0x000fc600078e00df */
[----:B------:R-:W4:Y:S04]  /*2dde0*/  LDL.LU.64 R54, [R1+0x418] ;  /* 0x0004180001367983 */ /* 0x000f280000300a00 */
[----:B------:R-:W4:Y:S04]  /*2ddf0*/  LDL.LU.64 R56, [R1+0x420] ;  /* 0x0004200001387983 */ /* 0x000f280000300a00 */
[----:B------:R-:W4:Y:S04]  /*2de00*/  LDL.LU.64 R58, [R1+0x428] ;  /* 0x00042800013a7983 */ /* 0x000f280000300a00 */
[----:B------:R-:W4:Y:S04]  /*2de10*/  LDL.LU.64 R60, [R1+0x430] ;  /* 0x00043000013c7983 */ /* 0x000f280000300a00 */
[----:B------:R0:W4:Y:S04]  /*2de20*/  @!P0 LDG.E.U8 R9, desc[UR56][R6.64] ;  /* 0x0000003806098981 */ /* 0x000128000c1e1100 */
[----:B------:R-:W4:Y:S04]  /*2de30*/  LDL.LU.64 R62, [R1+0x438] ;  /* 0x00043800013e7983 */ /* 0x000f280000300a00 */
[----:B------:R-:W4:Y:S04]  /*2de40*/  LDL.LU.64 R64, [R1+0x440] ;  /* 0x0004400001407983 */ /* 0x000f280000300a00 */
[----:B------:R-:W4:Y:S04]  /*2de50*/  LDL.LU.64 R66, [R1+0x448] ;  /* 0x0004480001427983 */ /* 0x000f280000300a00 */
[----:B------:R-:W4:Y:S04]  /*2de60*/  LDL.LU.64 R68, [R1+0x450] ;  /* 0x0004500001447983 */ /* 0x000f280000300a00 */
[----:B------:R-:W4:Y:S04]  /*2de70*/  LDL.LU.64 R70, [R1+0x458] ;  /* 0x0004580001467983 */ /* 0x000f280000300a00 */
[----:B------:R-:W4:Y:S04]  /*2de80*/  LDL.LU.64 R72, [R1+0x460] ;  /* 0x0004600001487983 */ /* 0x000f280000300a00 */
[----:B------:R-:W4:Y:S01]  /*2de90*/  LDL.LU.64 R74, [R1+0x468] ;  /* 0x00046800014a7983 */ /* 0x000f220000300a00 */
[----:B0-----:R-:W-:-:S03]  /*2dea0*/  @!P0 IMAD.MOV.U32 R6, RZ, RZ, R220 ;  /* 0x000000ffff068224 */ /* 0x001fc600078e00dc */
[----:B------:R-:W4:Y:S01]  /*2deb0*/  LDL.LU.64 R76, [R1+0x470] ;  /* 0x00047000014c7983 */ /* 0x000f220000300a00 */
[----:B------:R-:W-:-:S03]  /*2dec0*/  @!P0 IMAD.MOV.U32 R7, RZ, RZ, R217 ;  /* 0x000000ffff078224 */ /* 0x000fc600078e00d9 */
        /* <DEDUP_REMOVED lines=24> */
[----:B------:R-:W4:Y:S04]  /*2e050*/  LDL.LU.64 R118, [R1+0x518] ;  /* 0x0005180001767983 */ /* 0x000f280000300a00 */
[----:B------:R-:W4:Y:S04]  /*2e060*/  LDL.LU.64 R120, [R1+0x520] ;  /* 0x0005200001787983 */ /* 0x000f280000300a00 */
[----:B------:R-:W4:Y:S01]  /*2e070*/  LDL.LU.64 R122, [R1+0x528] ;  /* 0x00052800017a7983 */ /* 0x000f220000300a00 */
[----:B0-----:R-:W-:-:S03]  /*2e080*/  LOP3.LUT R6, R47, 0x70, RZ, 0x3c, !PT ;  /* 0x000000702f067812 */ /* 0x001fc600078e3cff */
[----:B------:R-:W4:Y:S04]  /*2e090*/  LDL.LU.64 R124, [R1+0x530] ;  /* 0x00053000017c7983 */ /* 0x000f280000300a00 */
[----:B------:R-:W4:Y:S04]  /*2e0a0*/  LDL.LU.64 R126, [R1+0x538] ;  /* 0x00053800017e7983 */ /* 0x000f280000300a00 */
[----:B------:R-:W-:Y:S04]  /*2e0b0*/  STS.U8 [R6+UR58+0x8380], R209 ;  /* 0x008380d106007988 */ /* 0x000fe8000800003a */
[----:B------:R-:W-:Y:S04]  /*2e0c0*/  STS.U8 [R6+UR58+0x8780], R207 ;  /* 0x008780cf06007988 */ /* 0x000fe8000800003a */
[----:B------:R-:W4:Y:S04]  /*2e0d0*/  LDL.LU.64 R128, [R1+0x540] ;  /* 0x0005400001807983 */ /* 0x000f280000300a00 */
        /* <DEDUP_REMOVED lines=36> */
[----:B------:R0:W-:Y:S04]  /*2e320*/  STS.U8 [R6+UR58+0xd380], R169 ;  /* 0x00d380a906007988 */ /* 0x0001e8000800003a */
[----:B------:R-:W4:Y:S04]  /*2e330*/  LDL.LU.64 R166, [R1+0x5d8] ;  /* 0x0005d80001a67983 */ /* 0x000f280000300a00 */
[----:B0-----:R-:W4:Y:S04]  /*2e340*/  LDL.LU.64 R168, [R1+0x5e0] ;  /* 0x0005e00001a87983 */ /* 0x001f280000300a00 */
[----:B------:R-:W4:Y:S04]  /*2e350*/  LDL.LU.64 R170, [R1+0x5e8] ;  /* 0x0005e80001aa7983 */ /* 0x000f280000300a00 */
[----:B------:R-:W4:Y:S04]  /*2e360*/  LDL.LU.64 R172, [R1+0x5f0] ;  /* 0x0005f00001ac7983 */ /* 0x000f280000300a00 */
[----:B------:R-:W4:Y:S04]  /*2e370*/  LDL.LU.64 R174, [R1+0x5f8] ;  /* 0x0005f80001ae7983 */ /* 0x000f280000300a00 */
[----:B--2---:R-:W-:Y:S01]  /*2e380*/  STS.U8 [R6+UR58+0xd780], R20 ;  /* 0x00d7801406007988 */ /* 0x004fe2000800003a */
[----:B------:R-:W-:-:S03]  /*2e390*/  UMOV UR21, 0x40000040 ;  /* 0x4000004000157882 */ /* 0x000fc60000000000 */
[----:B---3--:R-:W-:Y:S04]  /*2e3a0*/  STS.U8 [R6+UR58+0xdb80], R19 ;  /* 0x00db801306007988 */ /* 0x008fe8000800003a */
[----:B----4-:R-:W-:Y:S04]  /*2e3b0*/  STS.U8 [R6+UR58+0xdf80], R18 ;  /* 0x00df801206007988 */ /* 0x010fe8000800003a */
        /* <DEDUP_REMOVED lines=8> */
[----:B------:R0:W-:Y:S06]  /*2e440*/  MEMBAR.ALL.CTA ;  /* 0x0000000000007992 */ /* 0x0001ec0000008000 */
[----:B0-----:R-:W0:Y:S02]  /*2e450*/  FENCE.VIEW.ASYNC.S ;  /* 0x00000000000073c6 */ /* 0x001e240000000000 */
[----:B0-----:R-:W-:Y:S06]  /*2e460*/  BAR.SYNC.DEFER_BLOCKING 0x0 ;  /* 0x0000000000007b1d */ /* 0x001fec0000010000 */
[----:B------:R-:W-:-:S06]  /*2e470*/  WARPGROUP.ARRIVE ;  /* 0x00000000000079c5 */ /* 0x000fcc0000000000 */
[----:B------:R-:W-:Y:S03]  /*2e480*/  QGMMA.64x256x32.F32.E5M2.E5M2 R48, gdesc[UR20], R48, gsb0 ;  /* 0x03e00000143079f3 */ /* 0x000fe60008003830 */
[----:B------:R-:W-:Y:S02]  /*2e490*/  WARPGROUP.DEPBAR.LE gsb0, 0x0 ;  /* 0x00008000000079c5 */ /* 0x000fe40000010000 */
[----:B------:R-:W-:-:S15]  /*2e4a0*/  WARPGROUP.ARRIVE ;  /* 0x00000000000079c5 */ /* 0x000fde0000000000 */
[----:B------:R-:W-:-:S08]  /*2e4b0*/  NOP ;  /* 0x0000000000007918 */ /* 0x000fd00000000000 */
[----:B------:R-:W-:Y:S03]  /*2e4c0*/  QGMMA.64x256x32.F32.E5M2.E5M2 R48, gdesc[UR8], R48, gsb0 ;  /* 0x03e00000083079f3 */ /* 0x000fe60008003830 */
[----:B------:R-:W-:Y:S02]  /*2e4d0*/  WARPGROUP.DEPBAR.LE gsb0, 0x0 ;  /* 0x00008000000079c5 */ /* 0x000fe40000010000 */
[----:B------:R-:W-:-:S15]  /*2e4e0*/  WARPGROUP.ARRIVE ;  /* 0x00000000000079c5 */ /* 0x000fde0000000000 */
[----:B------:R-:W-:-:S08]  /*2e4f0*/  NOP ;  /* 0x0000000000007918 */ /* 0x000fd00000000000 */
[----:B------:R-:W-:Y:S01]  /*2e500*/  QGMMA.64x256x32.F32.E5M2.E5M2 R48, gdesc[UR12], R48, gsb0 ;  /* 0x03e000000c3079f3 */ /* 0x000fe20008003830 */
        /* <DEDUP_REMOVED lines=11> */
[----:B------:R-:W-:Y:S01]  /*2e5c0*/  STL.64 [R1+0x1de0], R24 ;  /* 0x001de01801007387 */ /* 0x000fe20000100a00 */
[----:B------:R-:W-:-:S02]  /*2e5d0*/  WARPGROUP.DEPBAR.LE gsb0, 0x0 ;  /* 0x00008000000079c5 */ /* 0x000fc40000010000 */
[----:B------:R-:W-:-:S06]  /*2e5e0*/  WARPGROUP.ARRIVE ;  /* 0x00000000000079c5 */ /* 0x000fcc0000000000 */
[----:B------:R-:W-:Y:S03]  /*2e5f0*/  QGMMA.64x256x32.F32.E5M2.E5M2 R48, gdesc[UR16], R48, gsb0 ;  /* 0x03e00000103079f3 */ /* 0x000fe60008003830 */
[----:B------:R-:W-:Y:S02]  /*2e600*/  WARPGROUP.DEPBAR.LE gsb0, 0x0 ;  /* 0x00008000000079c5 */ /* 0x000fe40000010000 */
        /* <DEDUP_REMOVED lines=51> */
[----:B------:R0:W-:Y:S04]  /*2e940*/  STL.64 [R1+0x598], R150 ;  /* 0x0005989601007387 */ /* 0x0001e80000100a00 */
        /* <DEDUP_REMOVED lines=8> */
[----:B------:R2:W-:Y:S04]  /*2e9d0*/  STL.64 [R1+0x5e0], R168 ;  /* 0x0005e0a801007387 */ /* 0x0005e80000100a00 */
[----:B------:R-:W-:Y:S04]  /*2e9e0*/  STL.64 [R1+0x5e8], R170 ;  /* 0x0005e8aa01007387 */ /* 0x000fe80000100a00 */
[----:B------:R-:W-:Y:S04]  /*2e9f0*/  STL.64 [R1+0x5f0], R172 ;  /* 0x0005f0ac01007387 */ /* 0x000fe80000100a00 */
[----:B------:R-:W-:Y:S04]  /*2ea00*/  STL.64 [R1+0x5f8], R174 ;  /* 0x0005f8ae01007387 */ /* 0x000fe80000100a00 */
[----:B0-----:R-:W3:Y:S04]  /*2ea10*/  LDL.LU.64 R150, [R1+0x1e50] ;  /* 0x001e500001967983 */ /* 0x001ee80000300a00 */
[----:B------:R-:W4:Y:S04]  /*2ea20*/  LDL.LU.64 R148, [R1+0x1e48] ;  /* 0x001e480001947983 */ /* 0x000f280000300a00 */
[----:B------:R-:W2:Y:S04]  /*2ea30*/  LDL.LU.64 R146, [R1+0x1e40] ;  /* 0x001e400001927983 */ /* 0x000ea80000300a00 */
[----:B------:R-:W3:Y:S04]  /*2ea40*/  LDL.LU R145, [R1+0x1e3c] ;  /* 0x001e3c0001917983 */ /* 0x000ee80000300800 */
[----:B------:R-:W4:Y:S04]  /*2ea50*/  LDL.LU R46, [R1+0x1e38] ;  /* 0x001e3800012e7983 */ /* 0x000f280000300800 */
[----:B------:R-:W2:Y:S04]  /*2ea60*/  LDL.LU.64 R44, [R1+0x1e30] ;  /* 0x001e3000012c7983 */ /* 0x000ea80000300a00 */
[----:B------:R-:W3:Y:S04]  /*2ea70*/  LDL.LU.64 R42, [R1+0x1e28] ;  /* 0x001e2800012a7983 */ /* 0x000ee80000300a00 */
        /* <DEDUP_REMOVED lines=9> */
[----:B-1----:R-:W3:Y:S01]  /*2eb10*/  LDL.LU R162, [R1+0x18f8] ;  /* 0x0018f80001a27983 */ /* 0x002ee20000300800 */
[----:B------:R-:W-:Y:S01]  /*2eb20*/  UIADD3.64 UR52, UR8, 0x1fe, URZ ;  /* 0x000001fe08347897 */ /* 0x000fe2000fffe03f */
[----:B------:R-:W-:Y:S01]  /*2eb30*/  UMOV UR54, UR22 ;  /* 0x0000001600367c82 */ /* 0x000fe20008000000 */
[----:B------:R-:W-:Y:S01]  /*2eb40*/  UMOV UR55, UR23 ;  /* 0x0000001700377c82 */ /* 0x000fe20008000000 */
[----:B------:R-:W-:Y:S01]  /*2eb50*/  UIADD3.64 UR48, UR8, 0x200, URZ ;  /* 0x0000020008307897 */ /* 0x000fe2000fffe03f */
[----:B------:R-:W-:Y:S01]  /*2eb60*/  UMOV UR50, UR10 ;  /* 0x0000000a00327c82 */ /* 0x000fe20008000000 */
[----:B------:R-:W-:Y:S01]  /*2eb70*/  UMOV UR51, UR11 ;  /* 0x0000000b00337c82 */ /* 0x000fe20008000000 */
[----:B------:R-:W-:Y:S01]  /*2eb80*/  UIADD3.64 UR4, UR8, 0x204, URZ ;  /* 0x0000020408047897 */ /* 0x000fe2000fffe03f */
[----:B------:R-:W-:Y:S01]  /*2eb90*/  UMOV UR6, UR18 ;  /* 0x0000001200067c82 */ /* 0x000fe20008000000 */
[----:B------:R-:W-:Y:S01]  /*2eba0*/  UMOV UR7, UR19 ;  /* 0x0000001300077c82 */ /* 0x000fe20008000000 */
[----:B------:R-:W0:Y:S01]  /*2ebb0*/  LDC R161, c[0x0][0x230] ;  /* 0x00008c00ffa17b82 */ /* 0x000e220000000800 */
[----:B----4-:R-:W-:-:S02]  /*2ebc0*/  IMAD.MOV.U32 R232, RZ, RZ, R46 ;  /* 0x000000ffffe87224 */ /* 0x010fc400078e002e */
[----:B--2---:R-:W-:Y:S02]  /*2ebd0*/  IMAD.MOV.U32 R230, RZ, RZ, R45 ;  /* 0x000000ffffe67224 */ /* 0x004fe400078e002d */
[----:B---3--:R-:W-:Y:S02]  /*2ebe0*/  IMAD.MOV.U32 R7, RZ, RZ, R43 ;  /* 0x000000ffff077224 */ /* 0x008fe400078e002b */
[----:B------:R-:W-:Y:S02]  /*2ebf0*/  IMAD.MOV.U32 R252, RZ, RZ, R41 ;  /* 0x000000fffffc7224 */ /* 0x000fe400078e0029 */
[----:B------:R-:W-:Y:S02]  /*2ec00*/  IMAD.MOV.U32 R250, RZ, RZ, R39 ;  /* 0x000000fffffa7224 */ /* 0x000fe400078e0027 */
[----:B------:R-:W-:Y:S02]  /*2ec10*/  IMAD.MOV.U32 R249, RZ, RZ, R37 ;  /* 0x000000fffff97224 */ /* 0x000fe400078e0025 */
[----:B------:R-:W-:-:S02]  /*2ec20*/  IMAD.MOV.U32 R241, RZ, RZ, R35 ;  /* 0x000000fffff17224 */ /* 0x000fc400078e0023 */
[----:B------:R-:W-:Y:S02]  /*2ec30*/  IMAD.MOV.U32 R243, RZ, RZ, R33 ;  /* 0x000000fffff37224 */ /* 0x000fe400078e0021 */
[----:B------:R-:W-:Y:S02]  /*2ec40*/  IMAD.MOV.U32 R245, RZ, RZ, R31 ;  /* 0x000000fffff57224 */ /* 0x000fe400078e001f */
[----:B------:R-:W-:Y:S02]  /*2ec50*/  IMAD.MOV.U32 R246, RZ, RZ, R29 ;  /* 0x000000fffff67224 */ /* 0x000fe400078e001d */
[----:B------:R-:W-:Y:S02]  /*2ec60*/  IMAD.MOV.U32 R247, RZ, RZ, R27 ;  /* 0x000000fffff77224 */ /* 0x000fe400078e001b */
[----:B------:R-:W-:Y:S02]  /*2ec70*/  IMAD.MOV.U32 R238, RZ, RZ, R25 ;  /* 0x000000ffffee7224 */ /* 0x000fe400078e0019 */
[----:B------:R-:W-:-:S02]  /*2ec80*/  IMAD.MOV.U32 R231, RZ, RZ, R24 ;  /* 0x000000ffffe77224 */ /* 0x000fc400078e0018 */
[----:B------:R-:W-:Y:S01]  /*2ec90*/  IMAD.MOV.U32 R239, RZ, RZ, R26 ;  /* 0x000000ffffef7224 */ /* 0x000fe200078e001a */
[----:B------:R-:W2:Y:S01]  /*2eca0*/  LDL.LU.64 R24, [R1] ;  /* 0x0000000001187983 */ /* 0x000ea20000300a00 */
[----:B------:R-:W-:-:S03]  /*2ecb0*/  IMAD.MOV.U32 R234, RZ, RZ, R28 ;  /* 0x000000ffffea7224 */ /* 0x000fc600078e001c */
[----:B------:R-:W3:Y:S01]  /*2ecc0*/  LDL.LU.64 R26, [R1+0x8] ;  /* 0x00000800011a7983 */ /* 0x000ee20000300a00 */
[----:B------:R-:W-:-:S03]  /*2ecd0*/  IMAD.MOV.U32 R233, RZ, RZ, R30 ;  /* 0x000000ffffe97224 */ /* 0x000fc600078e001e */
[----:B------:R-:W4:Y:S01]  /*2ece0*/  LDL.LU.64 R28, [R1+0x10] ;  /* 0x00001000011c7983 */ /* 0x000f220000300a00 */
[----:B------:R-:W-:-:S03]  /*2ecf0*/  IMAD.MOV.U32 R244, RZ, RZ, R32 ;  /* 0x000000fffff47224 */ /* 0x000fc600078e0020 */
[----:B------:R-:W2:Y:S01]  /*2ed00*/  LDL.LU.64 R30, [R1+0x18] ;  /* 0x00001800011e7983 */ /* 0x000ea20000300a00 */
        /* <DEDUP_REMOVED lines=11> */
[----:B------:R-:W2:Y:S04]  /*2edc0*/  LDL.LU.64 R42, [R1+0x48] ;  /* 0x00004800012a7983 */ /* 0x000ea80000300a00 */
[----:B------:R-:W3:Y:S04]  /*2edd0*/  LDL.LU.64 R44, [R1+0x50] ;  /* 0x00005000012c7983 */ /* 0x000ee80000300a00 */
[----:B------:R-:W4:Y:S04]  /*2ede0*/  LDL.LU.64 R46, [R1+0x58] ;  /* 0x00005800012e7983 */ /* 0x000f280000300a00 */
        /* <DEDUP_REMOVED lines=46> */
[----:B------:R-:W3:Y:S01]  /*2f0d0*/  LDL.LU.64 R140, [R1+0x1d0] ;  /* 0x0001d000018c7983 */ /* 0x000ee20000300a00 */
[----:B------:R-:W-:-:S03]  /*2f0e0*/  IMAD.MOV.U32 R6, RZ, RZ, R145 ;  /* 0x000000ffff067224 */ /* 0x000fc600078e0091 */
[----:B------:R-:W4:Y:S01]  /*2f0f0*/  LDL.LU.64 R142, [R1+0x1d8] ;  /* 0x0001d800018e7983 */ /* 0x000f220000300a00 */
[----:B------:R-:W-:Y:S02]  /*2f100*/  IMAD.MOV.U32 R168, RZ, RZ, R146 ;  /* 0x000000ffffa87224 */ /* 0x000fe400078e0092 */
[----:B------:R-:W-:Y:S01]  /*2f110*/  IMAD.MOV.U32 R167, RZ, RZ, R147 ;  /* 0x000000ffffa77224 */ /* 0x000fe200078e0093 */
[----:B------:R-:W2:Y:S01]  /*2f120*/  LDL.LU.64 R144, [R1+0x1e0] ;  /* 0x0001e00001907983 */ /* 0x000ea20000300a00 */
[----:B------:R-:W-:Y:S02]  /*2f130*/  IMAD.MOV.U32 R166, RZ, RZ, R148 ;  /* 0x000000ffffa67224 */ /* 0x000fe400078e0094 */
[----:B------:R-:W-:Y:S01]  /*2f140*/  IMAD.MOV.U32 R165, RZ, RZ, R149 ;  /* 0x000000ffffa57224 */ /* 0x000fe200078e0095 */
[----:B------:R-:W3:Y:S01]  /*2f150*/  LDL.LU.64 R146, [R1+0x1e8] ;  /* 0x0001e80001927983 */ /* 0x000ee20000300a00 */
[----:B------:R-:W-:Y:S02]  /*2f160*/  IMAD.MOV.U32 R164, RZ, RZ, R150 ;  /* 0x000000ffffa47224 */ /* 0x000fe400078e0096 */
[----:B------:R-:W-:Y:S01]  /*2f170*/  IMAD.MOV.U32 R163, RZ, RZ, R151 ;  /* 0x000000ffffa37224 */ /* 0x000fe200078e0097 */
[----:B------:R-:W4:Y:S04]  /*2f180*/  LDL.LU.64 R148, [R1+0x1f0] ;  /* 0x0001f00001947983 */ /* 0x000f280000300a00 */
[----:B------:R-:W2:Y:S04]  /*2f190*/  LDL.LU.64 R150, [R1+0x1f8] ;  /* 0x0001f80001967983 */ /* 0x000ea80000300a00 */
[----:B--2---:R-:W-:Y:S04]  /*2f1a0*/  STL.64 [R1+0x1dd0], R150 ;  /* 0x001dd09601007387 */ /* 0x004fe80000100a00 */
[----:B----4-:R-:W-:Y:S04]  /*2f1b0*/  STL.64 [R1+0x1dc8], R148 ;  /* 0x001dc89401007387 */ /* 0x010fe80000100a00 */
[----:B---3--:R-:W-:Y:S04]  /*2f1c0*/  STL.64 [R1+0x1dc0], R146 ;  /* 0x001dc09201007387 */ /* 0x008fe80000100a00 */
        /* <DEDUP_REMOVED lines=57> */
[----:B-1----:R-:W2:Y:S04]  /*2f560*/  LDL.LU.64 R32, [R1+0x200] ;  /* 0x0002000001207983 */ /* 0x002ea80000300a00 */
[----:B------:R-:W2:Y:S04]  /*2f570*/  LDL.LU.64 R34, [R1+0x208] ;  /* 0x0002080001227983 */ /* 0x000ea80000300a00 */
        /* <DEDUP_REMOVED lines=62> */
[----:B------:R-:W-:Y:S04]  /*2f960*/  STL.64 [R1+0x1bf0], R30 ;  /* 0x001bf01e01007387 */ /* 0x000fe80000100a00 */
[----:B------:R-:W-:Y:S04]  /*2f970*/  STL.64 [R1+0x1be8], R28 ;  /* 0x001be81c01007387 */ /* 0x000fe80000100a00 */
[----:B------:R-:W-:Y:S04]  /*2f980*/  STL.64 [R1+0x1be0], R26 ;  /* 0x001be01a01007387 */ /* 0x000fe80000100a00 */
[----:B------:R-:W-:Y:S01]  /*2f990*/  STL.64 [R1+0x1bd8], R24 ;  /* 0x001bd81801007387 */ /* 0x000fe20000100a00 */
[----:B--2---:R-:W-:-:S06]  /*2f9a0*/  WARPGROUP.ARRIVE ;  /* 0x00000000000079c5 */ /* 0x004fcc0000000000 */
[----:B------:R-:W-:Y:S01]  /*2f9b0*/  QGMMA.64x256x32.F32.E5M2.E5M2 R32, gdesc[UR52], R32, gsb0 ;  /* 0x03e00000342079f3 */ /* 0x000fe20008003820 */
[----:B------:R-:W-:Y:S01]  /*2f9c0*/  UIADD3.64 UR52, UR8, 0x202, URZ ;  /* 0x0000020208347897 */ /* 0x000fe2000fffe03f */
[----:B------:R-:W-:Y:S01]  /*2f9d0*/  UMOV UR54, UR14 ;  /* 0x0000000e00367c82 */ /* 0x000fe20008000000 */
[----:B------:R-:W-:Y:S01]  /*2f9e0*/  UMOV UR55, UR15 ;  /* 0x0000000f00377c82 */ /* 0x000fe20008000000 */
[----:B------:R-:W-:Y:S02]  /*2f9f0*/  WARPGROUP.DEPBAR.LE gsb0, 0x0 ;  /* 0x00008000000079c5 */ /* 0x000fe40000010000 */
[----:B------:R-:W-:-:S15]  /*2fa00*/  WARPGROUP.ARRIVE ;  /* 0x00000000000079c5 */ /* 0x000fde0000000000 */
[----:B------:R-:W-:-:S07]  /*2fa10*/  NOP ;  /* 0x0000000000007918 */ /* 0x000fce0000000000 */
[----:B------:R-:W-:Y:S01]  /*2fa20*/  QGMMA.64x256x32.F32.E5M2.E5M2 R32, gdesc[UR48], R32, gsb0 ;  /* 0x03e00000302079f3 */ /* 0x000fe20008003820 */
[----:B------:R-:W-:Y:S02]  /*2fa30*/  R2UR UR49, R162 ;  /* 0x00000000a23172ca */ /* 0x000fe400000e0000 */
[----:B------:R-:W2:Y:S01]  /*2fa40*/  LDL.LU R162, [R1+0x18f4] ;  /* 0x0018f40001a27983 */ /* 0x000ea20000300800 */
[----:B------:R-:W-:Y:S02]  /*2fa50*/  WARPGROUP.DEPBAR.LE gsb0, 0x0 ;  /* 0x00008000000079c5 */ /* 0x000fe40000010000 */
[----:B------:R-:W-:-:S15]  /*2fa60*/  WARPGROUP.ARRIVE ;  /* 0x00000000000079c5 */ /* 0x000fde0000000000 */
[----:B------:R-:W-:-:S07]  /*2fa70*/  NOP ;  /* 0x0000000000007918 */ /* 0x000fce0000000000 */
[----:B------:R-:W-:Y:S01]  /*2fa80*/  QGMMA.64x256x32.F32.E5M2.E5M2 R32, gdesc[UR52], R32, gsb0 ;  /* 0x03e00000342079f3 */ /* 0x000fe20008003820 */
[----:B--2---:R-:W-:Y:S01]  /*2fa90*/  R2UR UR48, R162 ;  /* 0x00000000a23072ca */ /* 0x004fe200000e0000 */
[----:B------:R-:W-:Y:S02]  /*2faa0*/  IMAD.MOV.U32 R162, RZ, RZ, R163 ;  /* 0x000000ffffa27224 */ /* 0x000fe400078e00a3 */
        /* <DEDUP_REMOVED lines=8> */
[----:B------:R-:W-:Y:S01]  /*2fb30*/  IMAD.MOV.U32 R230, RZ, RZ, R12 ;  /* 0x000000ffffe67224 */ /* 0x000fe200078e000c */
[----:B------:R-:W-:Y:S01]  /*2fb40*/  R2UR UR53, R162 ;  /* 0x00000000a23572ca */ /* 0x000fe200000e0000 */
[----:B------:R-:W2:Y:S04]  /*2fb50*/  LDL.LU R12, [R1+0x1dd8] ;  /* 0x001dd800010c7983 */ /* 0x000ea80000300800 */
[----:B------:R-:W3:Y:S01]  /*2fb60*/  LDL.LU R162, [R1+0x18ec] ;  /* 0x0018ec0001a27983 */ /* 0x000ee20000300800 */
[----:B------:R-:W-:-:S02]  /*2fb70*/  WARPGROUP.DEPBAR.LE gsb0, 0x0 ;  /* 0x00008000000079c5 */ /* 0x000fc40000010000 */
[----:B------:R-:W-:-:S06]  /*2fb80*/  WARPGROUP.ARRIVE ;  /* 0x00000000000079c5 */ /* 0x000fcc0000000000 */
[----:B------:R-:W-:Y:S01]  /*2fb90*/  QGMMA.64x256x32.F32.E5M2.E5M2 R32, gdesc[UR4], R32, gsb0 ;  /* 0x03e00000042079f3 */ /* 0x000fe20008003820 */
[----:B---3--:R-:W-:Y:S02]  /*2fba0*/  R2UR UR52, R162 ;  /* 0x00000000a23472ca */ /* 0x008fe400000e0000 */
        /* <DEDUP_REMOVED lines=65> */
[----:B-1----:R-:W3:Y:S04]  /*2ffc0*/  LDL.LU.64 R150, [R1+0x1dd0] ;  /* 0x001dd00001967983 */ /* 0x002ee80000300a00 */
        /* <DEDUP_REMOVED lines=63> */
[----:B------:R-:W4:Y:S02]  /*303c0*/  LDL.LU R162, [R1+0x18e8] ;  /* 0x0018e80001a27983 */ /* 0x000f240000300800 */
[----:B----4-:R-:W-:-:S02]  /*303d0*/  R2UR UR7, R162 ;  /* 0x00000000a20772ca */ /* 0x010fc400000e0000 */
[----:B------:R-:W4:Y:S02]  /*303e0*/  LDL.LU R162, [R1+0x18e4] ;  /* 0x0018e40001a27983 */ /* 0x000f240000300800 */
[----:B----4-:R-:W-:Y:S02]  /*303f0*/  R2UR UR6, R162 ;  /* 0x00000000a20672ca */ /* 0x010fe400000e0000 */
[----:B------:R-:W4:Y:S01]  /*30400*/  LDL.LU R162, [R1+0x18e0] ;  /* 0x0018e00001a27983 */ /* 0x000f220000300800 */
[----:B0-----:R-:W-:Y:S01]  /*30410*/  VIADD R161, R161, 0x7f ;  /* 0x0000007fa1a17836 */ /* 0x001fe20000000000 */
[----:B----4-:R-:W-:Y:S02]  /*30420*/  R2UR UR5, R162 ;  /* 0x00000000a20572ca */ /* 0x010fe400000e0000 */
[----:B------:R-:W4:Y:S01]  /*30430*/  LDL.LU R162, [R1+0x18dc] ;  /* 0x0018dc0001a27983 */ /* 0x000f220000300800 */
[----:B------:R-:W-:-:S05]  /*30440*/  VIADD R163, R163, 0x1 ;  /* 0x00000001a3a37836 */ /* 0x000fca0000000000 */
[----:B------:R0:W-:Y:S01]  /*30450*/  STL [R1+0x8a8], R163 ;  /* 0x0008a8a301007387 */ /* 0x0001e20000100800 */
[----:B----4-:R-:W-:Y:S02]  /*30460*/  R2UR UR4, R162 ;  /* 0x00000000a20472ca */ /* 0x010fe400000e0000 */
[----:B------:R-:W-:-:S04]  /*30470*/  SHF.R.S32.HI R162, RZ, 0x1f, R161 ;  /* 0x0000001fffa27819 */ /* 0x000fc800000114a1 */
[----:B------:R-:W-:-:S04]  /*30480*/  LEA.HI R2, R162, R161, RZ, 0x7 ;  /* 0x000000a1a2027211 */ /* 0x000fc800078f38ff */
[----:B------:R-:W-:-:S04]  /*30490*/  SHF.R.S32.HI R2, RZ, 0x7, R2 ;  /* 0x00000007ff027819 */ /* 0x000fc80000011402 */
[----:B------:R-:W-:Y:S01]  /*304a0*/  ISETP.NE.U32.AND P0, PT, R163, R2, PT ;  /* 0x00000002a300720c */ /* 0x000fe20003f05070 */
[----:B0-----:R-:W-:Y:S02]  /*304b0*/  IMAD.MOV.U32 R163, RZ, RZ, R164 ;  /* 0x000000ffffa37224 */ /* 0x001fe400078e00a4 */
        /* <DEDUP_REMOVED lines=10> */
[----:B------:R-:W-:Y:S01]  /*30560*/  IADD3 R163, P2, R163, UR6, RZ ;  /* 0x00000006a3a37c10 */ /* 0x000fe2000ff5e0ff */
[----:B------:R-:W-:-:S02]  /*30570*/  IMAD.MOV.U32 R232, RZ, RZ, R233 ;  /* 0x000000ffffe87224 */ /* 0x000fc400078e00e9 */
[----:B------:R-:W-:Y:S02]  /*30580*/  IMAD.MOV.U32 R233, RZ, RZ, R234 ;  /* 0x000000ffffe97224 */ /* 0x000fe400078e00ea */
[----:B------:R-:W-:Y:S02]  /*30590*/  IMAD.MOV.U32 R234, RZ, RZ, R5 ;  /* 0x000000ffffea7224 */ /* 0x000fe400078e0005 */
[----:B------:R-:W4:Y:S04]  /*305a0*/  LDL.LU R5, [R1+0x1bd0] ;  /* 0x001bd00001057983 */ /* 0x000f280000300800 */
[----:B------:R0:W-:Y:S04]  /*305b0*/  STL [R1+0xfb0], R163 ;  /* 0x000fb0a301007387 */ /* 0x0001e80000100800 */
[----:B0-----:R-:W2:Y:S02]  /*305c0*/  LDL.LU R163, [R1+0xfa8] ;  /* 0x000fa80001a37983 */ /* 0x001ea40000300800 */
[----:B--2---:R-:W-:-:S05]  /*305d0*/  IADD3 R163, P3, R163, UR6, RZ ;  /* 0x00000006a3a37c10 */ /* 0x004fca000ff7e0ff */
[----:B------:R0:W-:Y:S04]  /*305e0*/  STL [R1+0xfa8], R163 ;  /* 0x000fa8a301007387 */ /* 0x0001e80000100800 */
[----:B0-----:R-:W2:Y:S01]  /*305f0*/  LDL.LU R163, [R1+0xfa0] ;  /* 0x000fa00001a37983 */ /* 0x001ea20000300800 */
[----:B----4-:R-:W-:Y:S02]  /*30600*/  IADD3 R5, P5, R5, UR6, RZ ;  /* 0x0000000605057c10 */ /* 0x010fe4000ffbe0ff */
[----:B--2---:R-:W-:-:S05]  /*30610*/  IADD3 R163, P4, R163, UR6, RZ ;  /* 0x00000006a3a37c10 */ /* 0x004fca000ff9e0ff */
[----:B------:R0:W-:Y:S04]  /*30620*/  STL [R1+0xfa0], R163 ;  /* 0x000fa0a301007387 */ /* 0x0001e80000100800 */
[----:B------:R1:W-:Y:S01]  /*30630*/  STL [R1+0xf98], R5 ;  /* 0x000f980501007387 */ /* 0x0003e20000100800 */
[----:B0-----:R-:W-:-:S03]  /*30640*/  IMAD.MOV.U32 R163, RZ, RZ, R164 ;  /* 0x000000ffffa37224 */ /* 0x001fc600078e00a4 */
[----:B-1----:R-:W2:Y:S01]  /*30650*/  LDL.LU R5, [R1+0x1bcc] ;  /* 0x001bcc0001057983 */ /* 0x002ea20000300800 */
[----:B------:R-:W-:Y:S02]  /*30660*/  IMAD.MOV.U32 R164, RZ, RZ, R165 ;  /* 0x000000ffffa47224 */ /* 0x000fe400078e00a5 */
        /* <DEDUP_REMOVED lines=13> */
[----:B------:R-:W4:Y:S01]  /*30740*/  LDL.LU R13, [R1+0x1bc8] ;  /* 0x001bc800010d7983 */ /* 0x000f220000300800 */
[----:B------:R-:W-:Y:S02]  /*30750*/  IADD3 R12, P6, R12, UR6, RZ ;  /* 0x000000060c0c7c10 */ /* 0x000fe4000ffde0ff */
[----:B------:R-:W-:Y:S02]  /*30760*/  IADD3 R14, P1, R14, UR6, RZ ;  /* 0x000000060e0e7c10 */ /* 0x000fe4000ff3e0ff */
[----:B--2---:R-:W-:Y:S02]  /*30770*/  IADD3.X R5, R5, UR5, RZ, P6, !PT ;  /* 0x0000000505057c10 */ /* 0x004fe4000b7fe4ff */
[----:B------:R-:W-:-:S05]  /*30780*/  IADD3 R163, P6, R163, UR6, RZ ;  /* 0x00000006a3a37c10 */ /* 0x000fca000ffde0ff */
[----:B------:R0:W-:Y:S02]  /*30790*/  STL [R1+0xf90], R163 ;  /* 0x000f90a301007387 */ /* 0x0001e40000100800 */
[----:B0-----:R-:W-:Y:S02]  /*307a0*/  IMAD.MOV.U32 R163, RZ, RZ, R164 ;  /* 0x000000ffffa37224 */ /* 0x001fe400078e00a4 */
        /* <DEDUP_REMOVED lines=9> */
[----:B----4-:R-:W-:Y:S01]  /*30840*/  IADD3.X R13, R13, UR5, RZ, P1, !PT ;  /* 0x000000050d0d7c10 */ /* 0x010fe20008ffe4ff */
[----:B------:R-:W-:Y:S01]  /*30850*/  IMAD.MOV.U32 R232, RZ, RZ, R233 ;  /* 0x000000ffffe87224 */ /* 0x000fe200078e00e9 */
[----:B------:R-:W-:Y:S01]  /*30860*/  IADD3 R163, P1, R163, UR6, RZ ;  /* 0x00000006a3a37c10 */ /* 0x000fe2000ff3e0ff */
[----:B------:R-:W-:-:S02]  /*30870*/  IMAD.MOV.U32 R233, RZ, RZ, R234 ;  /* 0x000000ffffe97224 */ /* 0x000fc400078e00ea */
[----:B------:R-:W-:Y:S02]  /*30880*/  IMAD.MOV.U32 R234, RZ, RZ, R249 ;  /* 0x000000ffffea7224 */ /* 0x000fe400078e00f9 */
[----:B------:R-:W-:Y:S02]  /*30890*/  IMAD.MOV.U32 R249, RZ, RZ, R250 ;  /* 0x000000fffff97224 */ /* 0x000fe400078e00fa */
[----:B------:R-:W2:Y:S04]  /*308a0*/  LDL.LU R250, [R1+0x93c] ;  /* 0x00093c0001fa7983 */ /* 0x000ea80000300800 */
[----:B------:R0:W-:Y:S04]  /*308b0*/  STL [R1+0xf88], R163 ;  /* 0x000f88a301007387 */ /* 0x0001e80000100800 */
[----:B0-----:R-:W4:Y:S02]  /*308c0*/  LDL.LU R163, [R1+0xfac] ;  /* 0x000fac0001a37983 */ /* 0x001f240000300800 */
[----:B----4-:R-:W-:-:S05]  /*308d0*/  IADD3.X R163, R163, UR5, RZ, P2, !PT ;  /* 0x00000005a3a37c10 */ /* 0x010fca00097fe4ff */
[----:B------:R0:W-:Y:S04]  /*308e0*/  STL [R1+0xfac], R163 ;  /* 0x000faca301007387 */ /* 0x0001e80000100800 */
[----:B0-----:R-:W4:Y:S02]  /*308f0*/  LDL.LU R163, [R1+0xf80] ;  /* 0x000f800001a37983 */ /* 0x001f240000300800 */
[----:B----4-:R-:W-:-:S05]  /*30900*/  IADD3 R163, P2, R163, UR6, RZ ;  /* 0x00000006a3a37c10 */ /* 0x010fca000ff5e0ff */
        /* <DEDUP_REMOVED lines=419> */
[----:B------:R-:W-:Y:S01]  /*32340*/  IMAD.MOV.U32 R232, RZ, RZ, R233 ;  /* 0x000000ffffe87224 */ /* 0x000fe200078e00e9 */
[----:B------:R-:W-:Y:S01]  /*32350*/  IADD3.X R163, R163, UR5, RZ, P5, !PT ;  /* 0x00000005a3a37c10 */ /* 0x000fe2000affe4ff */
[----:B------:R-:W-:-:S02]  /*32360*/  IMAD.MOV.U32 R233, RZ, RZ, R234 ;  /* 0x000000ffffe97224 */ /* 0x000fc400078e00ea */
[----:B--2---:R-:W-:Y:S02]  /*32370*/  IMAD.MOV.U32 R234, RZ, RZ, R250 ;  /* 0x000000ffffea7224 */ /* 0x004fe400078e00fa */
[----:B------:R-:W-:Y:S02]  /*32380*/  IMAD.MOV.U32 R250, RZ, RZ, R251 ;  /* 0x000000fffffa7224 */ /* 0x000fe400078e00fb */
[----:B------:R-:W2:Y:S04]  /*32390*/  LDL.LU R251, [R1+0x8e8] ;  /* 0x0008e80001fb7983 */ /* 0x000ea80000300800 */
        /* <DEDUP_REMOVED lines=499> */
[----:B0-----:R-:W4:Y:S01]  /*342d0*/  LDL.LU R163, [R1+0x16dc] ;  /* 0x0016dc0001a37983 */ /* 0x001f220000300800 */
[----:B---3--:R-:W-:Y:S01]  /*342e0*/  WARPGROUP.ARRIVE ;  /* 0x00000000000079c5 */ /* 0x008fe20000000000 */
[----:B------:R-:W-:Y:S01]  /*342f0*/  UMOV UR26, UR22 ;  /* 0x00000016001a7c82 */ /* 0x000fe20008000000 */
[----:B------:R-:W-:-:S04]  /*34300*/  UMOV UR27, UR23 ;  /* 0x00000017001b7c82 */ /* 0x000fc80008000000 */
[----:B------:R-:W-:Y:S01]  /*34310*/  QGMMA.64x256x32.F32.E5M2.E5M2 R24, gdesc[UR24], R24, gsb0 ;  /* 0x03e00000181879f3 */ /* 0x000fe20008003818 */
[----:B----4-:R-:W-:-:S05]  /*34320*/  IADD3 R163, P4, R163, UR6, RZ ;  /* 0x00000006a3a37c10 */ /* 0x010fca000ff9e0ff */
[----:B------:R0:W-:Y:S04]  /*34330*/  STL [R1+0x16dc], R163 ;  /* 0x0016dca301007387 */ /* 0x0001e80000100800 */
[----:B0-----:R-:W3:Y:S01]  /*34340*/  LDL.LU R163, [R1+0x1700] ;  /* 0x0017000001a37983 */ /* 0x001ee20000300800 */
[----:B------:R-:W-:Y:S02]  /*34350*/  WARPGROUP.DEPBAR.LE gsb0, 0x0 ;  /* 0x00008000000079c5 */ /* 0x000fe40000010000 */
[----:B------:R-:W-:Y:S01]  /*34360*/  WARPGROUP.ARRIVE ;  /* 0x00000000000079c5 */ /* 0x000fe20000000000 */
[----:B------:R-:W-:Y:S01]  /*34370*/  UMOV UR30, UR10 ;  /* 0x0000000a001e7c82 */ /* 0x000fe20008000000 */
[----:B------:R-:W-:-:S13]  /*34380*/  UMOV UR31, UR11 ;  /* 0x0000000b001f7c82 */ /* 0x000fda0008000000 */
[----:B------:R-:W-:Y:S01]  /*34390*/  QGMMA.64x256x32.F32.E5M2.E5M2 R24, gdesc[UR28], R24, gsb0 ;  /* 0x03e000001c1879f3 */ /* 0x000fe20008003818 */
[----:B------:R-:W-:Y:S01]  /*343a0*/  UMOV UR34, UR14 ;  /* 0x0000000e00227c82 */ /* 0x000fe20008000000 */
[----:B------:R-:W-:Y:S01]  /*343b0*/  UMOV UR35, UR15 ;  /* 0x0000000f00237c82 */ /* 0x000fe20008000000 */
[----:B---3--:R-:W-:-:S05]  /*343c0*/  IADD3.X R163, R163, UR5, RZ, P5, !PT ;  /* 0x00000005a3a37c10 */ /* 0x008fca000affe4ff */
[----:B------:R0:W-:Y:S04]  /*343d0*/  STL [R1+0x1700], R163 ;  /* 0x001700a301007387 */ /* 0x0001e80000100800 */
[----:B0-----:R-:W3:Y:S01]  /*343e0*/  LDL.LU R163, [R1+0x16d4] ;  /* 0x0016d40001a37983 */ /* 0x001ee20000300800 */
[----:B------:R-:W-:Y:S02]  /*343f0*/  WARPGROUP.DEPBAR.LE gsb0, 0x0 ;  /* 0x00008000000079c5 */ /* 0x000fe40000010000 */
[----:B------:R-:W-:-:S13]  /*34400*/  WARPGROUP.ARRIVE ;  /* 0x00000000000079c5 */ /* 0x000fda0000000000 */
[----:B------:R-:W-:Y:S01]  /*34410*/  QGMMA.64x256x32.F32.E5M2.E5M2 R24, gdesc[UR32], R24, gsb0 ;  /* 0x03e00000201879f3 */ /* 0x000fe20008003818 */
[----:B------:R-:W-:Y:S01]  /*34420*/  UMOV UR38, UR18 ;  /* 0x0000001200267c82 */ /* 0x000fe20008000000 */
[----:B------:R-:W-:Y:S01]  /*34430*/  UMOV UR39, UR19 ;  /* 0x0000001300277c82 */ /* 0x000fe20008000000 */
[----:B---3--:R-:W-:-:S05]  /*34440*/  IADD3 R163, P5, R163, UR6, RZ ;  /* 0x00000006a3a37c10 */ /* 0x008fca000ffbe0ff */
[----:B------:R0:W-:Y:S04]  /*34450*/  STL [R1+0x16d4], R163 ;  /* 0x0016d4a301007387 */ /* 0x0001e80000100800 */
[----:B0-----:R-:W3:Y:S01]  /*34460*/  LDL.LU R163, [R1+0x16f8] ;  /* 0x0016f80001a37983 */ /* 0x001ee20000300800 */
[----:B------:R-:W-:Y:S02]  /*34470*/  WARPGROUP.DEPBAR.LE gsb0, 0x0 ;  /* 0x00008000000079c5 */ /* 0x000fe40000010000 */
[----:B------:R-:W-:-:S13]  /*34480*/  WARPGROUP.ARRIVE ;  /* 0x00000000000079c5 */ /* 0x000fda0000000000 */
[----:B------:R-:W-:Y:S03]  /*34490*/  QGMMA.64x256x32.F32.E5M2.E5M2 R24, gdesc[UR36], R24, gsb0 ;  /* 0x03e00000241879f3 */ /* 0x000fe60008003818 */
[----:B------:R-:W-:Y:S02]  /*344a0*/  WARPGROUP.DEPBAR.LE gsb0, 0x0 ;  /* 0x00008000000079c5 */ /* 0x000fe40000010000 */
[----:B---3--:R-:W-:-:S05]  /*344b0*/  IADD3.X R163, R163, UR5, RZ, P6, !PT ;  /* 0x00000005a3a37c10 */ /* 0x008fca000b7fe4ff */
[----:B------:R-:W-:Y:S04]  /*344c0*/  STL [R1+0x16f8], R163 ;  /* 0x0016f8a301007387 */ /* 0x000fe80000100800 */
[----:B------:R-:W-:Y:S04]  /*344d0*/  STL.64 [R1], R24 ;  /* 0x0000001801007387 */ /* 0x000fe80000100a00 */
        /* <DEDUP_REMOVED lines=63> */
[----:B0-----:R-:W3:Y:S04]  /*348d0*/  LDL.LU.64 R150, [R1+0x1bc0] ;  /* 0x001bc00001967983 */ /* 0x001ee80000300a00 */
        /* <DEDUP_REMOVED lines=62> */
[----:B------:R-:W2:Y:S01]  /*34cc0*/  LDL.LU.64 R24, [R1+0x19c8] ;  /* 0x0019c80001187983 */ /* 0x000ea20000300a00 */
        /* <DEDUP_REMOVED lines=10> */
[----:B------:R-:W-:Y:S01]  /*34d70*/  IMAD.MOV.U32 R233, RZ, RZ, R234 ;  /* 0x000000ffffe97224 */ /* 0x000fe200078e00ea */
[----:B----4-:R-:W-:Y:S02]  /*34d80*/  IADD3 R125, P6, R125, UR6, RZ ;  /* 0x000000067d7d7c10 */ /* 0x010fe4000ffde0ff */
[----:B---3--:R-:W-:Y:S02]  /*34d90*/  IADD3.X R126, R126, UR5, RZ, P1, !PT ;  /* 0x000000057e7e7c10 */ /* 0x008fe40008ffe4ff */
[----:B------:R-:W-:-:S02]  /*34da0*/  IADD3 R127, P1, R127, UR6, RZ ;  /* 0x000000067f7f7c10 */ /* 0x000fc4000ff3e0ff */
[----:B--2---:R-:W-:Y:S01]  /*34db0*/  IADD3.X R128, R128, UR5, RZ, P2, !PT ;  /* 0x0000000580807c10 */ /* 0x004fe200097fe4ff */
[----:B------:R0:W-:Y:S01]  /*34dc0*/  STL [R1+0x16cc], R125 ;  /* 0x0016cc7d01007387 */ /* 0x0001e20000100800 */
[----:B------:R-:W-:Y:S02]  /*34dd0*/  IADD3 R129, P2, R129, UR6, RZ ;  /* 0x0000000681817c10 */ /* 0x000fe4000ff5e0ff */
[----:B------:R-:W-:Y:S02]  /*34de0*/  IADD3.X R130, R130, UR5, RZ, P3, !PT ;  /* 0x0000000582827c10 */ /* 0x000fe40009ffe4ff */
[----:B------:R-:W-:Y:S01]  /*34df0*/  IADD3 R131, P3, R131, UR6, RZ ;  /* 0x0000000683837c10 */ /* 0x000fe2000ff7e0ff */
[----:B0-----:R-:W2:Y:S04]  /*34e00*/  LDL.LU R125, [R1+0x19c4] ;  /* 0x0019c400017d7983 */ /* 0x001ea80000300800 */
[----:B------:R0:W-:Y:S01]  /*34e10*/  STL [R1+0x16f0], R126 ;  /* 0x0016f07e01007387 */ /* 0x0001e20000100800 */
[----:B------:R-:W-:-:S02]  /*34e20*/  IADD3.X R132, R132, UR5, RZ, P4, !PT ;  /* 0x0000000584847c10 */ /* 0x000fc4000a7fe4ff */
[----:B------:R-:W-:Y:S01]  /*34e30*/  IADD3 R133, P4, R133, UR6, RZ ;  /* 0x0000000685857c10 */ /* 0x000fe2000ff9e0ff */
[----:B0-----:R-:W2:Y:S04]  /*34e40*/  LDL.LU R126, [R1+0x19c0] ;  /* 0x0019c000017e7983 */ /* 0x001ea80000300800 */
[----:B------:R0:W-:Y:S01]  /*34e50*/  STL [R1+0x16c4], R127 ;  /* 0x0016c47f01007387 */ /* 0x0001e20000100800 */
[----:B------:R-:W-:-:S03]  /*34e60*/  IADD3.X R134, R134, UR5, RZ, P5, !PT ;  /* 0x0000000586867c10 */ /* 0x000fc6000affe4ff */
[----:B0-----:R-:W2:Y:S04]  /*34e70*/  LDL.LU R127, [R1+0x19bc] ;  /* 0x0019bc00017f7983 */ /* 0x001ea80000300800 */
[----:B------:R0:W-:Y:S01]  /*34e80*/  STL [R1+0x16e8], R128 ;  /* 0x0016e88001007387 */ /* 0x0001e20000100800 */
[----:B------:R-:W-:-:S03]  /*34e90*/  IADD3 R135, P5, R135, UR6, RZ ;  /* 0x0000000687877c10 */ /* 0x000fc6000ffbe0ff */
        /* <DEDUP_REMOVED lines=52> */
[----:B------:R0:W-:Y:S04]  /*351e0*/  STL [R1+0x16a0], R146 ;  /* 0x0016a09201007387 */ /* 0x0001e80000100800 */
        /* <DEDUP_REMOVED lines=11> */
[----:B------:R-:W3:Y:S04]  /*352a0*/  LDL.LU R234, [R1+0x960] ;  /* 0x0009600001ea7983 */ /* 0x000ee80000300800 */
        /* <DEDUP_REMOVED lines=502> */
[----:B0-----:R-:W4:Y:S01]  /*37210*/  LDL.LU R163, [R1+0x13e8] ;  /* 0x0013e80001a37983 */ /* 0x001f220000300800 */
[----:B------:R-:W-:Y:S02]  /*37220*/  IADD3.X R164, R164, UR5, RZ, P3, !PT ;  /* 0x00000005a4a47c10 */ /* 0x000fe40009ffe4ff */
[----:B----4-:R-:W-:-:S05]  /*37230*/  IADD3.X R163, R163, UR5, RZ, P2, !PT ;  /* 0x00000005a3a37c10 */ /* 0x010fca00097fe4ff */
[----:B------:R0:W-:Y:S04]  /*37240*/  STL [R1+0x13e8], R163 ;  /* 0x0013e8a301007387 */ /* 0x0001e80000100800 */
[----:B0-----:R-:W4:Y:S04]  /*37250*/  LDL.LU R163, [R1+0x13cc] ;  /* 0x0013cc0001a37983 */ /* 0x001f280000300800 */
[----:B------:R0:W-:Y:S02]  /*37260*/  STL [R1+0x13e0], R164 ;  /* 0x0013e0a401007387 */ /* 0x0001e40000100800 */
[----:B0-----:R-:W-:-:S02]  /*37270*/  IMAD.MOV.U32 R164, RZ, RZ, R165 ;  /* 0x000000ffffa47224 */ /* 0x001fc400078e00a5 */
[----:B------:R-:W-:Y:S02]  /*37280*/  IMAD.MOV.U32 R165, RZ, RZ, R166 ;  /* 0x000000ffffa57224 */ /* 0x000fe400078e00a6 */
[----:B------:R-:W-:Y:S02]  /*37290*/  IMAD.MOV.U32 R166, RZ, RZ, R167 ;  /* 0x000000ffffa67224 */ /* 0x000fe400078e00a7 */
[----:B------:R-:W-:Y:S01]  /*372a0*/  IMAD.MOV.U32 R167, RZ, RZ, R168 ;  /* 0x000000ffffa77224 */ /* 0x000fe200078e00a8 */
[----:B------:R-:W-:Y:S01]  /*372b0*/  IADD3 R164, P3, R164, UR7, RZ ;  /* 0x00000007a4a47c10 */ /* 0x000fe2000ff7e0ff */
[----:B------:R-:W-:Y:S02]  /*372c0*/  IMAD.MOV.U32 R168, RZ, RZ, R6 ;  /* 0x000000ffffa87224 */ /* 0x000fe400078e0006 */
[----:B------:R-:W-:Y:S01]  /*372d0*/  IMAD.MOV.U32 R6, RZ, RZ, R236 ;  /* 0x000000ffff067224 */ /* 0x000fe200078e00ec */
[----:B----4-:R-:W-:-:S05]  /*372e0*/  IADD3 R163, P2, R163, UR7, RZ ;  /* 0x00000007a3a37c10 */ /* 0x010fca000ff5e0ff */
[----:B------:R-:W-:Y:S04]  /*372f0*/  STL [R1+0x13cc], R163 ;  /* 0x0013cca301007387 */ /* 0x000fe80000100800 */
[----:B------:R-:W4:Y:S04]  /*37300*/  LDL.LU R236, [R1+0x92c] ;  /* 0x00092c0001ec7983 */ /* 0x000f280000300800 */
[----:B------:R0:W-:Y:S04]  /*37310*/  STL [R1+0x13c8], R164 ;  /* 0x0013c8a401007387 */ /* 0x0001e80000100800 */
[----:B0-----:R-:W2:Y:S02]  /*37320*/  LDL.LU R164, [R1+0x13d8] ;  /* 0x0013d80001a47983 */ /* 0x001ea40000300800 */
[----:B--2---:R-:W-:-:S05]  /*37330*/  IADD3.X R164, R164, UR4, RZ, P4, !PT ;  /* 0x00000004a4a47c10 */ /* 0x004fca000a7fe4ff */
[----:B------:R0:W-:Y:S04]  /*37340*/  STL [R1+0x13d8], R164 ;  /* 0x0013d8a401007387 */ /* 0x0001e80000100800 */
[----:B0-----:R-:W2:Y:S02]  /*37350*/  LDL.LU R164, [R1+0x13c0] ;  /* 0x0013c00001a47983 */ /* 0x001ea40000300800 */
[----:B--2---:R-:W-:-:S05]  /*37360*/  IADD3 R164, P4, R164, UR7, RZ ;  /* 0x00000007a4a47c10 */ /* 0x004fca000ff9e0ff */
        /* <DEDUP_REMOVED lines=504> */
[----:B------:R0:W-:Y:S02]  /*392f0*/  STL [R1+0x1120], R164 ;  /* 0x001120a401007387 */ /* 0x0001e40000100800 */
[----:B0-----:R-:W-:Y:S02]  /*39300*/  IMAD.MOV.U32 R164, RZ, RZ, R165 ;  /* 0x000000ffffa47224 */ /* 0x001fe400078e00a5 */
[----:B------:R-:W-:Y:S02]  /*39310*/  IMAD.MOV.U32 R165, RZ, RZ, R166 ;  /* 0x000000ffffa57224 */ /* 0x000fe400078e00a6 */
[----:B------:R-:W-:Y:S02]  /*39320*/  IMAD.MOV.U32 R166, RZ, RZ, R167 ;  /* 0x000000ffffa67224 */ /* 0x000fe400078e00a7 */
[----:B------:R-:W-:Y:S01]  /*39330*/  IMAD.MOV.U32 R167, RZ, RZ, R168 ;  /* 0x000000ffffa77224 */ /* 0x000fe200078e00a8 */
[----:B------:R-:W-:Y:S01]  /*39340*/  IADD3.X R164, R164, UR4, RZ, P5, !PT ;  /* 0x00000004a4a47c10 */ /* 0x000fe2000affe4ff */
[----:B------:R-:W-:-:S02]  /*39350*/  IMAD.MOV.U32 R168, RZ, RZ, R6 ;  /* 0x000000ffffa87224 */ /* 0x000fc400078e0006 */
[----:B------:R-:W-:Y:S02]  /*39360*/  IMAD.MOV.U32 R6, RZ, RZ, R237 ;  /* 0x000000ffff067224 */ /* 0x000fe400078e00ed */
[----:B------:R-:W2:Y:S04]  /*39370*/  LDL.LU R237, [R1+0x924] ;  /* 0x0009240001ed7983 */ /* 0x000ea80000300800 */
[----:B------:R0:W-:Y:S04]  /*39380*/  STL [R1+0x1144], R164 ;  /* 0x001144a401007387 */ /* 0x0001e80000100800 */
[----:B0-----:R-:W3:Y:S02]  /*39390*/  LDL.LU R164, [R1+0x1118] ;  /* 0x0011180001a47983 */ /* 0x001ee40000300800 */
[----:B---3--:R-:W-:-:S05]  /*393a0*/  IADD3 R164, P5, R164, UR7, RZ ;  /* 0x00000007a4a47c10 */ /* 0x008fca000ffbe0ff */
[----:B------:R0:W-:Y:S04]  /*393b0*/  STL [R1+0x1118], R164 ;  /* 0x001118a401007387 */ /* 0x0001e80000100800 */
[----:B0-----:R-:W3:Y:S02]  /*393c0*/  LDL.LU R164, [R1+0x113c] ;  /* 0x00113c0001a47983 */ /* 0x001ee40000300800 */
[----:B---3--:R-:W-:-:S05]  /*393d0*/  IADD3.X R164, R164, UR4, RZ, P6, !PT ;  /* 0x00000004a4a47c10 */ /* 0x008fca000b7fe4ff */
        /* <DEDUP_REMOVED lines=496> */
[----:B0-----:R-:W3:Y:S01]  /*3b2e0*/  LDL.LU R164, [R1+0xb78] ;  /* 0x000b780001a47983 */ /* 0x001ee20000300800 */
[----:B------:R-:W-:Y:S02]  /*3b2f0*/  IADD3.X R165, R165, UR4, RZ, P6, !PT ;  /* 0x00000004a5a57c10 */ /* 0x000fe4000b7fe4ff */
[----:B---3--:R-:W-:Y:S02]  /*3b300*/  IADD3.X R164, R164, UR4, RZ, P5, !PT ;  /* 0x00000004a4a47c10 */ /* 0x008fe4000affe4ff */
[----:B------:R-:W-:-:S03]  /*3b310*/  IADD3 R228, P5, R228, UR7, RZ ;  /* 0x00000007e4e47c10 */ /* 0x000fc6000ffbe0ff */
[----:B------:R-:W-:Y:S04]  /*3b320*/  STL [R1+0xb78], R164 ;  /* 0x000b78a401007387 */ /* 0x000fe80000100800 */
[----:B------:R0:W-:Y:S04]  /*3b330*/  STL [R1+0xb4c], R228 ;  /* 0x000b4ce401007387 */ /* 0x0001e80000100800 */
[----:B0-----:R-:W3:Y:S04]  /*3b340*/  LDL.LU R228, [R1+0x1958] ;  /* 0x0019580001e47983 */ /* 0x001ee80000300800 */
[----:B------:R0:W-:Y:S02]  /*3b350*/  STL [R1+0xb70], R165 ;  /* 0x000b70a501007387 */ /* 0x0001e40000100800 */
[----:B0-----:R-:W-:-:S02]  /*3b360*/  IMAD.MOV.U32 R165, RZ, RZ, R166 ;  /* 0x000000ffffa57224 */ /* 0x001fc400078e00a6 */
[----:B------:R-:W-:Y:S02]  /*3b370*/  IMAD.MOV.U32 R166, RZ, RZ, R167 ;  /* 0x000000ffffa67224 */ /* 0x000fe400078e00a7 */
[----:B------:R-:W-:Y:S02]  /*3b380*/  IMAD.MOV.U32 R167, RZ, RZ, R168 ;  /* 0x000000ffffa77224 */ /* 0x000fe400078e00a8 */
[----:B------:R-:W-:Y:S01]  /*3b390*/  IMAD.MOV.U32 R168, RZ, RZ, R6 ;  /* 0x000000ffffa87224 */ /* 0x000fe200078e0006 */
[----:B------:R-:W-:Y:S01]  /*3b3a0*/  IADD3 R165, P6, R165, UR7, RZ ;  /* 0x00000007a5a57c10 */ /* 0x000fe2000ffde0ff */
[----:B------:R-:W-:Y:S02]  /*3b3b0*/  IMAD.MOV.U32 R6, RZ, RZ, R7 ;  /* 0x000000ffff067224 */ /* 0x000fe400078e0007 */
[----:B---3--:R-:W-:Y:S02]  /*3b3c0*/  IMAD.MOV.U32 R7, RZ, RZ, R228 ;  /* 0x000000ffff077224 */ /* 0x008fe400078e00e4 */
[----:B------:R-:W3:Y:S04]  /*3b3d0*/  LDL.LU R228, [R1+0x980] ;  /* 0x0009800001e47983 */ /* 0x000ee80000300800 */
        /* <DEDUP_REMOVED lines=38> */
[----:B----4-:R-:W-:Y:S02]  /*3b640*/  IADD3.X R165, R165, UR4, RZ, P1, !PT ;  /* 0x00000004a5a57c10 */ /* 0x010fe40008ffe4ff */
[----:B------:R-:W-:-:S03]  /*3b650*/  IADD3 R212, P1, R212, UR7, RZ ;  /* 0x00000007d4d47c10 */ /* 0x000fc6000ff3e0ff */
[----:B------:R-:W-:Y:S04]  /*3b660*/  STL [R1+0xb38], R165 ;  /* 0x000b38a501007387 */ /* 0x000fe80000100800 */
[----:B------:R0:W-:Y:S04]  /*3b670*/  STL [R1+0xb0c], R212 ;  /* 0x000b0cd401007387 */ /* 0x0001e80000100800 */
[----:B0-----:R-:W4:Y:S04]  /*3b680*/  LDL.LU R212, [R1+0x1954] ;  /* 0x0019540001d47983 */ /* 0x001f280000300800 */
[----:B------:R-:W2:Y:S02]  /*3b690*/  LDL.LU R165, [R1+0xb30] ;  /* 0x000b300001a57983 */ /* 0x000ea40000300800 */
        /* <DEDUP_REMOVED lines=26> */
[----:B0-----:R-:W2:Y:S01]  /*3b840*/  LDL.LU R165, [R1+0xae4] ;  /* 0x000ae40001a57983 */ /* 0x001ea20000300800 */
[----:B------:R-:W-:Y:S02]  /*3b850*/  IADD3.X R221, R221, UR4, RZ, P1, !PT ;  /* 0x00000004dddd7c10 */ /* 0x000fe40008ffe4ff */
[----:B--2---:R-:W-:-:S05]  /*3b860*/  IADD3 R165, P6, R165, UR7, RZ ;  /* 0x00000007a5a57c10 */ /* 0x004fca000ffde0ff */
[----:B------:R-:W-:Y:S04]  /*3b870*/  STL [R1+0xae4], R165 ;  /* 0x000ae4a501007387 */ /* 0x000fe80000100800 */
[----:B------:R0:W-:Y:S04]  /*3b880*/  STL [R1+0xb08], R221 ;  /* 0x000b08dd01007387 */ /* 0x0001e80000100800 */
[----:B0-----:R-:W2:Y:S04]  /*3b890*/  LDL.LU R221, [R1+0x1950] ;  /* 0x0019500001dd7983 */ /* 0x001ea80000300800 */
[----:B------:R-:W3:Y:S02]  /*3b8a0*/  LDL.LU R165, [R1+0xadc] ;  /* 0x000adc0001a57983 */ /* 0x000ee40000300800 */
        /* <DEDUP_REMOVED lines=9> */
[----:B---3--:R-:W-:Y:S02]  /*3b940*/  IADD3.X R165, R165, UR4, RZ, P3, !PT ;  /* 0x00000004a5a57c10 */ /* 0x008fe40009ffe4ff */
[----:B------:R-:W-:-:S03]  /*3b950*/  IADD3 R218, P3, R218, UR7, RZ ;  /* 0x00000007dada7c10 */ /* 0x000fc6000ff7e0ff */
[----:B------:R-:W-:Y:S04]  /*3b960*/  STL [R1+0xaf8], R165 ;  /* 0x000af8a501007387 */ /* 0x000fe80000100800 */
[----:B------:R0:W-:Y:S04]  /*3b970*/  STL [R1+0xacc], R218 ;  /* 0x000accda01007387 */ /* 0x0001e80000100800 */
[----:B0-----:R-:W3:Y:S04]  /*3b980*/  LDL.LU R218, [R1+0x194c] ;  /* 0x00194c0001da7983 */ /* 0x001ee80000300800 */
[----:B------:R-:W4:Y:S02]  /*3b990*/  LDL.LU R165, [R1+0xaf0] ;  /* 0x000af00001a57983 */ /* 0x000f240000300800 */
        /* <DEDUP_REMOVED lines=27> */
[----:B------:R-:W-:Y:S02]  /*3bb50*/  IADD3.X R227, R227, UR4, RZ, P3, !PT ;  /* 0x00000004e3e37c10 */ /* 0x000fe40009ffe4ff */
[----:B----4-:R-:W-:-:S05]  /*3bb60*/  IADD3 R165, P2, R165, UR7, RZ ;  /* 0x00000007a5a57c10 */ /* 0x010fca000ff5e0ff */
[----:B------:R-:W-:Y:S04]  /*3bb70*/  STL [R1+0xaa4], R165 ;  /* 0x000aa4a501007387 */ /* 0x000fe80000100800 */
[----:B------:R0:W-:Y:S04]  /*3bb80*/  STL [R1+0xac8], R227 ;  /* 0x000ac8e301007387 */ /* 0x0001e80000100800 */
[----:B0-----:R-:W4:Y:S04]  /*3bb90*/  LDL.LU R227, [R1+0x1948] ;  /* 0x0019480001e37983 */ /* 0x001f280000300800 */
[----:B------:R-:W2:Y:S02]  /*3bba0*/  LDL.LU R165, [R1+0xa9c] ;  /* 0x000a9c0001a57983 */ /* 0x000ea40000300800 */
        /* <DEDUP_REMOVED lines=9> */
[----:B--2---:R-:W-:Y:S02]  /*3bc40*/  IADD3.X R165, R165, UR4, RZ, P5, !PT ;  /* 0x00000004a5a57c10 */ /* 0x004fe4000affe4ff */
[----:B------:R-:W-:-:S03]  /*3bc50*/  IADD3 R224, P5, R224, UR7, RZ ;  /* 0x00000007e0e07c10 */ /* 0x000fc6000ffbe0ff */
[----:B------:R-:W-:Y:S04]  /*3bc60*/  STL [R1+0xab8], R165 ;  /* 0x000ab8a501007387 */ /* 0x000fe80000100800 */
[----:B------:R0:W-:Y:S04]  /*3bc70*/  STL [R1+0xa8c], R224 ;  /* 0x000a8ce001007387 */ /* 0x0001e80000100800 */
[----:B0-----:R-:W2:Y:S04]  /*3bc80*/  LDL.LU R224, [R1+0x1944] ;  /* 0x0019440001e07983 */ /* 0x001ea80000300800 */
[----:B------:R-:W3:Y:S02]  /*3bc90*/  LDL.LU R165, [R1+0xab0] ;  /* 0x000ab00001a57983 */ /* 0x000ee40000300800 */
        /* <DEDUP_REMOVED lines=26> */
[----:B0-----:R-:W3:Y:S01]  /*3be40*/  LDL.LU R165, [R1+0xa64] ;  /* 0x000a640001a57983 */ /* 0x001ee20000300800 */
[----:B------:R-:W-:Y:S02]  /*3be50*/  IADD3.X R4, R4, UR4, RZ, P5, !PT ;  /* 0x0000000404047c10 */ /* 0x000fe4000affe4ff */
[----:B---3--:R-:W-:-:S05]  /*3be60*/  IADD3 R165, P4, R165, UR7, RZ ;  /* 0x00000007a5a57c10 */ /* 0x008fca000ff9e0ff */
[----:B------:R-:W-:Y:S04]  /*3be70*/  STL [R1+0xa64], R165 ;  /* 0x000a64a501007387 */ /* 0x000fe80000100800 */
[----:B------:R0:W-:Y:S04]  /*3be80*/  STL [R1+0xa88], R4 ;  /* 0x000a880401007387 */ /* 0x0001e80000100800 */
[----:B0-----:R-:W3:Y:S04]  /*3be90*/  LDL.LU R4, [R1+0x1940] ;  /* 0x0019400001047983 */ /* 0x001ee80000300800 */
[----:B------:R-:W4:Y:S02]  /*3bea0*/  LDL.LU R165, [R1+0xa5c] ;  /* 0x000a5c0001a57983 */ /* 0x000f240000300800 */
        /* <DEDUP_REMOVED lines=84> */
[----:B---3--:R-:W-:Y:S02]  /*3c3f0*/  IADD3.X R216, R216, UR4, RZ, P2, !PT ;  /* 0x00000004d8d87c10 */ /* 0x008fe400097fe4ff */
[----:B----4-:R-:W-:-:S05]  /*3c400*/  IADD3 R165, P1, R165, UR7, RZ ;  /* 0x00000007a5a57c10 */ /* 0x010fca000ff3e0ff */
[----:B------:R-:W-:Y:S04]  /*3c410*/  STL [R1+0x9ec], R165 ;  /* 0x0009eca501007387 */ /* 0x000fe80000100800 */
[----:B------:R0:W-:Y:S04]  /*3c420*/  STL [R1+0xa10], R216 ;  /* 0x000a10d801007387 */ /* 0x0001e80000100800 */
[----:B0-----:R-:W3:Y:S04]  /*3c430*/  LDL.LU R216, [R1+0x1930] ;  /* 0x0019300001d87983 */ /* 0x001ee80000300800 */
[----:B------:R-:W4:Y:S01]  /*3c440*/  LDL.LU R165, [R1+0x9e4] ;  /* 0x0009e40001a57983 */ /* 0x000f220000300800 */
[----:B------:R-:W-:-:S02]  /*3c450*/  IADD3.X R213, R213, UR4, RZ, P3, !PT ;  /* 0x00000004d5d57c10 */ /* 0x000fc40009ffe4ff */
        /* <DEDUP_REMOVED lines=14> */
[----:B---3--:R-:W-:-:S02]  /*3c540*/  IADD3.X R165, R165, UR4, RZ, P5, !PT ;  /* 0x00000004a5a57c10 */ /* 0x008fc4000affe4ff */
        /* <DEDUP_REMOVED lines=31> */
[----:B------:R-:W2:Y:S01]  /*3c740*/  LDL.LU R165, [R1+0x9a4] ;  /* 0x0009a40001a57983 */ /* 0x000ea20000300800 */
[----:B------:R-:W-:-:S02]  /*3c750*/  IADD3.X R0, R0, UR4, RZ, P5, !PT ;  /* 0x0000000400007c10 */ /* 0x000fc4000affe4ff */
        /* <DEDUP_REMOVED lines=13> */
[----:B------:R-:W4:Y:S01]  /*3c830*/  LDL.LU R165, [R1+0x9b8] ;  /* 0x0009b80001a57983 */ /* 0x000f220000300800 */
[----:B------:R-:W-:Y:S01]  /*3c840*/  WARPGROUP.ARRIVE ;  /* 0x00000000000079c5 */ /* 0x000fe20000000000 */
[----:B------:R-:W-:Y:S01]  /*3c850*/  UMOV UR42, UR22 ;  /* 0x00000016002a7c82 */ /* 0x000fe20008000000 */
[----:B------:R-:W-:-:S04]  /*3c860*/  UMOV UR43, UR23 ;  /* 0x00000017002b7c82 */ /* 0x000fc80008000000 */
[----:B------:R-:W-:Y:S01]  /*3c870*/  QGMMA.64x256x32.F32.E5M2.E5M2 R24, gdesc[UR40], R24, gsb0 ;  /* 0x03e00000281879f3 */ /* 0x000fe20008003818 */
[----:B----4-:R-:W-:Y:S02]  /*3c880*/  IADD3.X R165, R165, UR4, RZ, P1, !PT ;  /* 0x00000004a5a57c10 */ /* 0x010fe40008ffe4ff */
[----:B------:R-:W-:-:S03]  /*3c890*/  IADD3 R3, P1, R3, UR7, RZ ;  /* 0x0000000703037c10 */ /* 0x000fc6000ff3e0ff */
[----:B------:R-:W-:Y:S04]  /*3c8a0*/  STL [R1+0x9b8], R165 ;  /* 0x0009b8a501007387 */ /* 0x000fe80000100800 */
[----:B------:R0:W-:Y:S04]  /*3c8b0*/  STL [R1+0x98c], R3 ;  /* 0x00098c0301007387 */ /* 0x0001e80000100800 */
[----:B0-----:R-:W4:Y:S04]  /*3c8c0*/  LDL.LU R3, [R1+0x1914] ;  /* 0x0019140001037983 */ /* 0x001f280000300800 */
[----:B------:R-:W2:Y:S01]  /*3c8d0*/  LDL.LU R165, [R1+0x9b0] ;  /* 0x0009b00001a57983 */ /* 0x000ea20000300800 */
[----:B------:R-:W-:-:S02]  /*3c8e0*/  WARPGROUP.DEPBAR.LE gsb0, 0x0 ;  /* 0x00008000000079c5 */ /* 0x000fc40000010000 */
[----:B------:R-:W-:Y:S01]  /*3c8f0*/  WARPGROUP.ARRIVE ;  /* 0x00000000000079c5 */ /* 0x000fe20000000000 */
[----:B------:R-:W-:Y:S01]  /*3c900*/  UMOV UR46, UR10 ;  /* 0x0000000a002e7c82 */ /* 0x000fe20008000000 */
[----:B------:R-:W-:-:S05]  /*3c910*/  UMOV UR47, UR11 ;  /* 0x0000000b002f7c82 */ /* 0x000fca0008000000 */
[----:B------:R-:W-:Y:S01]  /*3c920*/  QGMMA.64x256x32.F32.E5M2.E5M2 R24, gdesc[UR44], R24, gsb0 ;  /* 0x03e000002c1879f3 */ /* 0x000fe20008003818 */
[----:B--2---:R-:W-:-:S05]  /*3c930*/  IADD3.X R165, R165, UR4, RZ, P2, !PT ;  /* 0x00000004a5a57c10 */ /* 0x004fca00097fe4ff */
[----:B------:R0:W-:Y:S04]  /*3c940*/  STL [R1+0x9b0], R165 ;  /* 0x0009b0a501007387 */ /* 0x0001e80000100800 */
[----:B0-----:R-:W2:Y:S01]  /*3c950*/  LDL.LU R165, [R1+0x984] ;  /* 0x0009840001a57983 */ /* 0x001ea20000300800 */
[----:B----4-:R-:W-:Y:S01]  /*3c960*/  IADD3.X R3, R3, UR4, RZ, P3, !PT ;  /* 0x0000000403037c10 */ /* 0x010fe20009ffe4ff */
[----:B------:R-:W-:Y:S02]  /*3c970*/  WARPGROUP.DEPBAR.LE gsb0, 0x0 ;  /* 0x00008000000079c5 */ /* 0x000fe40000010000 */
[----:B------:R-:W-:Y:S01]  /*3c980*/  WARPGROUP.ARRIVE ;  /* 0x00000000000079c5 */ /* 0x000fe20000000000 */
[----:B------:R-:W-:Y:S01]  /*3c990*/  UMOV UR50, UR14 ;  /* 0x0000000e00327c82 */ /* 0x000fe20008000000 */
[----:B------:R-:W-:-:S12]  /*3c9a0*/  UMOV UR51, UR15 ;  /* 0x0000000f00337c82 */ /* 0x000fd80008000000 */
[----:B------:R-:W-:Y:S01]  /*3c9b0*/  QGMMA.64x256x32.F32.E5M2.E5M2 R24, gdesc[UR48], R24, gsb0 ;  /* 0x03e00000301879f3 */ /* 0x000fe20008003818 */
[----:B------:R-:W-:Y:S01]  /*3c9c0*/  UMOV UR54, UR18 ;  /* 0x0000001200367c82 */ /* 0x000fe20008000000 */
[----:B------:R-:W-:Y:S01]  /*3c9d0*/  UMOV UR55, UR19 ;  /* 0x0000001300377c82 */ /* 0x000fe20008000000 */
[----:B--2---:R-:W-:-:S05]  /*3c9e0*/  IADD3 R165, P2, R165, UR7, RZ ;  /* 0x00000007a5a57c10 */ /* 0x004fca000ff5e0ff */
[----:B------:R-:W-:Y:S04]  /*3c9f0*/  STL [R1+0x984], R165 ;  /* 0x000984a501007387 */ /* 0x000fe80000100800 */
[----:B------:R0:W-:Y:S04]  /*3ca00*/  STL [R1+0x9a8], R3 ;  /* 0x0009a80301007387 */ /* 0x0001e80000100800 */
[----:B0-----:R-:W2:Y:S04]  /*3ca10*/  LDL.LU R3, [R1+0x1910] ;  /* 0x0019100001037983 */ /* 0x001ea80000300800 */
[----:B------:R-:W4:Y:S01]  /*3ca20*/  LDL.LU R165, [R1+0x97c] ;  /* 0x00097c0001a57983 */ /* 0x000f220000300800 */
[----:B------:R-:W-:-:S02]  /*3ca30*/  WARPGROUP.DEPBAR.LE gsb0, 0x0 ;  /* 0x00008000000079c5 */ /* 0x000fc40000010000 */
[----:B------:R-:W-:-:S06]  /*3ca40*/  WARPGROUP.ARRIVE ;  /* 0x00000000000079c5 */ /* 0x000fcc0000000000 */
[----:B------:R-:W-:Y:S01]  /*3ca50*/  QGMMA.64x256x32.F32.E5M2.E5M2 R24, gdesc[UR52], R24, gsb0 ;  /* 0x03e00000341879f3 */ /* 0x000fe20008003818 */
[----:B---3--:R-:W-:Y:S02]  /*3ca60*/  IADD3.X R4, R4, UR4, RZ, P4, !PT ;  /* 0x0000000404047c10 */ /* 0x008fe4000a7fe4ff */
[----:B------:R-:W-:Y:S02]  /*3ca70*/  IADD3.X R0, R0, UR4, RZ, P5, !PT ;  /* 0x0000000400007c10 */ /* 0x000fe4000affe4ff */
[----:B------:R-:W-:Y:S02]  /*3ca80*/  IADD3 R166, P5, R166, UR7, RZ ;  /* 0x00000007a6a67c10 */ /* 0x000fe4000ffbe0ff */
[----:B------:R-:W-:Y:S02]  /*3ca90*/  IADD3.X R167, R167, UR4, RZ, P6, !PT ;  /* 0x00000004a7a77c10 */ /* 0x000fe4000b7fe4ff */
[----:B------:R-:W-:Y:S02]  /*3caa0*/  IADD3 R168, P6, R168, UR7, RZ ;  /* 0x00000007a8a87c10 */ /* 0x000fe4000ffde0ff */
[----:B------:R-:W-:-:S02]  /*3cab0*/  IADD3.X R6, R6, UR4, RZ, P1, !PT ;  /* 0x0000000406067c10 */ /* 0x000fc40008ffe4ff */
[----:B------:R-:W-:Y:S02]  /*3cac0*/  IADD3 R7, P1, R7, UR7, RZ ;  /* 0x0000000707077c10 */ /* 0x000fe4000ff3e0ff */
        /* <DEDUP_REMOVED lines=25> */
[----:B------:R-:W-:Y:S02]  /*3cc60*/  IADD3.X R213, R213, UR4, RZ, P5, !PT ;  /* 0x00000004d5d57c10 */ /* 0x000fe4000affe4ff */
[----:B------:R-:W-:Y:S02]  /*3cc70*/  IADD3.X R211, R211, UR4, RZ, P1, !PT ;  /* 0x00000004d3d37c10 */ /* 0x000fe40008ffe4ff */
[----:B------:R-:W-:Y:S02]  /*3cc80*/  IADD3.X R212, R212, UR4, RZ, P6, !PT ;  /* 0x00000004d4d47c10 */ /* 0x000fe4000b7fe4ff */
[----:B----4-:R-:W-:-:S02]  /*3cc90*/  IADD3 R165, P3, R165, UR7, RZ ;  /* 0x00000007a5a57c10 */ /* 0x010fc4000ff7e0ff */
[----:B--2---:R-:W-:-:S03]  /*3cca0*/  IADD3 R3, P4, R3, UR7, RZ ;  /* 0x0000000703037c10 */ /* 0x004fc6000ff9e0ff */
[----:B------:R-:W-:Y:S04]  /*3ccb0*/  STL [R1+0x97c], R165 ;  /* 0x00097ca501007387 */ /* 0x000fe80000100800 */
[----:B------:R0:W-:Y:S01]  /*3ccc0*/  STL [R1+0x9a0], R4 ;  /* 0x0009a00401007387 */ /* 0x0001e20000100800 */
[----:B------:R-:W-:Y:S02]  /*3ccd0*/  IADD3.X R229, R229, UR4, RZ, P3, !PT ;  /* 0x00000004e5e57c10 */ /* 0x000fe40009ffe4ff */
[----:B------:R-:W-:Y:S01]  /*3cce0*/  IADD3 R226, P3, R226, UR7, RZ ;  /* 0x00000007e2e27c10 */ /* 0x000fe2000ff7e0ff */
[----:B0-----:R1:W5:Y:S04]  /*3ccf0*/  LDL.LU R4, [R1+0x190c] ;  /* 0x00190c0001047983 */ /* 0x0013680000300800 */
[----:B------:R0:W-:Y:S01]  /*3cd00*/  STL [R1+0x974], R3 ;  /* 0x0009740301007387 */ /* 0x0001e20000100800 */
[----:B------:R-:W-:-:S02]  /*3cd10*/  IADD3.X R230, R230, UR4, RZ, P4, !PT ;  /* 0x00000004e6e67c10 */ /* 0x000fc4000a7fe4ff */
[----:B------:R-:W-:Y:S01]  /*3cd20*/  IADD3 R231, P4, R231, UR7, RZ ;  /* 0x00000007e7e77c10 */ /* 0x000fe2000ff9e0ff */
[----:B0-----:R1:W5:Y:S04]  /*3cd30*/  LDL.LU R3, [R1+0x1908] ;  /* 0x0019080001037983 */ /* 0x0013680000300800 */
[----:B------:R0:W-:Y:S04]  /*3cd40*/  STL [R1+0x998], R0 ;  /* 0x0009980001007387 */ /* 0x0001e80000100800 */
[----:B0-----:R1:W5:Y:S04]  /*3cd50*/  LDL.LU R0, [R1+0x1904] ;  /* 0x0019040001007983 */ /* 0x0013680000300800 */
[----:B------:R1:W-:Y:S04]  /*3cd60*/  STL [R1+0x96c], R166 ;  /* 0x00096ca601007387 */ /* 0x0003e80000100800 */
        /* <DEDUP_REMOVED lines=13> */
[----:B------:R1:W-:Y:S01]  /*3ce40*/  STL [R1+0x934], R235 ;  /* 0x000934eb01007387 */ /* 0x0003e20000100800 */
[----:B------:R-:W-:-:S03]  /*3ce50*/  IADD3.X R223, R223, UR4, RZ, P3, !PT ;  /* 0x00000004dfdf7c10 */ /* 0x000fc60009ffe4ff */
[----:B------:R1:W-:Y:S01]  /*3ce60*/  STL [R1+0x958], R225 ;  /* 0x000958e101007387 */ /* 0x0003e20000100800 */
[----:B------:R-:W-:-:S03]  /*3ce70*/  IADD3 R222, P3, R222, UR7, RZ ;  /* 0x00000007dede7c10 */ /* 0x000fc6000ff7e0ff */
[----:B------:R1:W-:Y:S01]  /*3ce80*/  STL [R1+0x92c], R236 ;  /* 0x00092cec01007387 */ /* 0x0003e20000100800 */
[----:B------:R-:W-:-:S03]  /*3ce90*/  IADD3.X R238, R238, UR4, RZ, P4, !PT ;  /* 0x00000004eeee7c10 */ /* 0x000fc6000a7fe4ff */
[----:B------:R1:W-:Y:S01]  /*3cea0*/  STL [R1+0x950], R224 ;  /* 0x000950e001007387 */ /* 0x0003e20000100800 */
[----:B------:R-:W-:-:S03]  /*3ceb0*/  IADD3 R221, P4, R221, UR7, RZ ;  /* 0x00000007dddd7c10 */ /* 0x000fc6000ff9e0ff */
        /* <DEDUP_REMOVED lines=26> */
[----:B------:R-:W-:-:S03]  /*3d060*/  IADD3.X R252, R252, UR4, RZ, P4, !PT ;  /* 0x00000004fcfc7c10 */ /* 0x000fc6000a7fe4ff */
        /* <DEDUP_REMOVED lines=8> */
[----:B------:R-:W-:-:S02]  /*3d0f0*/  WARPGROUP.DEPBAR.LE gsb0, 0x0 ;  /* 0x00008000000079c5 */ /* 0x000fc40000010000 */
[----:B------:R-:W-:Y:S05]  /*3d100*/  @P0 BRA `(.L_x_2) ;  /* 0xfffffdec00b40947 */ /* 0x000fea000383ffff */
.L_x_1:
[----:B------:R-:W2:Y:S01]  /*3d110*/  LDL.LU R23, [R1+0x4a8] ;  /* 0x0004a80001177983 */ /* 0x000ea20000300800 */
[----:B------:R-:W-:Y:S01]  /*3d120*/  F2FP.SATFINITE.E5M2.F32.PACK_AB_MERGE_C R30, R31, R30, RZ ;  /* 0x0000001e1f1e723e */ /* 0x000fe200048060ff */
[----:B------:R-:W-:Y:S01]  /*3d130*/  ULDC UR4, c[0x0][0x22c] ;  /* 0x00008b0000047ab9 */ /* 0x000fe20000000800 */
[----:B------:R-:W-:Y:S01]  /*3d140*/  F2FP.SATFINITE.E5M2.F32.PACK_AB_MERGE_C R28, R29, R28, RZ ;  /* 0x0000001c1d1c723e */ /* 0x000fe200048060ff */
[----:B------:R-:W3:Y:S01]  /*3d150*/  LDL.LU R22, [R1+0x4ac] ;  /* 0x0004ac0001167983 */ /* 0x000ee20000300800 */
[----:B------:R-:W-:Y:S01]  /*3d160*/  F2FP.SATFINITE.E5M2.F32.PACK_AB_MERGE_C R40, R41, R40, RZ ;  /* 0x000000282928723e */ /* 0x000fe200048060ff */
[----:B------:R-:W-:Y:S01]  /*3d170*/  ULDC UR5, c[0x0][0x22c] ;  /* 0x00008b0000057ab9 */ /* 0x000fe20000000800 */
[----:B------:R-:W-:Y:S01]  /*3d180*/  F2FP.SATFINITE.E5M2.F32.PACK_AB_MERGE_C R38, R39, R38, RZ ;  /* 0x000000262726723e */ /* 0x000fe200048060ff */
[----:B------:R-:W4:Y:S01]  /*3d190*/  LDL.LU R21, [R1+0x4b0] ;  /* 0x0004b00001157983 */ /* 0x000f220000300800 */
[----:B------:R-:W-:Y:S01]  /*3d1a0*/  F2FP.SATFINITE.E5M2.F32.PACK_AB_MERGE_C R32, R33, R32, RZ ;  /* 0x000000202120723e */ /* 0x000fe200048060ff */
[----:B------:R-:W-:Y:S01]  /*3d1b0*/  ULDC UR6, c[0x0][0x248] ;  /* 0x0000920000067ab9 */ /* 0x000fe20000000800 */
[----:B------:R-:W-:Y:S01]  /*3d1c0*/  F2FP.SATFINITE.E5M2.F32.PACK_AB_MERGE_C R36, R37, R36, RZ ;  /* 0x000000242524723e */ /* 0x000fe200048060ff */
[----:B------:R-:W4:Y:S01]  /*3d1d0*/  LDL.LU R20, [R1+0x4b4] ;  /* 0x0004b40001147983 */ /* 0x000f220000300800 */
[----:B------:R-:W-:Y:S01]  /*3d1e0*/  F2FP.SATFINITE.E5M2.F32.PACK_AB_MERGE_C R34, R35, R34, RZ ;  /* 0x000000222322723e */ /* 0x000fe200048060ff */
[----:B------:R-:W-:Y:S01]  /*3d1f0*/  ULDC UR7, c[0x0][0x248] ;  /* 0x0000920000077ab9 */ /* 0x000fe20000000800 */
[----:B------:R-:W-:Y:S01]  /*3d200*/  F2FP.SATFINITE.E5M2.F32.PACK_AB_MERGE_C R42, R43, R42, RZ ;  /* 0x0000002a2b2a723e */ /* 0x000fe200048060ff */
[----:B------:R-:W0:Y:S01]  /*3d210*/  LDL.LU R185, [R1+0x408] ;  /* 0x0004080001b97983 */ /* 0x000e220000300800 */
[----:B------:R-:W-:Y:S01]  /*3d220*/  F2FP.SATFINITE.E5M2.F32.PACK_AB_MERGE_C R44, R45, R44, RZ ;  /* 0x0000002c2d2c723e */ /* 0x000fe200048060ff */
[----:B------:R-:W-:Y:S01]  /*3d230*/  ULDC UR8, c[0x0][0x248] ;  /* 0x0000920000087ab9 */ /* 0x000fe20000000800 */
[----:B------:R-:W-:Y:S01]  /*3d240*/  F2FP.SATFINITE.E5M2.F32.PACK_AB_MERGE_C R46, R47, R46, RZ ;  /* 0x0000002e2f2e723e */ /* 0x000fe200048060ff */
[----:B------:R-:W0:Y:S01]  /*3d250*/  LDL.LU R184, [R1+0x40c] ;  /* 0x00040c0001b87983 */ /* 0x000e220000300800 */
[----:B------:R-:W-:Y:S01]  /*3d260*/  F2FP.SATFINITE.E5M2.F32.PACK_AB_MERGE_C R50, R51, R50, RZ ;  /* 0x000000323332723e */ /* 0x000fe200048060ff */
[----:B------:R-:W-:Y:S01]  /*3d270*/  ULDC UR9, c[0x0][0x248] ;  /* 0x0000920000097ab9 */ /* 0x000fe20000000800 */
[----:B------:R-:W-:Y:S01]  /*3d280*/  F2FP.SATFINITE.E5M2.F32.PACK_AB_MERGE_C R48, R49, R48, RZ ;  /* 0x000000303130723e */ /* 0x000fe200048060ff */
[----:B------:R-:W2:Y:S01]  /*3d290*/  LDL.LU R183, [R1+0x410] ;  /* 0x0004100001b77983 */ /* 0x000ea20000300800 */
[----:B------:R-:W-:Y:S01]  /*3d2a0*/  F2FP.SATFINITE.E5M2.F32.PACK_AB_MERGE_C R24, R25, R24, RZ ;  /* 0x000000181918723e */ /* 0x000fe200048060ff */
[----:B------:R-:W-:Y:S01]  /*3d2b0*/  ULDC UR10, c[0x0][0x248] ;  /* 0x00009200000a7ab9 */ /* 0x000fe20000000800 */
[----:B------:R-:W-:Y:S01]  /*3d2c0*/  F2FP.SATFINITE.E5M2.F32.PACK_AB_MERGE_C R26, R27, R26, RZ ;  /* 0x0000001a1b1a723e */ /* 0x000fe200048060ff */
[----:B------:R-:W2:Y:S01]  /*3d2d0*/  LDL.LU R182, [R1+0x414] ;  /* 0x0004140001b67983 */ /* 0x000ea20000300800 */
        /* <DEDUP_REMOVED lines=11> */
[----:B------:R-:W3:Y:S01]  /*3d390*/  LDL.LU R181, [R1+0x418] ;  /* 0x0004180001b57983 */ /* 0x000ee20000300800 */
[----:B------:R-:W-:Y:S01]  /*3d3a0*/  F2FP.SATFINITE.E5M2.F32.PACK_AB_MERGE_C R68, R69, R68, RZ ;  /* 0x000000444544723e */ /* 0x000fe200048060ff */
[----:B------:R-:W-:Y:S01]  /*3d3b0*/  ULDC UR14, c[0x0][0x248] ;  /* 0x00009200000e7ab9 */ /* 0x000fe20000000800 */
[----:B------:R-:W-:Y:S01]  /*3d3c0*/  F2FP.SATFINITE.E5M2.F32.PACK_AB_MERGE_C R52, R53, R52, RZ ;  /* 0x000000343534723e */ /* 0x000fe200048060ff */
[----:B------:R-:W3:Y:S01]  /*3d3d0*/  LDL.LU R180, [R1+0x41c] ;  /* 0x00041c0001b47983 */ /* 0x000ee20000300800 */
        /* <DEDUP_REMOVED lines=20> */
[----:B------:R-:W-:Y:S01]  /*3d520*/  ULDC UR45, c[0x0][0x248] ;  /* 0x00009200002d7ab9 */ /* 0x000fe20000000800 */
[----:B------:R-:W-:Y:S01]  /*3d530*/  ULDC UR46, c[0x0][0x248] ;  /* 0x00009200002e7ab9 */ /* 0x000fe20000000800 */
[----:B------:R-:W-:Y:S01]  /*3d540*/  ULDC UR44, c[0x0][0x248] ;  /* 0x00009200002c7ab9 */ /* 0x000fe20000000800 */
        /* <DEDUP_REMOVED lines=24> */
[----:B-1----:R-:W3:Y:S01]  /*3d6d0*/  LDL.LU R168, [R1+0x44c] ;  /* 0x00044c0001a87983 */ /* 0x002ee20000300800 */
        /* <DEDUP_REMOVED lines=21> */
[----:B------:R-:W-:-:S02]  /*3d830*/  ULDC UR59, c[0x0][0x248] ;  /* 0x00009200003b7ab9 */ /* 0x000fc40000000800 */
        /* <DEDUP_REMOVED lines=11> */
[----:B------:R-:W4:Y:S04]  /*3d8f0*/  LDL.LU R187, [R1+0x400] ;  /* 0x0004000001bb7983 */ /* 0x000f280000300800 */
[----:B------:R-:W4:Y:S04]  /*3d900*/  LDL.LU R186, [R1+0x404] ;  /* 0x0004040001ba7983 */ /* 0x000f280000300800 */
        /* <DEDUP_REMOVED lines=59> */
[----:B-----5:R-:W-:Y:S04]  /*3dcc0*/  STL [R1+0x19b0], R0 ;  /* 0x0019b00001007387 */ /* 0x020fe80000100800 */
[----:B------:R-:W-:Y:S04]  /*3dcd0*/  STL [R1+0x19ac], R148 ;  /* 0x0019ac9401007387 */ /* 0x000fe80000100800 */
[----:B------:R-:W-:Y:S04]  /*3dce0*/  STL [R1+0x19a8], R149 ;  /* 0x0019a89501007387 */ /* 0x000fe80000100800 */
[----:B------:R-:W-:Y:S04]  /*3dcf0*/  STL [R1+0x19a4], R151 ;  /* 0x0019a49701007387 */ /* 0x000fe80000100800 */
[----:B------:R-:W-:Y:S04]  /*3dd00*/  STL [R1+0x19a0], R150 ;  /* 0x0019a09601007387 */ /* 0x000fe80000100800 */
[----:B------:R2:W-:Y:S04]  /*3dd10*/  STL [R1+0x1944], R3 ;  /* 0x0019440301007387 */ /* 0x0005e80000100800 */
[----:B------:R-:W-:Y:S04]  /*3dd20*/  STL [R1+0x1940], R4 ;  /* 0x0019400401007387 */ /* 0x000fe80000100800 */
[----:B------:R-:W-:Y:S01]  /*3dd30*/  STL [R1+0x193c], R9 ;  /* 0x00193c0901007387 */ /* 0x000fe20000100800 */
[----:B--2---:R-:W-:-:S03]  /*3dd40*/  F2FP.SATFINITE.E5M2.F32.PACK_AB_MERGE_C R3, R178, R179, RZ ;  /* 0x000000b3b203723e */ /* 0x004fc600048060ff */
[----:B------:R-:W-:Y:S04]  /*3dd50*/  STL [R1+0x1938], R13 ;  /* 0x0019380d01007387 */ /* 0x000fe80000100800 */
[----:B------:R-:W-:Y:S04]  /*3dd60*/  STL [R1+0x1934], R14 ;  /* 0x0019340e01007387 */ /* 0x000fe80000100800 */
[----:B------:R-:W-:Y:S04]  /*3dd70*/  STL [R1+0x1930], R15 ;  /* 0x0019300f01007387 */ /* 0x000fe80000100800 */
[----:B------:R-:W-:Y:S04]  /*3dd80*/  STL [R1+0x192c], R17 ;  /* 0x00192c1101007387 */ /* 0x000fe80000100800 */
[----:B------:R-:W-:Y:S04]  /*3dd90*/  STL [R1+0x1928], R16 ;  /* 0x0019281001007387 */ /* 0x000fe80000100800 */
[----:B------:R-:W-:Y:S04]  /*3dda0*/  STL [R1+0x1924], R12 ;  /* 0x0019240c01007387 */ /* 0x000fe80000100800 */
[----:B------:R-:W-:Y:S04]  /*3ddb0*/  STL [R1+0x1920], R10 ;  /* 0x0019200a01007387 */ /* 0x000fe80000100800 */
[----:B------:R-:W-:Y:S01]  /*3ddc0*/  STL [R1+0x191c], R11 ;  /* 0x00191c0b01007387 */ /* 0x000fe20000100800 */
[----:B----4-:R-:W-:-:S03]  /*3ddd0*/  F2FP.SATFINITE.E5M2.F32.PACK_AB_MERGE_C R0, R186, R187, RZ ;  /* 0x000000bbba00723e */ /* 0x010fc600048060ff */
[----:B------:R0:W-:Y:S04]  /*3dde0*/  STL [R1+0x1918], R2 ;  /* 0x0019180201007387 */ /* 0x0001e80000100800 */
[----:B------:R-:W-:Y:S04]  /*3ddf0*/  STL [R1+0x1914], R5 ;  /* 0x0019140501007387 */ /* 0x000fe80000100800 */
[----:B------:R-:W-:Y:S01]  /*3de00*/  STL [R1+0x1910], R6 ;  /* 0x0019100601007387 */ /* 0x000fe20000100800 */
[----:B0-----:R-:W-:-:S03]  /*3de10*/  F2FP.SATFINITE.E5M2.F32.PACK_AB_MERGE_C R2, R184, R185, RZ ;  /* 0x000000b9b802723e */ /* 0x001fc600048060ff */
[----:B------:R-:W-:Y:S04]  /*3de20*/  STL [R1+0x190c], R7 ;  /* 0x00190c0701007387 */ /* 0x000fe80000100800 */
[----:B------:R-:W-:Y:S04]  /*3de30*/  STL [R1+0x1908], R8 ;  /* 0x0019080801007387 */ /* 0x000fe80000100800 */
[----:B------:R-:W-:Y:S04]  /*3de40*/  STL [R1+0x1904], R190 ;  /* 0x001904be01007387 */ /* 0x000fe80000100800 */
[----:B------:R0:W-:Y:S04]  /*3de50*/  STL [R1+0x624], R0 ;  /* 0x0006240001007387 */ /* 0x0001e80000100800 */
[----:B------:R1:W-:Y:S01]  /*3de60*/  STL [R1+0x620], R2 ;  /* 0x0006200201007387 */ /* 0x0003e20000100800 */
[----:B0-----:R-:W-:-:S02]  /*3de70*/  F2FP.SATFINITE.E5M2.F32.PACK_AB_MERGE_C R0, R182, R183, RZ ;  /* 0x000000b7b600723e */ /* 0x001fc400048060ff */
[----:B-1----:R-:W-:-:S03]  /*3de80*/  F2FP.SATFINITE.E5M2.F32.PACK_AB_MERGE_C R2, R176, R177, RZ ;  /* 0x000000b1b002723e */ /* 0x002fc600048060ff */
[----:B------:R3:W-:Y:S02]  /*3de90*/  STL [R1+0x61c], R0 ;  /* 0x00061c0001007387 */ /* 0x0007e40000100800 */
[----:B---3--:R-:W-:-:S05]  /*3dea0*/  F2FP.SATFINITE.E5M2.F32.PACK_AB_MERGE_C R0, R180, R181, RZ ;  /* 0x000000b5b400723e */ /* 0x008fca00048060ff */
[----:B------:R0:W-:Y:S04]  /*3deb0*/  STL [R1+0x618], R0 ;  /* 0x0006180001007387 */ /* 0x0001e80000100800 */
[----:B------:R1:W-:Y:S04]  /*3dec0*/  STL [R1+0x614], R3 ;  /* 0x0006140301007387 */ /* 0x0003e80000100800 */
[----:B------:R2:W-:Y:S01]  /*3ded0*/  STL [R1+0x610], R2 ;  /* 0x0006100201007387 */ /* 0x0005e20000100800 */
[----:B0-----:R-:W-:Y:S02]  /*3dee0*/  F2FP.SATFINITE.E5M2.F32.PACK_AB_MERGE_C R0, R174, R175, RZ ;  /* 0x000000afae00723e */ /* 0x001fe400048060ff */
[----:B-1----:R-:W-:-:S03]  /*3def0*/  F2FP.SATFINITE.E5M2.F32.PACK_AB_MERGE_C R3, R172, R173, RZ ;  /* 0x000000adac03723e */ /* 0x002fc600048060ff */
[----:B------:R0:W-:Y:S01]  /*3df00*/  STL [R1+0x60c], R0 ;  /* 0x00060c0001007387 */ /* 0x0001e20000100800 */
[----:B--2---:R-:W-:-:S03]  /*3df10*/  F2FP.SATFINITE.E5M2.F32.PACK_AB_MERGE_C R2, R170, R171, RZ ;  /* 0x000000abaa02723e */ /* 0x004fc600048060ff */
        /* <DEDUP_REMOVED lines=12> */
[----:B------:R-:W-:Y:S04]  /*3dfe0*/  STL [R1+0x634], R3 ;  /* 0x0006340301007387 */ /* 0x000fe80000100800 */
[----:B------:R-:W2:Y:S01]  /*3dff0*/  LDL.LU R192, [R1+0x480] ;  /* 0x0004800001c07983 */ /* 0x000ea20000300800 */
[----:B0-----:R-:W-:-:S03]  /*3e000*/  F2FP.SATFINITE.E5M2.F32.PACK_AB_MERGE_C R0, R156, R157, RZ ;  /* 0x0000009d9c00723e */ /* 0x001fc600048060ff */
[----:B------:R-:W-:Y:S04]  /*3e010*/  STL [R1+0x640], R2 ;  /* 0x0006400201007387 */ /* 0x000fe80000100800 */
[----:B------:R-:W2:Y:S04]  /*3e020*/  LDL.LU R191, [R1+0x484] ;  /* 0x0004840001bf7983 */ /* 0x000ea80000300800 */
[----:B------:R0:W-:Y:S04]  /*3e030*/  STL [R1+0x63c], R0 ;  /* 0x00063c0001007387 */ /* 0x0001e80000100800 */
[----:B------:R-:W3:Y:S04]  /*3e040*/  LDL.LU R187, [R1+0x490] ;  /* 0x0004900001bb7983 */ /* 0x000ee80000300800 */
[----:B------:R-:W3:Y:S04]  /*3e050*/  LDL.LU R186, [R1+0x494] ;  /* 0x0004940001ba7983 */ /* 0x000ee80000300800 */
[----:B------:R-:W4:Y:S04]  /*3e060*/  LDL.LU R183, [R1+0x4a0] ;  /* 0x0004a00001b77983 */ /* 0x000f280000300800 */
        /* <DEDUP_REMOVED lines=18> */
[----:B------:R-:W4:Y:S01]  /*3e190*/  LDL.LU R158, [R1+0x504] ;  /* 0x00050400019e7983 */ /* 0x000f220000300800 */
[----:B------:R-:W-:-:S03]  /*3e1a0*/  IMAD.MOV.U32 R189, RZ, RZ, R155 ;  /* 0x000000ffffbd7224 */ /* 0x000fc600078e009b */
        /* <DEDUP_REMOVED lines=14> */
[----:B------:R-:W4:Y:S04]  /*3e290*/  LDL.LU R22, [R1+0x524] ;  /* 0x0005240001167983 */ /* 0x000f280000300800 */
[----:B------:R-:W4:Y:S04]  /*3e2a0*/  LDL.LU R21, [R1+0x528] ;  /* 0x0005280001157983 */ /* 0x000f280000300800 */
[----:B------:R-:W4:Y:S01]  /*3e2b0*/  LDL.LU R20, [R1+0x52c] ;  /* 0x00052c0001147983 */ /* 0x000f220000300800 */
[----:B------:R-:W-:Y:S02]  /*3e2c0*/  IMAD.MOV.U32 R175, RZ, RZ, R19 ;  /* 0x000000ffffaf7224 */ /* 0x000fe400078e0013 */
[----:B------:R-:W-:Y:S01]  /*3e2d0*/  IMAD.MOV.U32 R174, RZ, RZ, R18 ;  /* 0x000000ffffae7224 */ /* 0x000fe200078e0012 */
[----:B------:R-:W4:Y:S04]  /*3e2e0*/  LDL.LU R19, [R1+0x530] ;  /* 0x0005300001137983 */ /* 0x000f280000300800 */
[----:B------:R-:W4:Y:S01]  /*3e2f0*/  LDL.LU R18, [R1+0x534] ;  /* 0x0005340001127983 */ /* 0x000f220000300800 */
[----:B------:R-:W-:-:S02]  /*3e300*/  F2FP.SATFINITE.E5M2.F32.PACK_AB_MERGE_C R17, R188, R189, RZ ;  /* 0x000000bdbc11723e */ /* 0x000fc400048060ff */
[----:B------:R-:W-:Y:S02]  /*3e310*/  F2FP.SATFINITE.E5M2.F32.PACK_AB_MERGE_C R14, R184, R185, RZ ;  /* 0x000000b9b80e723e */ /* 0x000fe400048060ff */
[----:B------:R-:W-:Y:S02]  /*3e320*/  F2FP.SATFINITE.E5M2.F32.PACK_AB_MERGE_C R4, R180, R181, RZ ;  /* 0x000000b5b404723e */ /* 0x000fe400048060ff */
[----:B0-----:R-:W-:Y:S02]  /*3e330*/  F2FP.SATFINITE.E5M2.F32.PACK_AB_MERGE_C R0, R178, R179, RZ ;  /* 0x000000b3b200723e */ /* 0x001fe400048060ff */
[----:B--2---:R-:W-:-:S05]  /*3e340*/  F2FP.SATFINITE.E5M2.F32.PACK_AB_MERGE_C R15, R191, R192, RZ ;  /* 0x000000c0bf0f723e */ /* 0x004fca00048060ff */
[----:B------:R-:W-:Y:S04]  /*3e350*/  STL [R1+0x1948], R15 ;  /* 0x0019480f01007387 */ /* 0x000fe80000100800 */
[----:B------:R4:W-:Y:S01]  /*3e360*/  STL [R1+0x194c], R17 ;  /* 0x00194c1101007387 */ /* 0x0009e20000100800 */
[----:B---3--:R-:W-:-:S05]  /*3e370*/  F2FP.SATFINITE.E5M2.F32.PACK_AB_MERGE_C R13, R186, R187, RZ ;  /* 0x000000bbba0d723e */ /* 0x008fca00048060ff */
[----:B------:R-:W-:Y:S01]  /*3e380*/  STL [R1+0x1950], R13 ;  /* 0x0019500d01007387 */ /* 0x000fe20000100800 */
[----:B----4-:R-:W-:-:S03]  /*3e390*/  F2FP.SATFINITE.E5M2.F32.PACK_AB_MERGE_C R17, R182, R183, RZ ;  /* 0x000000b7b611723e */ /* 0x010fc600048060ff */
[----:B------:R-:W-:Y:S04]  /*3e3a0*/  STL [R1+0x1954], R14 ;  /* 0x0019540e01007387 */ /* 0x000fe80000100800 */
[----:B------:R0:W-:Y:S04]  /*3e3b0*/  STL [R1+0x1958], R17 ;  /* 0x0019581101007387 */ /* 0x0001e80000100800 */
[----:B------:R1:W-:Y:S01]  /*3e3c0*/  STL [R1+0x195c], R4 ;  /* 0x00195c0401007387 */ /* 0x0003e20000100800 */
[----:B0-----:R-:W-:Y:S02]  /*3e3d0*/  F2FP.SATFINITE.E5M2.F32.PACK_AB_MERGE_C R17, R176, R177, RZ ;  /* 0x000000b1b011723e */ /* 0x001fe400048060ff */
[----:B-1----:R-:W-:-:S03]  /*3e3e0*/  F2FP.SATFINITE.E5M2.F32.PACK_AB_MERGE_C R4, R172, R173, RZ ;  /* 0x000000adac04723e */ /* 0x002fc600048060ff */
[----:B------:R-:W-:Y:S04]  /*3e3f0*/  STL [R1+0x1960], R17 ;  /* 0x0019601101007387 */ /* 0x000fe80000100800 */
[----:B------:R0:W-:Y:S04]  /*3e400*/  STL [R1+0x4a0], R0 ;  /* 0x0004a00001007387 */ /* 0x0001e80000100800 */
[----:B------:R-:W-:Y:S01]  /*3e410*/  STL [R1+0x1964], R4 ;  /* 0x0019640401007387 */ /* 0x000fe20000100800 */
[----:B0-----:R-:W-:Y:S02]  /*3e420*/  F2FP.SATFINITE.E5M2.F32.PACK_AB_MERGE_C R0, R174, R175, RZ ;  /* 0x000000afae00723e */ /* 0x001fe400048060ff */
[----:B------:R-:W-:-:S03]  /*3e430*/  F2FP.SATFINITE.E5M2.F32.PACK_AB_MERGE_C R17, R168, R169, RZ ;  /* 0x000000a9a811723e */ /* 0x000fc600048060ff */
        /* <DEDUP_REMOVED lines=22> */
[----:B0-----:R-:W-:-:S05]  /*3e5a0*/  F2FP.SATFINITE.E5M2.F32.PACK_AB_MERGE_C R0, R22, R23, RZ ;  /* 0x000000171600723e */ /* 0x001fca00048060ff */
[----:B------:R0:W-:Y:S04]  /*3e5b0*/  STL [R1+0x46c], R0 ;  /* 0x00046c0001007387 */ /* 0x0001e80000100800 */
[----:B------:R-:W2:Y:S04]  /*3e5c0*/  LDL.LU R196, [R1+0x538] ;  /* 0x0005380001c47983 */ /* 0x000ea80000300800 */
[----:B------:R-:W2:Y:S01]  /*3e5d0*/  LDL.LU R195, [R1+0x53c] ;  /* 0x00053c0001c37983 */ /* 0x000ea20000300800 */
[----:B0-----:R-:W-:-:S05]  /*3e5e0*/  F2FP.SATFINITE.E5M2.F32.PACK_AB_MERGE_C R0, R18, R19, RZ ;  /* 0x000000131200723e */ /* 0x001fca00048060ff */
[----:B------:R0:W-:Y:S04]  /*3e5f0*/  STL [R1+0x464], R0 ;  /* 0x0004640001007387 */ /* 0x0001e80000100800 */
[----:B------:R-:W0:Y:S04]  /*3e600*/  LDL.LU R194, [R1+0x540] ;  /* 0x0005400001c27983 */ /* 0x000e280000300800 */
[----:B------:R-:W0:Y:S04]  /*3e610*/  LDL.LU R193, [R1+0x544] ;  /* 0x0005440001c17983 */ /* 0x000e280000300800 */
        /* <DEDUP_REMOVED lines=46> */
[----:B--2---:R-:W-:-:S05]  /*3e900*/  F2FP.SATFINITE.E5M2.F32.PACK_AB_MERGE_C R4, R195, R196, RZ ;  /* 0x000000c4c304723e */ /* 0x004fca00048060ff */
[----:B------:R3:W-:Y:S01]  /*3e910*/  STL [R1+0x1980], R4 ;  /* 0x0019800401007387 */ /* 0x0007e20000100800 */
[----:B0-----:R-:W-:Y:S02]  /*3e920*/  F2FP.SATFINITE.E5M2.F32.PACK_AB_MERGE_C R0, R193, R194, RZ ;  /* 0x000000c2c100723e */ /* 0x001fe400048060ff */
[----:B---3--:R-:W-:-:S05]  /*3e930*/  F2FP.SATFINITE.E5M2.F32.PACK_AB_MERGE_C R4, R191, R192, RZ ;  /* 0x000000c0bf04723e */ /* 0x008fca00048060ff */
[----:B------:R4:W-:Y:S04]  /*3e940*/  STL [R1+0x1984], R4 ;  /* 0x0019840401007387 */ /* 0x0009e80000100800 */
[----:B------:R0:W-:Y:S01]  /*3e950*/  STL [R1+0x45c], R0 ;  /* 0x00045c0001007387 */ /* 0x0001e20000100800 */
[----:B----4-:R-:W-:Y:S02]  /*3e960*/  F2FP.SATFINITE.E5M2.F32.PACK_AB_MERGE_C R4, R186, R187, RZ ;  /* 0x000000bbba04723e */ /* 0x010fe400048060ff */
[----:B0-----:R-:W-:-:S03]  /*3e970*/  F2FP.SATFINITE.E5M2.F32.PACK_AB_MERGE_C R0, R188, R189, RZ ;  /* 0x000000bdbc00723e */ /* 0x001fc600048060ff */
[----:B------:R0:W-:Y:S04]  /*3e980*/  STL [R1+0x1988], R4 ;  /* 0x0019880401007387 */ /* 0x0001e80000100800 */
[----:B------:R1:W-:Y:S01]  /*3e990*/  STL [R1+0x454], R0 ;  /* 0x0004540001007387 */ /* 0x0003e20000100800 */
[----:B0-----:R-:W-:Y:S02]  /*3e9a0*/  F2FP.SATFINITE.E5M2.F32.PACK_AB_MERGE_C R4, R182, R183, RZ ;  /* 0x000000b7b604723e */ /* 0x001fe400048060ff */
[----:B-1----:R-:W-:-:S03]  /*3e9b0*/  F2FP.SATFINITE.E5M2.F32.PACK_AB_MERGE_C R0, R184, R185, RZ ;  /* 0x000000b9b800723e */ /* 0x002fc600048060ff */
[----:B------:R-:W-:Y:S01]  /*3e9c0*/  STL [R1+0x198c], R4 ;  /* 0x00198c0401007387 */ /* 0x000fe20000100800 */
[----:B------:R-:W-:-:S03]  /*3e9d0*/  F2FP.SATFINITE.E5M2.F32.PACK_AB_MERGE_C R3, R180, R181, RZ ;  /* 0x000000b5b403723e */ /* 0x000fc600048060ff */
[----:B------:R0:W-:Y:S01]  /*3e9e0*/  STL [R1+0x44c], R0 ;  /* 0x00044c0001007387 */ /* 0x0001e20000100800 */
[----:B------:R-:W-:-:S03]  /*3e9f0*/  F2FP.SATFINITE.E5M2.F32.PACK_AB_MERGE_C R2, R178, R179, RZ ;  /* 0x000000b3b202723e */ /* 0x000fc600048060ff */
[----:B------:R-:W-:Y:S04]  /*3ea00*/  STL [R1+0x444], R3 ;  /* 0x0004440301007387 */ /* 0x000fe80000100800 */
[----:B------:R-:W-:Y:S01]  /*3ea10*/  STL [R1+0x440], R2 ;  /* 0x0004400201007387 */ /* 0x000fe20000100800 */
[----:B0-----:R-:W-:Y:S02]  /*3ea20*/  F2FP.SATFINITE.E5M2.F32.PACK_AB_MERGE_C R0, R176, R177, RZ ;  /* 0x000000b1b000723e */ /* 0x001fe400048060ff */
[----:B------:R-:W-:-:S05]  /*3ea30*/  F2FP.SATFINITE.E5M2.F32.PACK_AB_MERGE_C R4, R174, R175, RZ ;  /* 0x000000afae04723e */ /* 0x000fca00048060ff */
[----:B------:R0:W-:Y:S04]  /*3ea40*/  STL [R1+0x1990], R4 ;  /* 0x0019900401007387 */ /* 0x0001e80000100800 */
[----:B------:R1:W-:Y:S01]  /*3ea50*/  STL [R1+0x43c], R0 ;  /* 0x00043c0001007387 */ /* 0x0003e20000100800 */
[----:B0-----:R-:W-:Y:S02]  /*3ea60*/  F2FP.SATFINITE.E5M2.F32.PACK_AB_MERGE_C R4, R170, R171, RZ ;  /* 0x000000abaa04723e */ /* 0x001fe400048060ff */
[----:B-1----:R-:W-:-:S03]  /*3ea70*/  F2FP.SATFINITE.E5M2.F32.PACK_AB_MERGE_C R0, R172, R173, RZ ;  /* 0x000000adac00723e */ /* 0x002fc600048060ff */
        /* <DEDUP_REMOVED lines=8> */
[----:B------:R-:W-:Y:S01]  /*3eb00*/  STL [R1+0x199c], R4 ;  /* 0x00199c0401007387 */ /* 0x000fe20000100800 */
[----:B------:R-:W-:-:S03]  /*3eb10*/  F2FP.SATFINITE.E5M2.F32.PACK_AB_MERGE_C R3, R160, R161, RZ ;  /* 0x000000a1a003723e */ /* 0x000fc600048060ff */
[----:B------:R0:W-:Y:S04]  /*3eb20*/  STL [R1+0x424], R0 ;  /* 0x0004240001007387 */ /* 0x0001e80000100800 */
[----:B------:R1:W-:Y:S01]  /*3eb30*/  STL [R1+0x41c], R3 ;  /* 0x00041c0301007387 */ /* 0x0003e20000100800 */
[----:B0-----:R-:W-:Y:S02]  /*3eb40*/  F2FP.SATFINITE.E5M2.F32.PACK_AB_MERGE_C R0, R158, R159, RZ ;  /* 0x0000009f9e00723e */ /* 0x001fe400048060ff */
[----:B------:R-:W-:-:S03]  /*3eb50*/  F2FP.SATFINITE.E5M2.F32.PACK_AB_MERGE_C R2, R156, R157, RZ ;  /* 0x0000009d9c02723e */ /* 0x000fc600048060ff */
[----:B------:R0:W-:Y:S04]  /*3eb60*/  STL [R1+0x418], R0 ;  /* 0x0004180001007387 */ /* 0x0001e80000100800 */
[----:B------:R2:W-:Y:S01]  /*3eb70*/  STL [R1+0x414], R2 ;  /* 0x0004140201007387 */ /* 0x0005e20000100800 */
[----:B-1----:R-:W-:Y:S02]  /*3eb80*/  F2FP.SATFINITE.E5M2.F32.PACK_AB_MERGE_C R3, R154, R155, RZ ;  /* 0x0000009b9a03723e */ /* 0x002fe400048060ff */
[----:B0-----:R-:W-:-:S03]  /*3eb90*/  F2FP.SATFINITE.E5M2.F32.PACK_AB_MERGE_C R0, R152, R153, RZ ;  /* 0x000000999800723e */ /* 0x001fc600048060ff */
[----:B------:R-:W-:Y:S04]  /*3eba0*/  STL [R1+0x410], R3 ;  /* 0x0004100301007387 */ /* 0x000fe80000100800 */
[----:B------:R0:W-:Y:S01]  /*3ebb0*/  STL [R1+0x40c], R0 ;  /* 0x00040c0001007387 */ /* 0x0001e20000100800 */
[----:B--2---:R-:W-:-:S05]  /*3ebc0*/  F2FP.SATFINITE.E5M2.F32.PACK_AB_MERGE_C R2, R22, R23, RZ ;  /* 0x000000171602723e */ /* 0x004fca00048060ff */
[----:B------:R-:W-:Y:S04]  /*3ebd0*/  STL [R1+0x408], R2 ;  /* 0x0004080201007387 */ /* 0x000fe80000100800 */
[----:B------:R-:W2:Y:S04]  /*3ebe0*/  LDL.LU R110, [R1+0x200] ;  /* 0x00020000016e7983 */ /* 0x000ea80000300800 */
[----:B------:R-:W2:Y:S01]  /*3ebf0*/  LDL.LU R109, [R1+0x204] ;  /* 0x00020400016d7983 */ /* 0x000ea20000300800 */
[----:B0-----:R-:W-:-:S05]  /*3ec00*/  F2FP.SATFINITE.E5M2.F32.PACK_AB_MERGE_C R0, R18, R19, RZ ;  /* 0x000000131200723e */ /* 0x001fca00048060ff */
[----:B------:R0:W-:Y:S04]  /*3ec10*/  STL [R1+0x400], R0 ;  /* 0x0004000001007387 */ /* 0x0001e80000100800 */
[----:B------:R-:W3:Y:S04]  /*3ec20*/  LDL.LU R108, [R1+0x208] ;  /* 0x00020800016c7983 */ /* 0x000ee80000300800 */
[----:B------:R-:W3:Y:S04]  /*3ec30*/  LDL.LU R251, [R1+0x20c] ;  /* 0x00020c0001fb7983 */ /* 0x000ee80000300800 */
[----:B------:R-:W4:Y:S04]  /*3ec40*/  LDL.LU R106, [R1+0x210] ;  /* 0x00021000016a7983 */ /* 0x000f280000300800 */
[----:B------:R-:W4:Y:S04]  /*3ec50*/  LDL.LU R249, [R1+0x214] ;  /* 0x0002140001f97983 */ /* 0x000f280000300800 */
[----:B------:R-:W2:Y:S04]  /*3ec60*/  LDL.LU R107, [R1+0x218] ;  /* 0x00021800016b7983 */ /* 0x000ea80000300800 */
[----:B------:R-:W2:Y:S04]  /*3ec70*/  LDL.LU R247, [R1+0x21c] ;  /* 0x00021c0001f77983 */ /* 0x000ea80000300800 */
        /* <DEDUP_REMOVED lines=82> */
[----:B------:R-:W0:Y:S04]  /*3f1a0*/  LDL.LU R183, [R1+0x368] ;  /* 0x0003680001b77983 */ /* 0x000e280000300800 */
[----:B------:R-:W0:Y:S04]  /*3f1b0*/  LDL.LU R182, [R1+0x36c] ;  /* 0x00036c0001b67983 */ /* 0x000e280000300800 */
        /* <DEDUP_REMOVED lines=28> */
[----:B------:R-:W-:-:S03]  /*3f380*/  F2FP.SATFINITE.E5M2.F32.PACK_AB_MERGE_C R4, R20, R21, RZ ;  /* 0x000000151404723e */ /* 0x000fc600048060ff */
        /* <DEDUP_REMOVED lines=8> */
[----:B---3--:R-:W-:-:S02]  /*3f410*/  F2FP.SATFINITE.E5M2.F32.PACK_AB_MERGE_C R16, R252, R89, RZ ;  /* 0x00000059fc10723e */ /* 0x008fc400048060ff */
[----:B--2---:R-:W-:Y:S02]  /*3f420*/  F2FP.SATFINITE.E5M2.F32.PACK_AB_MERGE_C R3, R90, R91, RZ ;  /* 0x0000005b5a03723e */ /* 0x004fe400048060ff */
[----:B----4-:R-:W-:Y:S02]  /*3f430*/  F2FP.SATFINITE.E5M2.F32.PACK_AB_MERGE_C R5, R223, R224, RZ ;  /* 0x000000e0df05723e */ /* 0x010fe400048060ff */
[----:B------:R-:W-:Y:S02]  /*3f440*/  F2FP.SATFINITE.E5M2.F32.PACK_AB_MERGE_C R15, R92, R93, RZ ;  /* 0x0000005d5c0f723e */ /* 0x000fe400048060ff */
[----:B------:R-:W-:Y:S02]  /*3f450*/  F2FP.SATFINITE.E5M2.F32.PACK_AB_MERGE_C R223, R221, R222, RZ ;  /* 0x000000dedddf723e */ /* 0x000fe400048060ff */
[----:B------:R-:W-:Y:S02]  /*3f460*/  F2FP.SATFINITE.E5M2.F32.PACK_AB_MERGE_C R221, R219, R220, RZ ;  /* 0x000000dcdbdd723e */ /* 0x000fe400048060ff */
[----:B------:R-:W-:-:S02]  /*3f470*/  F2FP.SATFINITE.E5M2.F32.PACK_AB_MERGE_C R13, R94, R95, RZ ;  /* 0x0000005f5e0d723e */ /* 0x000fc400048060ff */
[----:B------:R-:W-:Y:S02]  /*3f480*/  F2FP.SATFINITE.E5M2.F32.PACK_AB_MERGE_C R219, R217, R218, RZ ;  /* 0x000000dad9db723e */ /* 0x000fe400048060ff */
[----:B------:R-:W-:Y:S02]  /*3f490*/  F2FP.SATFINITE.E5M2.F32.PACK_AB_MERGE_C R6, R215, R216, RZ ;  /* 0x000000d8d706723e */ /* 0x000fe400048060ff */
        /* <DEDUP_REMOVED lines=12> */
[----:B0-----:R-:W-:-:S05]  /*3f560*/  F2FP.SATFINITE.E5M2.F32.PACK_AB_MERGE_C R0, R182, R183, RZ ;  /* 0x000000b7b600723e */ /* 0x001fca00048060ff */
[----:B------:R0:W-:Y:S01]  /*3f570*/  STL [R1+0xe88], R0 ;  /* 0x000e880001007387 */ /* 0x0001e20000100800 */
[----:B------:R-:W-:Y:S02]  /*3f580*/  F2FP.SATFINITE.E5M2.F32.PACK_AB_MERGE_C R193, R180, R181, RZ ;  /* 0x000000b5b4c1723e */ /* 0x000fe400048060ff */
[----:B0-----:R-:W-:-:S05]  /*3f590*/  F2FP.SATFINITE.E5M2.F32.PACK_AB_MERGE_C R0, R174, R175, RZ ;  /* 0x000000afae00723e */ /* 0x001fca00048060ff */
[----:B------:R0:W-:Y:S01]  /*3f5a0*/  STL [R1+0xe7c], R0 ;  /* 0x000e7c0001007387 */ /* 0x0001e20000100800 */
[----:B------:R-:W-:Y:S02]  /*3f5b0*/  F2FP.SATFINITE.E5M2.F32.PACK_AB_MERGE_C R191, R178, R179, RZ ;  /* 0x000000b3b2bf723e */ /* 0x000fe400048060ff */
[----:B------:R-:W-:Y:S02]  /*3f5c0*/  F2FP.SATFINITE.E5M2.F32.PACK_AB_MERGE_C R199, R188, R189, RZ ;  /* 0x000000bdbcc7723e */ /* 0x000fe400048060ff */
        /* <DEDUP_REMOVED lines=11> */
[----:B------:R-:W-:Y:S02]  /*3f680*/  F2FP.SATFINITE.E5M2.F32.PACK_AB_MERGE_C R186, R172, R173, RZ ;  /* 0x000000adacba723e */ /* 0x000fe400048060ff */
[----:B------:R-:W-:-:S05]  /*3f690*/  F2FP.SATFINITE.E5M2.F32.PACK_AB_MERGE_C R22, R22, R23, RZ ;  /* 0x000000171616723e */ /* 0x000fca00048060ff */
[----:B------:R1:W-:Y:S04]  /*3f6a0*/  STL [R1+0xe84], R22 ;  /* 0x000e841601007387 */ /* 0x0003e80000100800 */
[----:B------:R-:W2:Y:S04]  /*3f6b0*/  LDL.LU R89, [R1] ;  /* 0x0000000001597983 */ /* 0x000ea80000300800 */
[----:B------:R-:W2:Y:S01]  /*3f6c0*/  LDL.LU R166, [R1+0x4] ;  /* 0x0000040001a67983 */ /* 0x000ea20000300800 */
[----:B0-----:R-:W-:-:S05]  /*3f6d0*/  F2FP.SATFINITE.E5M2.F32.PACK_AB_MERGE_C R0, R18, R19, RZ ;  /* 0x000000131200723e */ /* 0x001fca00048060ff */
[----:B------:R0:W-:Y:S04]  /*3f6e0*/  STL [R1+0xe80], R0 ;  /* 0x000e800001007387 */ /* 0x0001e80000100800 */
[----:B------:R-:W3:Y:S04]  /*3f6f0*/  LDL.LU R90, [R1+0x8] ;  /* 0x00000800015a7983 */ /* 0x000ee80000300800 */
[----:B------:R-:W3:Y:S04]  /*3f700*/  LDL.LU R164, [R1+0xc] ;  /* 0x00000c0001a47983 */ /* 0x000ee80000300800 */
[----:B------:R-:W4:Y:S04]  /*3f710*/  LDL.LU R91, [R1+0x10] ;  /* 0x00001000015b7983 */ /* 0x000f280000300800 */
[----:B------:R-:W4:Y:S04]  /*3f720*/  LDL.LU R162, [R1+0x14] ;  /* 0x0000140001a27983 */ /* 0x000f280000300800 */
[----:B------:R-:W4:Y:S04]  /*3f730*/  LDL.LU R92, [R1+0x18] ;  /* 0x00001800015c7983 */ /* 0x000f280000300800 */
[----:B------:R-:W4:Y:S04]  /*3f740*/  LDL.LU R160, [R1+0x1c] ;  /* 0x00001c0001a07983 */ /* 0x000f280000300800 */
[----:B------:R-:W4:Y:S01]  /*3f750*/  LDL.LU R93, [R1+0x20] ;  /* 0x00002000015d7983 */ /* 0x000f220000300800 */
[----:B------:R-:W-:-:S03]  /*3f760*/  F2FP.SATFINITE.E5M2.F32.PACK_AB_MERGE_C R195, R184, R185, RZ ;  /* 0x000000b9b8c3723e */ /* 0x000fc600048060ff */
[----:B------:R-:W4:Y:S01]  /*3f770*/  LDL.LU R158, [R1+0x24] ;  /* 0x00002400019e7983 */ /* 0x000f220000300800 */
[----:B------:R-:W-:-:S03]  /*3f780*/  F2FP.SATFINITE.E5M2.F32.PACK_AB_MERGE_C R172, R154, R155, RZ ;  /* 0x0000009b9aac723e */ /* 0x000fc600048060ff */
[----:B------:R-:W4:Y:S01]  /*3f790*/  LDL.LU R94, [R1+0x28] ;  /* 0x00002800015e7983 */ /* 0x000f220000300800 */
[----:B------:R-:W-:-:S03]  /*3f7a0*/  F2FP.SATFINITE.E5M2.F32.PACK_AB_MERGE_C R184, R170, R171, RZ ;  /* 0x000000abaab8723e */ /* 0x000fc600048060ff */
[----:B------:R-:W4:Y:S01]  /*3f7b0*/  LDL.LU R156, [R1+0x2c] ;  /* 0x00002c00019c7983 */ /* 0x000f220000300800 */
[----:B------:R-:W-:-:S03]  /*3f7c0*/  F2FP.SATFINITE.E5M2.F32.PACK_AB_MERGE_C R170, R152, R153, RZ ;  /* 0x0000009998aa723e */ /* 0x000fc600048060ff */
        /* <DEDUP_REMOVED lines=9> */
[----:B-1----:R-:W4:Y:S01]  /*3f860*/  LDL.LU R22, [R1+0x44] ;  /* 0x0000440001167983 */ /* 0x002f220000300800 */
[----:B------:R-:W-:-:S03]  /*3f870*/  F2FP.SATFINITE.E5M2.F32.PACK_AB_MERGE_C R235, R235, R100, RZ ;  /* 0x00000064ebeb723e */ /* 0x000fc600048060ff */
[----:B------:R-:W4:Y:S04]  /*3f880*/  LDL.LU R99, [R1+0x48] ;  /* 0x0000480001637983 */ /* 0x000f280000300800 */
[----:B------:R-:W4:Y:S01]  /*3f890*/  LDL.LU R20, [R1+0x4c] ;  /* 0x00004c0001147983 */ /* 0x000f220000300800 */
        /* <DEDUP_REMOVED lines=114> */
[----:B0-----:R-:W4:Y:S01]  /*3ffc0*/  LDL.LU R0, [R1+0x1d8] ;  /* 0x0001d80001007983 */ /* 0x001f220000300800 */
[----:B------:R-:W-:-:S03]  /*3ffd0*/  F2FP.SATFINITE.E5M2.F32.PACK_AB_MERGE_C R12, R248, R250, RZ ;  /* 0x000000faf80c723e */ /* 0x000fc600048060ff */
[----:B------:R-:W4:Y:S04]  /*3ffe0*/  LDL.LU R244, [R1+0x1dc] ;  /* 0x0001dc0001f47983 */ /* 0x000f280000300800 */
[----:B------:R-:W4:Y:S04]  /*3fff0*/  LDL.LU R148, [R1+0x1e0] ;  /* 0x0001e00001947983 */ /* 0x000f280000300800 */
[----:B------:R-:W4:Y:S04]  /*40000*/  LDL.LU R246, [R1+0x1e4] ;  /* 0x0001e40001f67983 */ /* 0x000f280000300800 */
[----:B------:R-:W4:Y:S04]  /*40010*/  LDL.LU R149, [R1+0x1e8] ;  /* 0x0001e80001957983 */ /* 0x000f280000300800 */
[----:B------:R-:W4:Y:S01]  /*40020*/  LDL.LU R248, [R1+0x1ec] ;  /* 0x0001ec0001f87983 */ /* 0x000f220000300800 */
[----:B--2---:R-:W-:-:S03]  /*40030*/  F2FP.SATFINITE.E5M2.F32.PACK_AB_MERGE_C R166, R166, R89, RZ ;  /* 0x00000059a6a6723e */ /* 0x004fc600048060ff */
[----:B------:R-:W2:Y:S01]  /*40040*/  LDL.LU R151, [R1+0x1f0] ;  /* 0x0001f00001977983 */ /* 0x000ea20000300800 */
[----:B---3--:R-:W-:-:S03]  /*40050*/  F2FP.SATFINITE.E5M2.F32.PACK_AB_MERGE_C R164, R164, R90, RZ ;  /* 0x0000005aa4a4723e */ /* 0x008fc600048060ff */
[----:B------:R-:W2:Y:S01]  /*40060*/  LDL.LU R250, [R1+0x1f4] ;  /* 0x0001f40001fa7983 */ /* 0x000ea20000300800 */
[----:B----4-:R-:W-:-:S03]  /*40070*/  F2FP.SATFINITE.E5M2.F32.PACK_AB_MERGE_C R162, R162, R91, RZ ;  /* 0x0000005ba2a2723e */ /* 0x010fc600048060ff */
[----:B------:R-:W3:Y:S01]  /*40080*/  LDL.LU R150, [R1+0x1f8] ;  /* 0x0001f80001967983 */ /* 0x000ee20000300800 */
[----:B------:R-:W-:-:S03]  /*40090*/  F2FP.SATFINITE.E5M2.F32.PACK_AB_MERGE_C R160, R160, R92, RZ ;  /* 0x0000005ca0a0723e */ /* 0x000fc600048060ff */
[----:B------:R-:W3:Y:S01]  /*400a0*/  LDL.LU R252, [R1+0x1fc] ;  /* 0x0001fc0001fc7983 */ /* 0x000ee20000300800 */
[----:B------:R-:W-:-:S03]  /*400b0*/  F2FP.SATFINITE.E5M2.F32.PACK_AB_MERGE_C R158, R158, R93, RZ ;  /* 0x0000005d9e9e723e */ /* 0x000fc600048060ff */
        /* <DEDUP_REMOVED lines=45> */
[----:B------:R-:W4:Y:S04]  /*40390*/  LDL.LU R112, [R1+0x1a40] ;  /* 0x001a400001707983 */ /* 0x000f280000300800 */
[----:B------:R-:W4:Y:S04]  /*403a0*/  LDL.LU R113, [R1+0x1a3c] ;  /* 0x001a3c0001717983 */ /* 0x000f280000300800 */
[----:B------:R-:W4:Y:S04]  /*403b0*/  LDL.LU R115, [R1+0x1a38] ;  /* 0x001a380001737983 */ /* 0x000f280000300800 */
[----:B------:R-:W4:Y:S01]  /*403c0*/  LDL.LU R114, [R1+0x1a34] ;  /* 0x001a340001727983 */ /* 0x000f220000300800 */
[----:B------:R-:W-:-:S02]  /*403d0*/  F2FP.SATFINITE.E5M2.F32.PACK_AB_MERGE_C R179, R179, R116, RZ ;  /* 0x00000074b3b3723e */ /* 0x000fc400048060ff */
[----:B------:R-:W-:Y:S01]  /*403e0*/  F2FP.SATFINITE.E5M2.F32.PACK_AB_MERGE_C R181, R181, R117, RZ ;  /* 0x00000075b5b5723e */ /* 0x000fe200048060ff */
[----:B------:R-:W4:Y:S01]  /*403f0*/  LDL.LU R116, [R1+0x1a30] ;  /* 0x001a300001747983 */ /* 0x000f220000300800 */
[----:B------:R-:W-:Y:S02]  /*40400*/  F2FP.SATFINITE.E5M2.F32.PACK_AB_MERGE_C R183, R183, R118, RZ ;  /* 0x00000076b7b7723e */ /* 0x000fe400048060ff */
[----:B------:R-:W-:Y:S01]  /*40410*/  F2FP.SATFINITE.E5M2.F32.PACK_AB_MERGE_C R185, R185, R119, RZ ;  /* 0x00000077b9b9723e */ /* 0x000fe200048060ff */
        /* <DEDUP_REMOVED lines=65> */
[----:B--2---:R-:W-:-:S03]  /*40830*/  F2FP.SATFINITE.E5M2.F32.PACK_AB_MERGE_C R250, R250, R151, RZ ;  /* 0x00000097fafa723e */ /* 0x004fc600048060ff */
[----:B------:R-:W2:Y:S01]  /*40840*/  LDL.LU R151, [R1+0x19a4] ;  /* 0x0019a40001977983 */ /* 0x000ea20000300800 */
[----:B---3--:R-:W-:-:S03]  /*40850*/  F2FP.SATFINITE.E5M2.F32.PACK_AB_MERGE_C R252, R252, R150, RZ ;  /* 0x00000096fcfc723e */ /* 0x008fc600048060ff */
[----:B------:R-:W2:Y:S04]  /*40860*/  LDL.LU R150, [R1+0x19a0] ;  /* 0x0019a00001967983 */ /* 0x000ea80000300800 */
[----:B------:R-:W3:Y:S01]  /*40870*/  LDL.LU R31, [R1+0x400] ;  /* 0x00040000011f7983 */ /* 0x000ee20000300800 */
[----:B----4-:R-:W-:-:S05]  /*40880*/  F2FP.SATFINITE.E5M2.F32.PACK_AB_MERGE_C R29, R115, R114, RZ ;  /* 0x00000072731d723e */ /* 0x010fca00048060ff */
[----:B------:R0:W-:Y:S04]  /*40890*/  STL [R1+0xe70], R29 ;  /* 0x000e701d01007387 */ /* 0x0001e80000100800 */
[----:B------:R-:W4:Y:S04]  /*408a0*/  LDL.LU R41, [R1+0x414] ;  /* 0x0004140001297983 */ /* 0x000f280000300800 */
[----:B------:R-:W4:Y:S01]  /*408b0*/  LDL.LU R39, [R1+0x408] ;  /* 0x0004080001277983 */ /* 0x000f220000300800 */
[----:B0-----:R-:W-:-:S05]  /*408c0*/  F2FP.SATFINITE.E5M2.F32.PACK_AB_MERGE_C R29, R123, R122, RZ ;  /* 0x0000007a7b1d723e */ /* 0x001fca00048060ff */
[----:B------:R0:W-:Y:S01]  /*408d0*/  STL [R1+0xe64], R29 ;  /* 0x000e641d01007387 */ /* 0x0001e20000100800 */
[----:B------:R-:W-:Y:S02]  /*408e0*/  LOP3.LUT R252, R252, 0xffff, RZ, 0xc0, !PT ;  /* 0x0000fffffcfc7812 */ /* 0x000fe400078ec0ff */
[----:B0-----:R-:W-:-:S05]  /*408f0*/  F2FP.SATFINITE.E5M2.F32.PACK_AB_MERGE_C R29, R131, R130, RZ ;  /* 0x00000082831d723e */ /* 0x001fca00048060ff */
[----:B------:R0:W-:Y:S02]  /*40900*/  STL [R1+0xe60], R29 ;  /* 0x000e601d01007387 */ /* 0x0001e40000100800 */
[----:B0-----:R-:W-:-:S05]  /*40910*/  F2FP.SATFINITE.E5M2.F32.PACK_AB_MERGE_C R29, R139, R138, RZ ;  /* 0x0000008a8b1d723e */ /* 0x001fca00048060ff */
[----:B------:R0:W-:Y:S01]  /*40920*/  STL [R1+0xe74], R29 ;  /* 0x000e741d01007387 */ /* 0x0001e20000100800 */
[----:B------:R-:W-:Y:S01]  /*40930*/  F2FP.SATFINITE.E5M2.F32.PACK_AB_MERGE_C R33, R147, R146, RZ ;  /* 0x000000929321723e */ /* 0x000fe200048060ff */
[----:B0-----:R-:W-:-:S04]  /*40940*/  VIADD R29, R0, 0x58 ;  /* 0x00000058001d7836 */ /* 0x001fc80000000000 */
[----:B------:R2:W-:Y:S01]  /*40950*/  STL [R1+0xe6c], R33 ;  /* 0x000e6c2101007387 */ /* 0x0005e20000100800 */
[----:B------:R-:W-:Y:S01]  /*40960*/  ISETP.GE.AND P2, PT, R29, UR4, PT ;  /* 0x000000041d007c0c */ /* 0x000fe2000bf46270 */
[----:B------:R-:W-:Y:S01]  /*40970*/  VIADD R35, R0, 0x56 ;  /* 0x0000005600237836 */ /* 0x000fe20000000000 */
[----:B------:R-:W-:-:S04]  /*40980*/  ULDC UR4, c[0x0][0x22c] ;  /* 0x00008b0000047ab9 */ /* 0x000fc80000000800 */
[----:B------:R-:W-:Y:S01]  /*40990*/  ISETP.GE.AND P0, PT, R35, UR4, PT ;  /* 0x0000000423007c0c */ /* 0x000fe2000bf06270 */
[----:B------:R-:W-:Y:S01]  /*409a0*/  ULDC UR4, c[0x0][0x248] ;  /* 0x0000920000047ab9 */ /* 0x000fe20000000800 */
[----:B--2---:R-:W-:Y:S02]  /*409b0*/  F2FP.SATFINITE.E5M2.F32.PACK_AB_MERGE_C R33, R151, R150, RZ ;  /* 0x000000969721723e */ /* 0x004fe400048060ff */
[----:B---3--:R-:W-:-:S03]  /*409c0*/  LOP3.LUT R29, R31, 0xffff, RZ, 0xc0, !PT ;  /* 0x0000ffff1f1d7812 */ /* 0x008fc600078ec0ff */
[----:B------:R0:W-:Y:S01]  /*409d0*/  STL [R1+0xe68], R33 ;  /* 0x000e682101007387 */ /* 0x0001e20000100800 */
[--C-:B------:R-:W-:Y:S02]  /*409e0*/  SHF.R.U32.HI R31, RZ, 0x8, R252.reuse ;  /* 0x00000008ff1f7819 */ /* 0x100fe400000116fc */
[----:B------:R-:W-:Y:S02]  /*409f0*/  SHF.R.U32.HI R37, RZ, 0x8, R29 ;  /* 0x00000008ff257819 */ /* 0x000fe4000001161d */
[----:B------:R-:W-:Y:S02]  /*40a00*/  LOP3.LUT R31, R31, 0xffff, RZ, 0xc0, !PT ;  /* 0x0000ffff1f1f7812 */ /* 0x000fe400078ec0ff */
[----:B------:R-:W-:Y:S01]  /*40a10*/  LOP3.LUT R37, R37, 0xffff, RZ, 0xc0, !PT ;  /* 0x0000ffff25257812 */ /* 0x000fe200078ec0ff */
[----:B0-----:R-:W-:Y:S01]  /*40a20*/  VIADD R33, R0, 0x57 ;  /* 0x0000005700217836 */ /* 0x001fe20000000000 */
[----:B------:R-:W-:-:S04]  /*40a30*/  PRMT R35, R29, 0x3340, R252 ;  /* 0x000033401d237816 */ /* 0x000fc800000000fc */
[----:B------:R-:W-:Y:S01]  /*40a40*/  ISETP.GE.AND P1, PT, R33, UR5, PT ;  /* 0x0000000521007c0c */ /* 0x000fe2000bf26270 */
[----:B------:R-:W-:Y:S01]  /*40a50*/  STL [R1+0x1254], R35 ;  /* 0x0012542301007387 */ /* 0x000fe20000100800 */
[----:B------:R-:W-:Y:S01]  /*40a60*/  PRMT R33, R37, 0x3340, R31 ;  /* 0x0000334025217816 */ /* 0x000fe2000000001f */
[----:B------:R-:W-:-:S04]  /*40a70*/  ULDC UR5, c[0x0][0x248] ;  /* 0x0000920000057ab9 */ /* 0x000fc80000000800 */
[----:B------:R0:W-:Y:S01]  /*40a80*/  STL [R1+0x114c], R33 ;  /* 0x00114c2101007387 */ /* 0x0001e20000100800 */
[----:B----4-:R-:W-:-:S03]  /*40a90*/  LOP3.LUT R29, R41, 0xffff, RZ, 0xc0, !PT ;  /* 0x0000ffff291d7812 */ /* 0x010fc600078ec0ff */
[----:B------:R-:W2:Y:S01]  /*40aa0*/  LDL.LU R41, [R1+0x418] ;  /* 0x0004180001297983 */ /* 0x000ea20000300800 */
[----:B------:R-:W-:-:S03]  /*40ab0*/  LOP3.LUT R31, R39, 0xffff, RZ, 0xc0, !PT ;  /* 0x0000ffff271f7812 */ /* 0x000fc600078ec0ff */
[----:B------:R-:W3:Y:S01]  /*40ac0*/  LDL.LU R39, [R1+0x410] ;  /* 0x0004100001277983 */ /* 0x000ee20000300800 */
[----:B------:R-:W-:Y:S02]  /*40ad0*/  F2FP.SATFINITE.E5M2.F32.PACK_AB_MERGE_C R148, R149, R148, RZ ;  /* 0x000000949594723e */ /* 0x000fe400048060ff */
[----:B------:R-:W-:Y:S02]  /*40ae0*/  LOP3.LUT R168, R168, 0xffff, RZ, 0xc0, !PT ;  /* 0x0000ffffa8a87812 */ /* 0x000fe400078ec0ff */
[----:B------:R-:W-:Y:S02]  /*40af0*/  LOP3.LUT R148, R148, 0xffff, RZ, 0xc0, !PT ;  /* 0x0000ffff94947812 */ /* 0x000fe400078ec0ff */
[----:B------:R-:W-:Y:S02]  /*40b00*/  LOP3.LUT R248, R248, 0xffff, RZ, 0xc0, !PT ;  /* 0x0000fffff8f87812 */ /* 0x000fe400078ec0ff */
[----:B------:R-:W-:Y:S02]  /*40b10*/  PRMT R37, R168, 0x3340, R148 ;  /* 0x00003340a8257816 */ /* 0x000fe40000000094 */
[----:B------:R-:W-:-:S03]  /*40b20*/  F2FP.SATFINITE.E5M2.F32.PACK_AB_MERGE_C R144, R145, R144, RZ ;  /* 0x000000909190723e */ /* 0x000fc600048060ff */
[----:B------:R1:W-:Y:S01]  /*40b30*/  STL [R1+0x1250], R37 ;  /* 0x0012502501007387 */ /* 0x0003e20000100800 */
[----:B------:R-:W-:Y:S02]  /*40b40*/  LOP3.LUT R170, R170, 0xffff, RZ, 0xc0, !PT ;  /* 0x0000ffffaaaa7812 */ /* 0x000fe400078ec0ff */
[----:B------:R-:W-:Y:S02]  /*40b50*/  LOP3.LUT R144, R144, 0xffff, RZ, 0xc0, !PT ;  /* 0x0000ffff90907812 */ /* 0x000fe400078ec0ff */
[----:B0-----:R-:W-:Y:S02]  /*40b60*/  SHF.R.U32.HI R33, RZ, 0x8, R168 ;  /* 0x00000008ff217819 */ /* 0x001fe400000116a8 */
[----:B------:R-:W-:Y:S02]  /*40b70*/  SHF.R.U32.HI R148, RZ, 0x8, R148 ;  /* 0x00000008ff947819 */ /* 0x000fe40000011694 */
[----:B-1----:R-:W-:Y:S02]  /*40b80*/  PRMT R37, R31, 0x3340, R248 ;  /* 0x000033401f257816 */ /* 0x002fe400000000f8 */
[----:B------:R-:W-:-:S02]  /*40b90*/  LOP3.LUT R242, R242, 0xffff, RZ, 0xc0, !PT ;  /* 0x0000fffff2f27812 */ /* 0x000fc400078ec0ff */
[----:B------:R-:W-:Y:S01]  /*40ba0*/  SHF.R.U32.HI R35, RZ, 0x8, R31 ;  /* 0x00000008ff237819 */ /* 0x000fe2000001161f */
[----:B------:R0:W-:Y:S01]  /*40bb0*/  STL [R1+0x11ec], R37 ;  /* 0x0011ec2501007387 */ /* 0x0001e20000100800 */
[----:B------:R-:W-:Y:S02]  /*40bc0*/  SHF.R.U32.HI R248, RZ, 0x8, R248 ;  /* 0x00000008fff87819 */ /* 0x000fe400000116f8 */
[----:B------:R-:W-:Y:S02]  /*40bd0*/  PRMT R43, R170, 0x3340, R144 ;  /* 0x00003340aa2b7816 */ /* 0x000fe40000000090 */
[----:B------:R-:W-:Y:S02]  /*40be0*/  LOP3.LUT R33, R33, 0xffff, RZ, 0xc0, !PT ;  /* 0x0000ffff21217812 */ /* 0x000fe400078ec0ff */
[----:B------:R-:W-:Y:S02]  /*40bf0*/  LOP3.LUT R148, R148, 0xffff, RZ, 0xc0, !PT ;  /* 0x0000ffff94947812 */ /* 0x000fe400078ec0ff */
[----:B------:R-:W-:-:S02]  /*40c00*/  SHF.R.U32.HI R31, RZ, 0x8, R170 ;  /* 0x00000008ff1f7819 */ /* 0x000fc400000116aa */
[----:B0-----:R-:W-:Y:S02]  /*40c10*/  SHF.R.U32.HI R37, RZ, 0x8, R29 ;  /* 0x00000008ff257819 */ /* 0x001fe4000001161d */
[----:B------:R-:W-:Y:S02]  /*40c20*/  SHF.R.U32.HI R144, RZ, 0x8, R144 ;  /* 0x00000008ff907819 */ /* 0x000fe40000011690 */
[--C-:B------:R-:W-:Y:S02]  /*40c30*/  PRMT R29, R29, 0x3340, R242.reuse ;  /* 0x000033401d1d7816 */ /* 0x100fe400000000f2 */
[----:B------:R-:W-:Y:S02]  /*40c40*/  SHF.R.U32.HI R242, RZ, 0x8, R242 ;  /* 0x00000008fff27819 */ /* 0x000fe400000116f2 */
[----:B------:R-:W-:Y:S02]  /*40c50*/  LOP3.LUT R35, R35, 0xffff, RZ, 0xc0, !PT ;  /* 0x0000ffff23237812 */ /* 0x000fe400078ec0ff */
[----:B------:R-:W-:-:S02]  /*40c60*/  LOP3.LUT R248, R248, 0xffff, RZ, 0xc0, !PT ;  /* 0x0000fffff8f87812 */ /* 0x000fc400078ec0ff */
[----:B------:R-:W-:Y:S01]  /*40c70*/  PRMT R33, R33, 0x3340, R148 ;  /* 0x0000334021217816 */ /* 0x000fe20000000094 */
[----:B------:R-:W-:Y:S01]  /*40c80*/  STL [R1+0x11e8], R43 ;  /* 0x0011e82b01007387 */ /* 0x000fe20000100800 */
[----:B------:R-:W-:Y:S02]  /*40c90*/  LOP3.LUT R31, R31, 0xffff, RZ, 0xc0, !PT ;  /* 0x0000ffff1f1f7812 */ /* 0x000fe400078ec0ff */
[----:B------:R-:W-:Y:S01]  /*40ca0*/  LOP3.LUT R144, R144, 0xffff, RZ, 0xc0, !PT ;  /* 0x0000ffff90907812 */ /* 0x000fe200078ec0ff */
[----:B------:R0:W-:Y:S01]  /*40cb0*/  STL [R1+0x11f8], R29 ;  /* 0x0011f81d01007387 */ /* 0x0001e20000100800 */
[----:B------:R-:W-:Y:S02]  /*40cc0*/  LOP3.LUT R37, R37, 0xffff, RZ, 0xc0, !PT ;  /* 0x0000ffff25257812 */ /* 0x000fe400078ec0ff */
[----:B------:R-:W-:Y:S01]  /*40cd0*/  LOP3.LUT R242, R242, 0xffff, RZ, 0xc0, !PT ;  /* 0x0000fffff2f27812 */ /* 0x000fe200078ec0ff */
[----:B------:R1:W-:Y:S01]  /*40ce0*/  STL [R1+0x1120], R33 ;  /* 0x0011202101007387 */ /* 0x0003e20000100800 */
[----:B------:R-:W-:-:S02]  /*40cf0*/  PRMT R31, R31, 0x3340, R144 ;  /* 0x000033401f1f7816 */ /* 0x000fc40000000090 */
[----:B0-----:R-:W-:Y:S02]  /*40d00*/  PRMT R29, R35, 0x3340, R248 ;  /* 0x00003340231d7816 */ /* 0x001fe400000000f8 */
[----:B-1----:R-:W-:-:S03]  /*40d10*/  PRMT R33, R37, 0x3340, R242 ;  /* 0x0000334025217816 */ /* 0x002fc600000000f2 */
[----:B------:R2:W-:Y:S04]  /*40d20*/  STL [R1+0xfb0], R29 ;  /* 0x000fb01d01007387 */ /* 0x0005e80000100800 */
[----:B------:R3:W-:Y:S04]  /*40d30*/  STL [R1+0xfac], R31 ;  /* 0x000fac1f01007387 */ /* 0x0007e80000100800 */
[----:B------:R0:W-:Y:S01]  /*40d40*/  STL [R1+0xfcc], R33 ;  /* 0x000fcc2101007387 */ /* 0x0001e20000100800 */
[----:B--2---:R-:W-:-:S03]  /*40d50*/  LOP3.LUT R29, R41, 0xffff, RZ, 0xc0, !PT ;  /* 0x0000ffff291d7812 */ /* 0x004fc600078ec0ff */
[----:B------:R-:W2:Y:S01]  /*40d60*/  LDL.LU R41, [R1+0x41c] ;  /* 0x00041c0001297983 */ /* 0x000ea20000300800 */
[----:B---3--:R-:W-:-:S03]  /*40d70*/  LOP3.LUT R31, R39, 0xffff, RZ, 0xc0, !PT ;  /* 0x0000ffff271f7812 */ /* 0x008fc600078ec0ff */
[----:B------:R-:W3:Y:S01]  /*40d80*/  LDL.LU R39, [R1+0x40c] ;  /* 0x00040c0001277983 */ /* 0x000ee20000300800 */
[----:B------:R-:W-:Y:S02]  /*40d90*/  F2FP.SATFINITE.E5M2.F32.PACK_AB_MERGE_C R140, R141, R140, RZ ;  /* 0x0000008c8d8c723e */ /* 0x000fe400048060ff */
[----:B------:R-:W-:Y:S02]  /*40da0*/  LOP3.LUT R244, R244, 0xffff, RZ, 0xc0, !PT ;  /* 0x0000fffff4f47812 */ /* 0x000fe400078ec0ff */
[----:B------:R-:W-:Y:S02]  /*40db0*/  LOP3.LUT R174, R174, 0xffff, RZ, 0xc0, !PT ;  /* 0x0000ffffaeae7812 */ /* 0x000fe400078ec0ff */
[----:B------:R-:W-:Y:S02]  /*40dc0*/  LOP3.LUT R140, R140, 0xffff, RZ, 0xc0, !PT ;  /* 0x0000ffff8c8c7812 */ /* 0x000fe400078ec0ff */
[----:B------:R-:W-:Y:S02]  /*40dd0*/  PRMT R35, R31, 0x3340, R244 ;  /* 0x000033401f237816 */ /* 0x000fe400000000f4 */
[----:B------:R-:W-:-:S02]  /*40de0*/  PRMT R37, R174, 0x3340, R140 ;  /* 0x00003340ae257816 */ /* 0x000fc4000000008c */
[----:B------:R-:W-:Y:S01]  /*40df0*/  LOP3.LUT R240, R240, 0xffff, RZ, 0xc0, !PT ;  /* 0x0000fffff0f07812 */ /* 0x000fe200078ec0ff */
[----:B------:R-:W-:Y:S01]  /*40e00*/  STL [R1+0x124c], R35 ;  /* 0x00124c2301007387 */ /* 0x000fe20000100800 */
[----:B------:R-:W-:-:S03]  /*40e10*/  F2FP.SATFINITE.E5M2.F32.PACK_AB_MERGE_C R136, R137, R136, RZ ;  /* 0x000000888988723e */ /* 0x000fc600048060ff */
[----:B------:R1:W-:Y:S01]  /*40e20*/  STL [R1+0x1248], R37 ;  /* 0x0012482501007387 */ /* 0x0003e20000100800 */
[----:B0-----:R-:W-:Y:S02]  /*40e30*/  SHF.R.U32.HI R33, RZ, 0x8, R31 ;  /* 0x00000008ff217819 */ /* 0x001fe4000001161f */
[----:B------:R-:W-:Y:S02]  /*40e40*/  SHF.R.U32.HI R244, RZ, 0x8, R244 ;  /* 0x00000008fff47819 */ /* 0x000fe400000116f4 */
[----:B------:R-:W-:Y:S02]  /*40e50*/  LOP3.LUT R176, R176, 0xffff, RZ, 0xc0, !PT ;  /* 0x0000ffffb0b07812 */ /* 0x000fe400078ec0ff */
[----:B------:R-:W-:Y:S02]  /*40e60*/  LOP3.LUT R136, R136, 0xffff, RZ, 0xc0, !PT ;  /* 0x0000ffff88887812 */ /* 0x000fe400078ec0ff */
[----:B-1----:R-:W-:Y:S02]  /*40e70*/  PRMT R37, R29, 0x3340, R240 ;  /* 0x000033401d257816 */ /* 0x002fe400000000f0 */
[----:B------:R-:W-:-:S02]  /*40e80*/  SHF.R.U32.HI R31, RZ, 0x8, R174 ;  /* 0x00000008ff1f7819 */ /* 0x000fc400000116ae */
[----:B------:R-:W-:Y:S01]  /*40e90*/  SHF.R.U32.HI R140, RZ, 0x8, R140 ;  /* 0x00000008ff8c7819 */ /* 0x000fe2000001168c */
[----:B------:R0:W-:Y:S01]  /*40ea0*/  STL [R1+0x11d4], R37 ;  /* 0x0011d42501007387 */ /* 0x0001e20000100800 */
[----:B------:R-:W-:Y:S02]  /*40eb0*/  LOP3.LUT R33, R33, 0xffff, RZ, 0xc0, !PT ;  /* 0x0000ffff21217812 */ /* 0x000fe400078ec0ff */
[----:B------:R-:W-:Y:S02]  /*40ec0*/  LOP3.LUT R244, R244, 0xffff, RZ, 0xc0, !PT ;  /* 0x0000fffff4f47812 */ /* 0x000fe400078ec0ff */
[----:B------:R-:W-:Y:S02]  /*40ed0*/  SHF.R.U32.HI R35, RZ, 0x8, R29 ;  /* 0x00000008ff237819 */ /* 0x000fe4000001161d */
[----:B------:R-:W-:Y:S02]  /*40ee0*/  SHF.R.U32.HI R240, RZ, 0x8, R240 ;  /* 0x00000008fff07819 */ /* 0x000fe400000116f0 */
[----:B------:R-:W-:-:S02]  /*40ef0*/  SHF.R.U32.HI R29, RZ, 0x8, R176 ;  /* 0x00000008ff1d7819 */ /* 0x000fc400000116b0 */
[--C-:B0-----:R-:W-:Y:S02]  /*40f00*/  PRMT R37, R176, 0x3340, R136.reuse ;  /* 0x00003340b0257816 */ /* 0x101fe40000000088 */
[----:B------:R-:W-:Y:S02]  /*40f10*/  SHF.R.U32.HI R136, RZ, 0x8, R136 ;  /* 0x00000008ff887819 */ /* 0x000fe40000011688 */
[----:B------:R-:W-:Y:S02]  /*40f20*/  LOP3.LUT R31, R31, 0xffff, RZ, 0xc0, !PT ;  /* 0x0000ffff1f1f7812 */ /* 0x000fe400078ec0ff */
[----:B------:R-:W-:Y:S02]  /*40f30*/  LOP3.LUT R140, R140, 0xffff, RZ, 0xc0, !PT ;  /* 0x0000ffff8c8c7812 */ /* 0x000fe400078ec0ff */
[----:B------:R-:W-:Y:S02]  /*40f40*/  PRMT R33, R33, 0x3340, R244 ;  /* 0x0000334021217816 */ /* 0x000fe400000000f4 */
[----:B------:R-:W-:-:S02]  /*40f50*/  LOP3.LUT R35, R35, 0xffff, RZ, 0xc0, !PT ;  /* 0x0000ffff23237812 */ /* 0x000fc400078ec0ff */
[----:B------:R-:W-:Y:S01]  /*40f60*/  LOP3.LUT R240, R240, 0xffff, RZ, 0xc0, !PT ;  /* 0x0000fffff0f07812 */ /* 0x000fe200078ec0ff */
[----:B------:R0:W-:Y:S01]  /*40f70*/  STL [R1+0x11cc], R37 ;  /* 0x0011cc2501007387 */ /* 0x0001e20000100800 */
[----:B------:R-:W-:Y:S02]  /*40f80*/  LOP3.LUT R29, R29, 0xffff, RZ, 0xc0, !PT ;  /* 0x0000ffff1d1d7812 */ /* 0x000fe400078ec0ff */
[----:B------:R-:W-:Y:S01]  /*40f90*/  LOP3.LUT R136, R136, 0xffff, RZ, 0xc0, !PT ;  /* 0x0000ffff88887812 */ /* 0x000fe200078ec0ff */
[----:B------:R1:W-:Y:S01]  /*40fa0*/  STL [R1+0x10c8], R33 ;  /* 0x0010c82101007387 */ /* 0x0003e20000100800 */
[----:B0-----:R-:W-:Y:S02]  /*40fb0*/  PRMT R37, R31, 0x3340, R140 ;  /* 0x000033401f257816 */ /* 0x001fe4000000008c */
[----:B------:R-:W-:Y:S02]  /*40fc0*/  PRMT R31, R35, 0x3340, R240 ;  /* 0x00003340231f7816 */ /* 0x000fe400000000f0 */
[----:B-1----:R-:W-:Y:S01]  /*40fd0*/  PRMT R33, R29, 0x3340, R136 ;  /* 0x000033401d217816 */ /* 0x002fe20000000088 */
[----:B------:R-:W-:Y:S04]  /*40fe0*/  STL [R1+0x10c4], R37 ;  /* 0x0010c42501007387 */ /* 0x000fe80000100800 */
[----:B------:R-:W-:Y:S04]  /*40ff0*/  STL [R1+0xf94], R31 ;  /* 0x000f941f01007387 */ /* 0x000fe80000100800 */
[----:B------:R0:W-:Y:S02]  /*41000*/  STL [R1+0xf90], R33 ;  /* 0x000f902101007387 */ /* 0x0001e40000100800 */
[----:B0-----:R-:W-:-:S02]  /*41010*/  LOP3.LUT R33, R4, 0xffff, RZ, 0xc0, !PT ;  /* 0x0000ffff04217812 */ /* 0x001fc400078ec0ff */
[----:B---3--:R-:W-:Y:S02]  /*41020*/  LOP3.LUT R31, R39, 0xffff, RZ, 0xc0, !PT ;  /* 0x0000ffff271f7812 */ /* 0x008fe400078ec0ff */
[----:B------:R-:W3:Y:S04]  /*41030*/  LDL.LU R39, [R1+0x424] ;  /* 0x0004240001277983 */ /* 0x000ee80000300800 */
[----:B------:R-:W4:Y:S01]  /*41040*/  LDL.LU R4, [R1+0x199c] ;  /* 0x00199c0001047983 */ /* 0x000f220000300800 */
[----:B------:R-:W-:Y:S02]  /*41050*/  LOP3.LUT R250, R250, 0xffff, RZ, 0xc0, !PT ;  /* 0x0000fffffafa7812 */ /* 0x000fe400078ec0ff */
[----:B------:R-:W-:Y:S02]  /*41060*/  LOP3.LUT R246, R246, 0xffff, RZ, 0xc0, !PT ;  /* 0x0000fffff6f67812 */ /* 0x000fe400078ec0ff */
[----:B------:R-:W-:-:S02]  /*41070*/  PRMT R37, R33, 0x3340, R250 ;  /* 0x0000334021257816 */ /* 0x000fc400000000fa */
[----:B------:R-:W-:-:S03]  /*41080*/  F2FP.SATFINITE.E5M2.F32.PACK_AB_MERGE_C R142, R143, R142, RZ ;  /* 0x0000008e8f8e723e */ /* 0x000fc600048060ff */
[----:B------:R0:W-:Y:S01]  /*41090*/  STL [R1+0x1244], R37 ;  /* 0x0012442501007387 */ /* 0x0001e20000100800 */
[----:B--2---:R-:W-:Y:S02]  /*410a0*/  LOP3.LUT R29, R41, 0xffff, RZ, 0xc0, !PT ;  /* 0x0000ffff291d7812 */ /* 0x004fe400078ec0ff */
[----:B------:R-:W-:Y:S02]  /*410b0*/  LOP3.LUT R172, R172, 0xffff, RZ, 0xc0, !PT ;  /* 0x0000ffffacac7812 */ /* 0x000fe400078ec0ff */
[----:B------:R-:W-:Y:S02]  /*410c0*/  LOP3.LUT R142, R142, 0xffff, RZ, 0xc0, !PT ;  /* 0x0000ffff8e8e7812 */ /* 0x000fe400078ec0ff */
[----:B------:R-:W-:Y:S02]  /*410d0*/  LOP3.LUT R238, R238, 0xffff, RZ, 0xc0, !PT ;  /* 0x0000ffffeeee7812 */ /* 0x000fe400078ec0ff */
[----:B0-----:R-:W-:Y:S02]  /*410e0*/  PRMT R37, R31, 0x3340, R246 ;  /* 0x000033401f257816 */ /* 0x001fe400000000f6 */
[----:B------:R-:W-:-:S02]  /*410f0*/  SHF.R.U32.HI R35, RZ, 0x8, R33 ;  /* 0x00000008ff237819 */ /* 0x000fc40000011621 */
[----:B------:R-:W-:Y:S01]  /*41100*/  SHF.R.U32.HI R250, RZ, 0x8, R250 ;  /* 0x00000008fffa7819 */ /* 0x000fe200000116fa */
[----:B------:R0:W-:Y:S01]  /*41110*/  STL [R1+0x1240], R37 ;  /* 0x0012402501007387 */ /* 0x0001e20000100800 */
[----:B------:R-:W-:Y:S02]  /*41120*/  SHF.R.U32.HI R33, RZ, 0x8, R31 ;  /* 0x00000008ff217819 */ /* 0x000fe4000001161f */
[----:B------:R-:W-:Y:S02]  /*41130*/  SHF.R.U32.HI R246, RZ, 0x8, R246 ;  /* 0x00000008fff67819 */ /* 0x000fe400000116f6 */
[----:B------:R-:W-:Y:S02]  /*41140*/  PRMT R41, R172, 0x3340, R142 ;  /* 0x00003340ac297816 */ /* 0x000fe4000000008e */
[----:B------:R-:W-:Y:S02]  /*41150*/  SHF.R.U32.HI R31, RZ, 0x8, R172 ;  /* 0x00000008ff1f7819 */ /* 0x000fe400000116ac */
[----:B------:R-:W-:-:S02]  /*41160*/  SHF.R.U32.HI R142, RZ, 0x8, R142 ;  /* 0x00000008ff8e7819 */ /* 0x000fc4000001168e */
[----:B0-----:R-:W-:Y:S02]  /*41170*/  SHF.R.U32.HI R37, RZ, 0x8, R29 ;  /* 0x00000008ff257819 */ /* 0x001fe4000001161d */
[--C-:B------:R-:W-:Y:S02]  /*41180*/  PRMT R29, R29, 0x3340, R238.reuse ;  /* 0x000033401d1d7816 */ /* 0x100fe400000000ee */
[----:B------:R-:W-:Y:S02]  /*41190*/  SHF.R.U32.HI R238, RZ, 0x8, R238 ;  /* 0x00000008ffee7819 */ /* 0x000fe400000116ee */
[----:B------:R-:W-:Y:S02]  /*411a0*/  LOP3.LUT R35, R35, 0xffff, RZ, 0xc0, !PT ;  /* 0x0000ffff23237812 */ /* 0x000fe400078ec0ff */
[----:B------:R-:W-:Y:S02]  /*411b0*/  LOP3.LUT R250, R250, 0xffff, RZ, 0xc0, !PT ;  /* 0x0000fffffafa7812 */ /* 0x000fe400078ec0ff */
[----:B------:R-:W-:-:S02]  /*411c0*/  LOP3.LUT R33, R33, 0xffff, RZ, 0xc0, !PT ;  /* 0x0000ffff21217812 */ /* 0x000fc400078ec0ff */
[----:B------:R-:W-:Y:S01]  /*411d0*/  LOP3.LUT R246, R246, 0xffff, RZ, 0xc0, !PT ;  /* 0x0000fffff6f67812 */ /* 0x000fe200078ec0ff */
[----:B------:R-:W-:Y:S01]  /*411e0*/  STL [R1+0x123c], R41 ;  /* 0x00123c2901007387 */ /* 0x000fe20000100800 */
[----:B------:R-:W-:Y:S02]  /*411f0*/  LOP3.LUT R31, R31, 0xffff, RZ, 0xc0, !PT ;  /* 0x0000ffff1f1f7812 */ /* 0x000fe400078ec0ff */
[----:B------:R-:W-:Y:S01]  /*41200*/  LOP3.LUT R142, R142, 0xffff, RZ, 0xc0, !PT ;  /* 0x0000ffff8e8e7812 */ /* 0x000fe200078ec0ff */
[----:B------:R0:W-:Y:S01]  /*41210*/  STL [R1+0x11c4], R29 ;  /* 0x0011c41d01007387 */ /* 0x0001e20000100800 */
[----:B------:R-:W-:Y:S02]  /*41220*/  LOP3.LUT R37, R37, 0xffff, RZ, 0xc0, !PT ;  /* 0x0000ffff25257812 */ /* 0x000fe400078ec0ff */
[----:B------:R-:W-:Y:S02]  /*41230*/  LOP3.LUT R238, R238, 0xffff, RZ, 0xc0, !PT ;  /* 0x0000ffffeeee7812 */ /* 0x000fe400078ec0ff */
[----:B------:R-:W-:-:S02]  /*41240*/  PRMT R35, R35, 0x3340, R250 ;  /* 0x0000334023237816 */ /* 0x000fc400000000fa */
[----:B------:R-:W-:Y:S02]  /*41250*/  PRMT R31, R31, 0x3340, R142 ;  /* 0x000033401f1f7816 */ /* 0x000fe4000000008e */
[----:B0-----:R-:W-:Y:S02]  /*41260*/  PRMT R29, R33, 0x3340, R246 ;  /* 0x00003340211d7816 */ /* 0x001fe400000000f6 */
[----:B------:R-:W-:Y:S01]  /*41270*/  PRMT R33, R37, 0x3340, R238 ;  /* 0x0000334025217816 */ /* 0x000fe200000000ee */
[----:B------:R-:W-:Y:S04]  /*41280*/  STL [R1+0x10ac], R35 ;  /* 0x0010ac2301007387 */ /* 0x000fe80000100800 */
[----:B------:R3:W-:Y:S04]  /*41290*/  STL [R1+0x1090], R29 ;  /* 0x0010901d01007387 */ /* 0x0007e80000100800 */
[----:B------:R4:W-:Y:S04]  /*412a0*/  STL [R1+0x108c], R31 ;  /* 0x00108c1f01007387 */ /* 0x0009e80000100800 */
[----:B------:R0:W-:Y:S01]  /*412b0*/  STL [R1+0xf8c], R33 ;  /* 0x000f8c2101007387 */ /* 0x0001e20000100800 */
[----:B---3--:R-:W-:-:S02]  /*412c0*/  LOP3.LUT R29, R39, 0xffff, RZ, 0xc0, !PT ;  /* 0x0000ffff271d7812 */ /* 0x008fc400078ec0ff */
[----:B----4-:R-:W-:Y:S02]  /*412d0*/  LOP3.LUT R31, R4, 0xffff, RZ, 0xc0, !PT ;  /* 0x0000ffff041f7812 */ /* 0x010fe400078ec0ff */
[----:B------:R-:W2:Y:S04]  /*412e0*/  LDL.LU R4, [R1+0x1998] ;  /* 0x0019980001047983 */ /* 0x000ea80000300800 */
[----:B------:R-:W3:Y:S04]  /*412f0*/  LDL.LU R41, [R1+0x434] ;  /* 0x0004340001297983 */ /* 0x000ee80000300800 */
[----:B------:R-:W4:Y:S01]  /*41300*/  LDL.LU R39, [R1+0x42c] ;  /* 0x00042c0001277983 */ /* 0x000f220000300800 */
[----:B------:R-:W-:-:S02]  /*41310*/  LOP3.LUT R234, R234, 0xffff, RZ, 0xc0, !PT ;  /* 0x0000ffffeaea7812 */ /* 0x000fc400078ec0ff */
[----:B------:R-:W-:Y:S02]  /*41320*/  F2FP.SATFINITE.E5M2.F32.PACK_AB_MERGE_C R132, R133, R132, RZ ;  /* 0x000000848584723e */ /* 0x000fe400048060ff */
[----:B------:R-:W-:Y:S02]  /*41330*/  PRMT R35, R29, 0x3340, R234 ;  /* 0x000033401d237816 */ /* 0x000fe400000000ea */
[----:B------:R-:W-:Y:S02]  /*41340*/  LOP3.LUT R236, R236, 0xffff, RZ, 0xc0, !PT ;  /* 0x0000ffffecec7812 */ /* 0x000fe400078ec0ff */
[----:B------:R-:W-:Y:S02]  /*41350*/  LOP3.LUT R180, R180, 0xffff, RZ, 0xc0, !PT ;  /* 0x0000ffffb4b47812 */ /* 0x000fe400078ec0ff */
[----:B------:R-:W-:Y:S01]  /*41360*/  LOP3.LUT R132, R132, 0xffff, RZ, 0xc0, !PT ;  /* 0x0000ffff84847812 */ /* 0x000fe200078ec0ff */
[----:B------:R1:W-:Y:S01]  /*41370*/  STL [R1+0x1238], R35 ;  /* 0x0012382301007387 */ /* 0x0003e20000100800 */
[----:B------:R-:W-:-:S02]  /*41380*/  F2FP.SATFINITE.E5M2.F32.PACK_AB_MERGE_C R134, R135, R134, RZ ;  /* 0x000000868786723e */ /* 0x000fc400048060ff */
[----:B------:R-:W-:Y:S02]  /*41390*/  PRMT R37, R180, 0x3340, R132 ;  /* 0x00003340b4257816 */ /* 0x000fe40000000084 */
[----:B0-----:R-:W-:Y:S02]  /*413a0*/  SHF.R.U32.HI R33, RZ, 0x8, R29 ;  /* 0x00000008ff217819 */ /* 0x001fe4000001161d */
[----:B------:R-:W-:Y:S02]  /*413b0*/  SHF.R.U32.HI R234, RZ, 0x8, R234 ;  /* 0x00000008ffea7819 */ /* 0x000fe400000116ea */
[----:B-1----:R-:W-:Y:S02]  /*413c0*/  PRMT R35, R31, 0x3340, R236 ;  /* 0x000033401f237816 */ /* 0x002fe400000000ec */
[----:B------:R-:W-:Y:S02]  /*413d0*/  LOP3.LUT R178, R178, 0xffff, RZ, 0xc0, !PT ;  /* 0x0000ffffb2b27812 */ /* 0x000fe400078ec0ff */
[----:B------:R-:W-:Y:S01]  /*413e0*/  LOP3.LUT R134, R134, 0xffff, RZ, 0xc0, !PT ;  /* 0x0000ffff86867812 */ /* 0x000fe200078ec0ff */
[----:B------:R0:W-:Y:S01]  /*413f0*/  STL [R1+0x1234], R35 ;  /* 0x0012342301007387 */ /* 0x0001e20000100800 */
[----:B------:R-:W-:-:S02]  /*41400*/  SHF.R.U32.HI R29, RZ, 0x8, R31 ;  /* 0x00000008ff1d7819 */ /* 0x000fc4000001161f */
[----:B------:R-:W-:Y:S01]  /*41410*/  SHF.R.U32.HI R236, RZ, 0x8, R236 ;  /* 0x00000008ffec7819 */ /* 0x000fe200000116ec */
[----:B------:R1:W-:Y:S01]  /*41420*/  STL [R1+0x1230], R37 ;  /* 0x0012302501007387 */ /* 0x0003e20000100800 */
[----:B------:R-:W-:Y:S02]  /*41430*/  LOP3.LUT R33, R33, 0xffff, RZ, 0xc0, !PT ;  /* 0x0000ffff21217812 */ /* 0x000fe400078ec0ff */
[----:B------:R-:W-:Y:S02]  /*41440*/  LOP3.LUT R234, R234, 0xffff, RZ, 0xc0, !PT ;  /* 0x0000ffffeaea7812 */ /* 0x000fe400078ec0ff */
[----:B------:R-:W-:Y:S02]  /*41450*/  SHF.R.U32.HI R31, RZ, 0x8, R180 ;  /* 0x00000008ff1f7819 */ /* 0x000fe400000116b4 */
[----:B------:R-:W-:Y:S02]  /*41460*/  SHF.R.U32.HI R132, RZ, 0x8, R132 ;  /* 0x00000008ff847819 */ /* 0x000fe40000011684 */
[----:B0-----:R-:W-:-:S02]  /*41470*/  SHF.R.U32.HI R35, RZ, 0x8, R178 ;  /* 0x00000008ff237819 */ /* 0x001fc400000116b2 */
[--C-:B-1----:R-:W-:Y:S02]  /*41480*/  PRMT R37, R178, 0x3340, R134.reuse ;  /* 0x00003340b2257816 */ /* 0x102fe40000000086 */
[----:B------:R-:W-:Y:S02]  /*41490*/  SHF.R.U32.HI R134, RZ, 0x8, R134 ;  /* 0x00000008ff867819 */ /* 0x000fe40000011686 */
[----:B------:R-:W-:Y:S02]  /*414a0*/  LOP3.LUT R29, R29, 0xffff, RZ, 0xc0, !PT ;  /* 0x0000ffff1d1d7812 */ /* 0x000fe400078ec0ff */
[----:B------:R-:W-:Y:S02]  /*414b0*/  LOP3.LUT R236, R236, 0xffff, RZ, 0xc0, !PT ;  /* 0x0000ffffecec7812 */ /* 0x000fe400078ec0ff */
[----:B------:R-:W-:Y:S02]  /*414c0*/  PRMT R33, R33, 0x3340, R234 ;  /* 0x0000334021217816 */ /* 0x000fe400000000ea */
[----:B------:R-:W-:-:S02]  /*414d0*/  LOP3.LUT R31, R31, 0xffff, RZ, 0xc0, !PT ;  /* 0x0000ffff1f1f7812 */ /* 0x000fc400078ec0ff */
[----:B------:R-:W-:Y:S02]  /*414e0*/  LOP3.LUT R132, R132, 0xffff, RZ, 0xc0, !PT ;  /* 0x0000ffff84847812 */ /* 0x000fe400078ec0ff */
[----:B------:R-:W-:Y:S02]  /*414f0*/  LOP3.LUT R35, R35, 0xffff, RZ, 0xc0, !PT ;  /* 0x0000ffff23237812 */ /* 0x000fe400078ec0ff */
[----:B------:R-:W-:Y:S01]  /*41500*/  LOP3.LUT R134, R134, 0xffff, RZ, 0xc0, !PT ;  /* 0x0000ffff86867812 */ /* 0x000fe200078ec0ff */
[----:B------:R-:W-:Y:S01]  /*41510*/  STL [R1+0x122c], R37 ;  /* 0x00122c2501007387 */ /* 0x000fe20000100800 */
[----:B------:R-:W-:Y:S02]  /*41520*/  PRMT R29, R29, 0x3340, R236 ;  /* 0x000033401d1d7816 */ /* 0x000fe400000000ec */
[----:B------:R-:W-:Y:S01]  /*41530*/  PRMT R31, R31, 0x3340, R132 ;  /* 0x000033401f1f7816 */ /* 0x000fe20000000084 */
[----:B------:R0:W-:Y:S04]  /*41540*/  STL [R1+0x107c], R33 ;  /* 0x00107c2101007387 */ /* 0x0001e80000100800 */
[----:B------:R-:W-:Y:S01]  /*41550*/  STL [R1+0x1074], R29 ;  /* 0x0010741d01007387 */ /* 0x000fe20000100800 */
[----:B0-----:R-:W-:-:S03]  /*41560*/  PRMT R33, R35, 0x3340, R134 ;  /* 0x0000334023217816 */ /* 0x001fc60000000086 */
[----:B------:R-:W-:Y:S04]  /*41570*/  STL [R1+0x104c], R31 ;  /* 0x00104c1f01007387 */ /* 0x000fe80000100800 */
[----:B------:R2:W-:Y:S02]  /*41580*/  STL [R1+0x1048], R33 ;  /* 0x0010482101007387 */ /* 0x0005e40000100800 */
[----:B--2---:R-:W-:Y:S02]  /*41590*/  LOP3.LUT R33, R4, 0xffff, RZ, 0xc0, !PT ;  /* 0x0000ffff04217812 */ /* 0x004fe400078ec0ff */
[----:B----4-:R-:W-:Y:S02]  /*415a0*/  LOP3.LUT R31, R39, 0xffff, RZ, 0xc0, !PT ;  /* 0x0000ffff271f7812 */ /* 0x010fe400078ec0ff */
[----:B------:R-:W2:Y:S04]  /*415b0*/  LDL.LU R39, [R1+0x43c] ;  /* 0x00043c0001277983 */ /* 0x000ea80000300800 */
[----:B------:R-:W4:Y:S01]  /*415c0*/  LDL.LU R4, [R1+0x1994] ;  /* 0x0019940001047983 */ /* 0x000f220000300800 */
[----:B---3--:R-:W-:-:S02]  /*415d0*/  LOP3.LUT R29, R41, 0xffff, RZ, 0xc0, !PT ;  /* 0x0000ffff291d7812 */ /* 0x008fc400078ec0ff */
[----:B------:R-:W-:Y:S02]  /*415e0*/  LOP3.LUT R226, R226, 0xffff, RZ, 0xc0, !PT ;  /* 0x0000ffffe2e27812 */ /* 0x000fe400078ec0ff */
[----:B------:R-:W-:Y:S02]  /*415f0*/  LOP3.LUT R232, R232, 0xffff, RZ, 0xc0, !PT ;  /* 0x0000ffffe8e87812 */ /* 0x000fe400078ec0ff */
[----:B------:R-:W-:Y:S02]  /*41600*/  PRMT R37, R29, 0x3340, R226 ;  /* 0x000033401d257816 */ /* 0x000fe400000000e2 */
[----:B------:R-:W-:-:S03]  /*41610*/  LOP3.LUT R230, R230, 0xffff, RZ, 0xc0, !PT ;  /* 0x0000ffffe6e67812 */ /* 0x000fc600078ec0ff */
[----:B------:R0:W-:Y:S01]  /*41620*/  STL [R1+0x1228], R37 ;  /* 0x0012282501007387 */ /* 0x0001e20000100800 */
[----:B------:R-:W-:Y:S02]  /*41630*/  F2FP.SATFINITE.E5M2.F32.PACK_AB_MERGE_C R128, R129, R128, RZ ;  /* 0x000000808180723e */ /* 0x000fe400048060ff */
[----:B------:R-:W-:Y:S02]  /*41640*/  SHF.R.U32.HI R35, RZ, 0x8, R29 ;  /* 0x00000008ff237819 */ /* 0x000fe4000001161d */
[----:B0-----:R-:W-:Y:S02]  /*41650*/  PRMT R37, R33, 0x3340, R232 ;  /* 0x0000334021257816 */ /* 0x001fe400000000e8 */
[----:B------:R-:W-:-:S03]  /*41660*/  SHF.R.U32.HI R29, RZ, 0x8, R33 ;  /* 0x00000008ff1d7819 */ /* 0x000fc60000011621 */
[----:B------:R0:W-:Y:S01]  /*41670*/  STL [R1+0x1224], R37 ;  /* 0x0012242501007387 */ /* 0x0001e20000100800 */
[----:B------:R-:W-:Y:S02]  /*41680*/  SHF.R.U32.HI R33, RZ, 0x8, R31 ;  /* 0x00000008ff217819 */ /* 0x000fe4000001161f */
[----:B------:R-:W-:Y:S02]  /*41690*/  LOP3.LUT R182, R182, 0xffff, RZ, 0xc0, !PT ;  /* 0x0000ffffb6b67812 */ /* 0x000fe400078ec0ff */
[----:B------:R-:W-:Y:S02]  /*416a0*/  LOP3.LUT R128, R128, 0xffff, RZ, 0xc0, !PT ;  /* 0x0000ffff80807812 */ /* 0x000fe400078ec0ff */
[--C-:B0-----:R-:W-:Y:S02]  /*416b0*/  PRMT R37, R31, 0x3340, R230.reuse ;  /* 0x000033401f257816 */ /* 0x101fe400000000e6 */
[----:B------:R-:W-:-:S03]  /*416c0*/  SHF.R.U32.HI R230, RZ, 0x8, R230 ;  /* 0x00000008ffe67819 */ /* 0x000fc600000116e6 */
[----:B------:R0:W-:Y:S01]  /*416d0*/  STL [R1+0x1220], R37 ;  /* 0x0012202501007387 */ /* 0x0001e20000100800 */
[----:B------:R-:W-:Y:S02]  /*416e0*/  SHF.R.U32.HI R232, RZ, 0x8, R232 ;  /* 0x00000008ffe87819 */ /* 0x000fe400000116e8 */
[----:B------:R-:W-:Y:S02]  /*416f0*/  PRMT R41, R182, 0x3340, R128 ;  /* 0x00003340b6297816 */ /* 0x000fe40000000080 */
[----:B------:R-:W-:Y:S02]  /*41700*/  SHF.R.U32.HI R31, RZ, 0x8, R182 ;  /* 0x00000008ff1f7819 */ /* 0x000fe400000116b6 */
[----:B------:R-:W-:Y:S02]  /*41710*/  SHF.R.U32.HI R128, RZ, 0x8, R128 ;  /* 0x00000008ff807819 */ /* 0x000fe40000011680 */
[----:B0-----:R-:W-:Y:S02]  /*41720*/  LOP3.LUT R37, R33, 0xffff, RZ, 0xc0, !PT ;  /* 0x0000ffff21257812 */ /* 0x001fe400078ec0ff */
[----:B------:R-:W-:-:S02]  /*41730*/  LOP3.LUT R33, R230, 0xffff, RZ, 0xc0, !PT ;  /* 0x0000ffffe6217812 */ /* 0x000fc400078ec0ff */
[----:B------:R-:W-:Y:S02]  /*41740*/  SHF.R.U32.HI R226, RZ, 0x8, R226 ;  /* 0x00000008ffe27819 */ /* 0x000fe400000116e2 */
[----:B------:R-:W-:Y:S02]  /*41750*/  LOP3.LUT R29, R29, 0xffff, RZ, 0xc0, !PT ;  /* 0x0000ffff1d1d7812 */ /* 0x000fe400078ec0ff */
[----:B------:R-:W-:Y:S02]  /*41760*/  LOP3.LUT R232, R232, 0xffff, RZ, 0xc0, !PT ;  /* 0x0000ffffe8e87812 */ /* 0x000fe400078ec0ff */
[----:B------:R-:W-:Y:S02]  /*41770*/  PRMT R33, R37, 0x3340, R33 ;  /* 0x0000334025217816 */ /* 0x000fe40000000021 */
[----:B------:R-:W-:Y:S02]  /*41780*/  LOP3.LUT R31, R31, 0xffff, RZ, 0xc0, !PT ;  /* 0x0000ffff1f1f7812 */ /* 0x000fe400078ec0ff */
[----:B------:R-:W-:-:S02]  /*41790*/  LOP3.LUT R128, R128, 0xffff, RZ, 0xc0, !PT ;  /* 0x0000ffff80807812 */ /* 0x000fc400078ec0ff */
[----:B------:R-:W-:Y:S02]  /*417a0*/  LOP3.LUT R35, R35, 0xffff, RZ, 0xc0, !PT ;  /* 0x0000ffff23237812 */ /* 0x000fe400078ec0ff */
[----:B------:R-:W-:Y:S01]  /*417b0*/  LOP3.LUT R226, R226, 0xffff, RZ, 0xc0, !PT ;  /* 0x0000ffffe2e27812 */ /* 0x000fe200078ec0ff */
[----:B------:R-:W-:Y:S01]  /*417c0*/  STL [R1+0x121c], R41 ;  /* 0x00121c2901007387 */ /* 0x000fe20000100800 */
[----:B------:R-:W-:Y:S02]  /*417d0*/  PRMT R29, R29, 0x3340, R232 ;  /* 0x000033401d1d7816 */ /* 0x000fe400000000e8 */
[----:B------:R-:W-:Y:S01]  /*417e0*/  PRMT R31, R31, 0x3340, R128 ;  /* 0x000033401f1f7816 */ /* 0x000fe20000000080 */
[----:B------:R0:W-:Y:S04]  /*417f0*/  STL [R1+0x1034], R33 ;  /* 0x0010342101007387 */ /* 0x0001e80000100800 */
[----:B------:R2:W-:Y:S01]  /*41800*/  STL [R1+0x1038], R29 ;  /* 0x0010381d01007387 */ /* 0x0005e20000100800 */
[----:B0-----:R-:W-:-:S03]  /*41810*/  PRMT R33, R35, 0x3340, R226 ;  /* 0x0000334023217816 */ /* 0x001fc600000000e2 */
[----:B------:R4:W-:Y:S04]  /*41820*/  STL [R1+0x103c], R31 ;  /* 0x00103c1f01007387 */ /* 0x0009e80000100800 */
[----:B------:R0:W-:Y:S01]  /*41830*/  STL [R1+0x1040], R33 ;  /* 0x0010402101007387 */ /* 0x0001e20000100800 */
[----:B--2---:R-:W-:Y:S02]  /*41840*/  LOP3.LUT R29, R39, 0xffff, RZ, 0xc0, !PT ;  /* 0x0000ffff271d7812 */ /* 0x004fe400078ec0ff */
[----:B----4-:R-:W-:Y:S02]  /*41850*/  LOP3.LUT R31, R4, 0xffff, RZ, 0xc0, !PT ;  /* 0x0000ffff041f7812 */ /* 0x010fe400078ec0ff */
[----:B------:R-:W2:Y:S04]  /*41860*/  LDL.LU R4, [R1+0x1990] ;  /* 0x0019900001047983 */ /* 0x000ea80000300800 */
[----:B------:R-:W3:Y:S04]  /*41870*/  LDL.LU R41, [R1+0x444] ;  /* 0x0004440001297983 */ /* 0x000ee80000300800 */
[----:B------:R-:W4:Y:S01]  /*41880*/  LDL.LU R39, [R1+0x440] ;  /* 0x0004400001277983 */ /* 0x000f220000300800 */
[----:B------:R-:W-:-:S02]  /*41890*/  F2FP.SATFINITE.E5M2.F32.PACK_AB_MERGE_C R124, R125, R124, RZ ;  /* 0x0000007c7d7c723e */ /* 0x000fc400048060ff */
[----:B------:R-:W-:Y:S02]  /*418a0*/  LOP3.LUT R228, R228, 0xffff, RZ, 0xc0, !PT ;  /* 0x0000ffffe4e47812 */ /* 0x000fe400078ec0ff */
[----:B------:R-:W-:Y:S02]  /*418b0*/  LOP3.LUT R186, R186, 0xffff, RZ, 0xc0, !PT ;  /* 0x0000ffffbaba7812 */ /* 0x000fe400078ec0ff */
[----:B------:R-:W-:Y:S02]  /*418c0*/  LOP3.LUT R124, R124, 0xffff, RZ, 0xc0, !PT ;  /* 0x0000ffff7c7c7812 */ /* 0x000fe400078ec0ff */
[----:B------:R-:W-:Y:S02]  /*418d0*/  PRMT R37, R31, 0x3340, R228 ;  /* 0x000033401f257816 */ /* 0x000fe400000000e4 */
[----:B------:R-:W-:Y:S02]  /*418e0*/  PRMT R43, R186, 0x3340, R124 ;  /* 0x00003340ba2b7816 */ /* 0x000fe4000000007c */
[----:B------:R-:W-:Y:S01]  /*418f0*/  LOP3.LUT R222, R222, 0xffff, RZ, 0xc0, !PT ;  /* 0x0000ffffdede7812 */ /* 0x000fe200078ec0ff */
[----:B------:R-:W-:Y:S01]  /*41900*/  STL [R1+0x1218], R37 ;  /* 0x0012182501007387 */ /* 0x000fe20000100800 */
[----:B------:R-:W-:-:S03]  /*41910*/  F2FP.SATFINITE.E5M2.F32.PACK_AB_MERGE_C R126, R127, R126, RZ ;  /* 0x0000007e7f7e723e */ /* 0x000fc600048060ff */
[----:B------:R1:W-:Y:S01]  /*41920*/  STL [R1+0x1214], R43 ;  /* 0x0012142b01007387 */ /* 0x0003e20000100800 */
[----:B------:R-:W-:Y:S02]  /*41930*/  LOP3.LUT R184, R184, 0xffff, RZ, 0xc0, !PT ;  /* 0x0000ffffb8b87812 */ /* 0x000fe400078ec0ff */
[----:B------:R-:W-:Y:S02]  /*41940*/  LOP3.LUT R126, R126, 0xffff, RZ, 0xc0, !PT ;  /* 0x0000ffff7e7e7812 */ /* 0x000fe400078ec0ff */
[----:B0-----:R-:W-:Y:S02]  /*41950*/  SHF.R.U32.HI R33, RZ, 0x8, R31 ;  /* 0x00000008ff217819 */ /* 0x001fe4000001161f */
[----:B------:R-:W-:Y:S02]  /*41960*/  SHF.R.U32.HI R35, RZ, 0x8, R228 ;  /* 0x00000008ff237819 */ /* 0x000fe400000116e4 */
[----:B-1----:R-:W-:Y:S02]  /*41970*/  PRMT R43, R29, 0x3340, R222 ;  /* 0x000033401d2b7816 */ /* 0x002fe400000000de */
[----:B------:R-:W-:-:S02]  /*41980*/  SHF.R.U32.HI R31, RZ, 0x8, R186 ;  /* 0x00000008ff1f7819 */ /* 0x000fc400000116ba */
[----:B------:R-:W-:Y:S01]  /*41990*/  SHF.R.U32.HI R124, RZ, 0x8, R124 ;  /* 0x00000008ff7c7819 */ /* 0x000fe2000001167c */
[----:B------:R0:W-:Y:S01]  /*419a0*/  STL [R1+0x120c], R43 ;  /* 0x00120c2b01007387 */ /* 0x0001e20000100800 */
[----:B------:R-:W-:Y:S02]  /*419b0*/  SHF.R.U32.HI R37, RZ, 0x8, R29 ;  /* 0x00000008ff257819 */ /* 0x000fe4000001161d */
[----:B------:R-:W-:Y:S02]  /*419c0*/  LOP3.LUT R33, R33, 0xffff, RZ, 0xc0, !PT ;  /* 0x0000ffff21217812 */ /* 0x000fe400078ec0ff */
[----:B------:R-:W-:Y:S02]  /*419d0*/  LOP3.LUT R35, R35, 0xffff, RZ, 0xc0, !PT ;  /* 0x0000ffff23237812 */ /* 0x000fe400078ec0ff */
[----:B------:R-:W-:Y:S02]  /*419e0*/  SHF.R.U32.HI R29, RZ, 0x8, R184 ;  /* 0x00000008ff1d7819 */ /* 0x000fe400000116b8 */
[----:B0-----:R-:W-:-:S02]  /*419f0*/  PRMT R43, R184, 0x3340, R126 ;  /* 0x00003340b82b7816 */ /* 0x001fc4000000007e */
[----:B------:R-:W-:Y:S02]  /*41a00*/  SHF.R.U32.HI R126, RZ, 0x8, R126 ;  /* 0x00000008ff7e7819 */ /* 0x000fe4000001167e */
        /* <DEDUP_REMOVED lines=27> */
[----:B0-----:R-:W-:Y:S02]  /*41bc0*/  PRMT R37, R31, 0x3340, R220 ;  /* 0x000033401f257816 */ /* 0x001fe400000000dc */
[----:B------:R-:W-:-:S03]  /*41bd0*/  LOP3.LUT R188, R188, 0xffff, RZ, 0xc0, !PT ;  /* 0x0000ffffbcbc7812 */ /* 0x000fc600078ec0ff */
[----:B------:R0:W-:Y:S01]  /*41be0*/  STL [R1+0x1204], R37 ;  /* 0x0012042501007387 */ /* 0x0001e20000100800 */
[----:B------:R-:W-:Y:S02]  /*41bf0*/  LOP3.LUT R120, R120, 0xffff, RZ, 0xc0, !PT ;  /* 0x0000ffff78787812 */ /* 0x000fe400078ec0ff */
[----:B------:R-:W-:Y:S02]  /*41c00*/  SHF.R.U32.HI R35, RZ, 0x8, R29 ;  /* 0x00000008ff237819 */ /* 0x000fe4000001161d */
[----:B------:R-:W-:Y:S02]  /*41c10*/  SHF.R.U32.HI R29, RZ, 0x8, R31 ;  /* 0x00000008ff1d7819 */ /* 0x000fe4000001161f */
[--C-:B0-----:R-:W-:Y:S02]  /*41c20*/  PRMT R37, R33, 0x3340, R224.reuse ;  /* 0x0000334021257816 */ /* 0x101fe400000000e0 */
[----:B------:R-:W-:Y:S02]  /*41c30*/  SHF.R.U32.HI R31, RZ, 0x8, R33 ;  /* 0x00000008ff1f7819 */ /* 0x000fe40000011621 */
[----:B------:R-:W-:Y:S01]  /*41c40*/  SHF.R.U32.HI R224, RZ, 0x8, R224 ;  /* 0x00000008ffe07819 */ /* 0x000fe200000116e0 */
[----:B------:R0:W-:Y:S01]  /*41c50*/  STL [R1+0x1200], R37 ;  /* 0x0012002501007387 */ /* 0x0001e20000100800 */
[----:B------:R-:W-:-:S02]  /*41c60*/  SHF.R.U32.HI R33, RZ, 0x8, R188 ;  /* 0x00000008ff217819 */ /* 0x000fc400000116bc */
[----:B------:R-:W-:Y:S02]  /*41c70*/  SHF.R.U32.HI R218, RZ, 0x8, R218 ;  /* 0x00000008ffda7819 */ /* 0x000fe400000116da */
[----:B------:R-:W-:Y:S02]  /*41c80*/  SHF.R.U32.HI R220, RZ, 0x8, R220 ;  /* 0x00000008ffdc7819 */ /* 0x000fe400000116dc */
[--C-:B0-----:R-:W-:Y:S02]  /*41c90*/  PRMT R37, R188, 0x3340, R120.reuse ;  /* 0x00003340bc257816 */ /* 0x101fe40000000078 */
[----:B------:R-:W-:Y:S02]  /*41ca0*/  SHF.R.U32.HI R120, RZ, 0x8, R120 ;  /* 0x00000008ff787819 */ /* 0x000fe40000011678 */
[----:B------:R-:W-:Y:S02]  /*41cb0*/  LOP3.LUT R31, R31, 0xffff, RZ, 0xc0, !PT ;  /* 0x0000ffff1f1f7812 */ /* 0x000fe400078ec0ff */
[----:B------:R-:W-:-:S02]  /*41cc0*/  LOP3.LUT R224, R224, 0xffff, RZ, 0xc0, !PT ;  /* 0x0000ffffe0e07812 */ /* 0x000fc400078ec0ff */
[----:B------:R-:W-:Y:S02]  /*41cd0*/  LOP3.LUT R33, R33, 0xffff, RZ, 0xc0, !PT ;  /* 0x0000ffff21217812 */ /* 0x000fe400078ec0ff */
[----:B------:R-:W-:Y:S02]  /*41ce0*/  LOP3.LUT R120, R120, 0xffff, RZ, 0xc0, !PT ;  /* 0x0000ffff78787812 */ /* 0x000fe400078ec0ff */
[----:B------:R-:W-:Y:S02]  /*41cf0*/  LOP3.LUT R35, R35, 0xffff, RZ, 0xc0, !PT ;  /* 0x0000ffff23237812 */ /* 0x000fe400078ec0ff */
[----:B------:R-:W-:Y:S01]  /*41d00*/  LOP3.LUT R218, R218, 0xffff, RZ, 0xc0, !PT ;  /* 0x0000ffffdada7812 */ /* 0x000fe200078ec0ff */
[----:B------:R0:W-:Y:S01]  /*41d10*/  STL [R1+0x11fc], R37 ;  /* 0x0011fc2501007387 */ /* 0x0001e20000100800 */
[----:B------:R-:W-:Y:S02]  /*41d20*/  LOP3.LUT R29, R29, 0xffff, RZ, 0xc0, !PT ;  /* 0x0000ffff1d1d7812 */ /* 0x000fe400078ec0ff */
[----:B------:R-:W-:-:S02]  /*41d30*/  LOP3.LUT R220, R220, 0xffff, RZ, 0xc0, !PT ;  /* 0x0000ffffdcdc7812 */ /* 0x000fc400078ec0ff */
[----:B------:R-:W-:Y:S02]  /*41d40*/  PRMT R41, R31, 0x3340, R224 ;  /* 0x000033401f297816 */ /* 0x000fe400000000e0 */
[----:B------:R-:W-:Y:S02]  /*41d50*/  PRMT R31, R35, 0x3340, R218 ;  /* 0x00003340231f7816 */ /* 0x000fe400000000da */
[----:B0-----:R-:W-:Y:S02]  /*41d60*/  PRMT R37, R33, 0x3340, R120 ;  /* 0x0000334021257816 */ /* 0x001fe40000000078 */
[----:B------:R-:W-:Y:S01]  /*41d70*/  PRMT R33, R29, 0x3340, R220 ;  /* 0x000033401d217816 */ /* 0x000fe200000000dc */
[----:B------:R-:W-:Y:S04]  /*41d80*/  STL [R1+0x1014], R41 ;  /* 0x0010142901007387 */ /* 0x000fe80000100800 */
[----:B------:R-:W-:Y:S04]  /*41d90*/  STL [R1+0x1018], R37 ;  /* 0x0010182501007387 */ /* 0x000fe80000100800 */
[----:B------:R4:W-:Y:S04]  /*41da0*/  STL [R1+0x101c], R31 ;  /* 0x00101c1f01007387 */ /* 0x0009e80000100800 */
[----:B------:R-:W-:Y:S01]  /*41db0*/  STL [R1+0x1020], R33 ;  /* 0x0010202101007387 */ /* 0x000fe20000100800 */
[----:B----4-:R-:W-:-:S03]  /*41dc0*/  LOP3.LUT R31, R4, 0xffff, RZ, 0xc0, !PT ;  /* 0x0000ffff041f7812 */ /* 0x010fc600078ec0ff */
[----:B------:R-:W3:Y:S01]  /*41dd0*/  LDL.LU R4, [R1+0x1988] ;  /* 0x0019880001047983 */ /* 0x000ee20000300800 */
[----:B------:R-:W-:Y:S02]  /*41de0*/  F2FP.SATFINITE.E5M2.F32.PACK_AB_MERGE_C R116, R117, R116, RZ ;  /* 0x000000747574723e */ /* 0x000fe400048060ff */
[----:B------:R-:W-:Y:S01]  /*41df0*/  LOP3.LUT R216, R216, 0xffff, RZ, 0xc0, !PT ;  /* 0x0000ffffd8d87812 */ /* 0x000fe200078ec0ff */
[----:B------:R-:W4:Y:S01]  /*41e00*/  LDL.LU R43, [R1+0x454] ;  /* 0x00045400012b7983 */ /* 0x000f220000300800 */
[----:B------:R-:W-:Y:S02]  /*41e10*/  LOP3.LUT R193, R193, 0xffff, RZ, 0xc0, !PT ;  /* 0x0000ffffc1c17812 */ /* 0x000fe400078ec0ff */
[----:B------:R-:W-:Y:S02]  /*41e20*/  LOP3.LUT R116, R116, 0xffff, RZ, 0xc0, !PT ;  /* 0x0000ffff74747812 */ /* 0x000fe400078ec0ff */
[----:B------:R-:W-:Y:S02]  /*41e30*/  PRMT R37, R31, 0x3340, R216 ;  /* 0x000033401f257816 */ /* 0x000fe400000000d8 */
[----:B------:R-:W-:-:S02]  /*41e40*/  PRMT R41, R193, 0x3340, R116 ;  /* 0x00003340c1297816 */ /* 0x000fc40000000074 */
[----:B--2---:R-:W-:Y:S02]  /*41e50*/  LOP3.LUT R29, R39, 0xffff, RZ, 0xc0, !PT ;  /* 0x0000ffff271d7812 */ /* 0x004fe400078ec0ff */
[----:B------:R-:W-:Y:S01]  /*41e60*/  LOP3.LUT R214, R214, 0xffff, RZ, 0xc0, !PT ;  /* 0x0000ffffd6d67812 */ /* 0x000fe200078ec0ff */
[----:B------:R-:W-:Y:S01]  /*41e70*/  STL [R1+0x11e4], R37 ;  /* 0x0011e42501007387 */ /* 0x000fe20000100800 */
[----:B------:R-:W-:-:S03]  /*41e80*/  F2FP.SATFINITE.E5M2.F32.PACK_AB_MERGE_C R118, R119, R118, RZ ;  /* 0x000000767776723e */ /* 0x000fc600048060ff */
[----:B------:R0:W-:Y:S01]  /*41e90*/  STL [R1+0x11f4], R41 ;  /* 0x0011f42901007387 */ /* 0x0001e20000100800 */
[----:B------:R-:W-:Y:S02]  /*41ea0*/  LOP3.LUT R191, R191, 0xffff, RZ, 0xc0, !PT ;  /* 0x0000ffffbfbf7812 */ /* 0x000fe400078ec0ff */
[----:B------:R-:W-:Y:S02]  /*41eb0*/  LOP3.LUT R118, R118, 0xffff, RZ, 0xc0, !PT ;  /* 0x0000ffff76767812 */ /* 0x000fe400078ec0ff */
[----:B0-----:R-:W-:Y:S02]  /*41ec0*/  PRMT R41, R29, 0x3340, R214 ;  /* 0x000033401d297816 */ /* 0x001fe400000000d6 */
[----:B------:R-:W-:-:S03]  /*41ed0*/  SHF.R.U32.HI R37, RZ, 0x8, R29 ;  /* 0x00000008ff257819 */ /* 0x000fc6000001161d */
[----:B------:R0:W-:Y:S01]  /*41ee0*/  STL [R1+0x11e0], R41 ;  /* 0x0011e02901007387 */ /* 0x0001e20000100800 */
[----:B------:R-:W-:Y:S02]  /*41ef0*/  SHF.R.U32.HI R35, RZ, 0x8, R193 ;  /* 0x00000008ff237819 */ /* 0x000fe400000116c1 */
        /* <DEDUP_REMOVED lines=8> */
[----:B------:R-:W-:Y:S02]  /*41f80*/  LOP3.LUT R35, R35, 0xffff, RZ, 0xc0, !PT ;  /* 0x0000ffff23237812 */ /* 0x000fe400078ec0ff */
[----:B------:R-:W-:Y:S02]  /*41f90*/  LOP3.LUT R39, R39, 0xffff, RZ, 0xc0, !PT ;  /* 0x0000ffff27277812 */ /* 0x000fe400078ec0ff */
[----:B0-----:R-:W-:Y:S02]  /*41fa0*/  LOP3.LUT R41, R29, 0xffff, RZ, 0xc0, !PT ;  /* 0x0000ffff1d297812 */ /* 0x001fe400078ec0ff */
[----:B------:R-:W-:Y:S02]  /*41fb0*/  LOP3.LUT R29, R118, 0xffff, RZ, 0xc0, !PT ;  /* 0x0000ffff761d7812 */ /* 0x000fe400078ec0ff */
[----:B------:R-:W-:-:S02]  /*41fc0*/  LOP3.LUT R37, R37, 0xffff, RZ, 0xc0, !PT ;  /* 0x0000ffff25257812 */ /* 0x000fc400078ec0ff */
[----:B------:R-:W-:Y:S02]  /*41fd0*/  LOP3.LUT R214, R214, 0xffff, RZ, 0xc0, !PT ;  /* 0x0000ffffd6d67812 */ /* 0x000fe400078ec0ff */
[----:B------:R-:W-:Y:S02]  /*41fe0*/  LOP3.LUT R33, R33, 0xffff, RZ, 0xc0, !PT ;  /* 0x0000ffff21217812 */ /* 0x000fe400078ec0ff */
[----:B------:R-:W-:Y:S02]  /*41ff0*/  LOP3.LUT R31, R31, 0xffff, RZ, 0xc0, !PT ;  /* 0x0000ffff1f1f7812 */ /* 0x000fe400078ec0ff */
[----:B------:R-:W-:Y:S02]  /*42000*/  PRMT R39, R35, 0x3340, R39 ;  /* 0x0000334023277816 */ /* 0x000fe40000000027 */
[----:B------:R-:W-:Y:S02]  /*42010*/  PRMT R35, R41, 0x3340, R29 ;  /* 0x0000334029237816 */ /* 0x000fe4000000001d */
[----:B------:R-:W-:-:S02]  /*42020*/  PRMT R29, R37, 0x3340, R214 ;  /* 0x00003340251d7816 */ /* 0x000fc400000000d6 */
[----:B------:R-:W-:Y:S01]  /*42030*/  PRMT R33, R33, 0x3340, R31 ;  /* 0x0000334021217816 */ /* 0x000fe2000000001f */
[----:B------:R-:W-:Y:S04]  /*42040*/  STL [R1+0x100c], R39 ;  /* 0x00100c2701007387 */ /* 0x000fe80000100800 */
[----:B------:R-:W-:Y:S04]  /*42050*/  STL [R1+0x1010], R35 ;  /* 0x0010102301007387 */ /* 0x000fe80000100800 */
[----:B------:R3:W-:Y:S04]  /*42060*/  STL [R1+0x1004], R29 ;  /* 0x0010041d01007387 */ /* 0x0007e80000100800 */
[----:B------:R0:W-:Y:S01]  /*42070*/  STL [R1+0x1008], R33 ;  /* 0x0010082101007387 */ /* 0x0001e20000100800 */
[----:B---3--:R-:W-:-:S03]  /*42080*/  LOP3.LUT R29, R4, 0xffff, RZ, 0xc0, !PT ;  /* 0x0000ffff041d7812 */ /* 0x008fc600078ec0ff */
[----:B------:R-:W2:Y:S01]  /*42090*/  LDL.LU R4, [R1+0x1984] ;  /* 0x0019840001047983 */ /* 0x000ea20000300800 */
[----:B------:R-:W-:Y:S02]  /*420a0*/  LOP3.LUT R210, R210, 0xffff, RZ, 0xc0, !PT ;  /* 0x0000ffffd2d27812 */ /* 0x000fe400078ec0ff */
[----:B----4-:R-:W-:Y:S01]  /*420b0*/  LOP3.LUT R31, R43, 0xffff, RZ, 0xc0, !PT ;  /* 0x0000ffff2b1f7812 */ /* 0x010fe200078ec0ff */
[----:B------:R-:W3:Y:S01]  /*420c0*/  LDL.LU R45, [R1+0x45c] ;  /* 0x00045c00012d7983 */ /* 0x000ee20000300800 */
[----:B------:R-:W-:Y:S02]  /*420d0*/  F2FP.SATFINITE.E5M2.F32.PACK_AB_MERGE_C R112, R113, R112, RZ ;  /* 0x000000707170723e */ /* 0x000fe400048060ff */
[----:B------:R-:W-:Y:S02]  /*420e0*/  SHF.R.U32.HI R37, RZ, 0x8, R31 ;  /* 0x00000008ff257819 */ /* 0x000fe4000001161f */
[----:B------:R-:W-:Y:S02]  /*420f0*/  PRMT R31, R31, 0x3340, R210 ;  /* 0x000033401f1f7816 */ /* 0x000fe400000000d2 */
[----:B------:R-:W-:-:S02]  /*42100*/  LOP3.LUT R212, R212, 0xffff, RZ, 0xc0, !PT ;  /* 0x0000ffffd4d47812 */ /* 0x000fc400078ec0ff */
[----:B------:R-:W-:Y:S02]  /*42110*/  LOP3.LUT R195, R195, 0xffff, RZ, 0xc0, !PT ;  /* 0x0000ffffc3c37812 */ /* 0x000fe400078ec0ff */
[----:B------:R-:W-:Y:S01]  /*42120*/  LOP3.LUT R112, R112, 0xffff, RZ, 0xc0, !PT ;  /* 0x0000ffff70707812 */ /* 0x000fe200078ec0ff */
[----:B------:R1:W-:Y:S01]  /*42130*/  STL [R1+0x11d0], R31 ;  /* 0x0011d01f01007387 */ /* 0x0003e20000100800 */
[----:B------:R-:W-:Y:S02]  /*42140*/  F2FP.SATFINITE.E5M2.F32.PACK_AB_MERGE_C R108, R109, R108, RZ ;  /* 0x0000006c6d6c723e */ /* 0x000fe400048060ff */
[----:B0-----:R-:W-:Y:S02]  /*42150*/  SHF.R.U32.HI R33, RZ, 0x8, R29 ;  /* 0x00000008ff217819 */ /* 0x001fe4000001161d */
[----:B------:R-:W-:Y:S02]  /*42160*/  PRMT R29, R29, 0x3340, R212 ;  /* 0x000033401d1d7816 */ /* 0x000fe400000000d4 */
[----:B------:R-:W-:-:S02]  /*42170*/  LOP3.LUT R199, R199, 0xffff, RZ, 0xc0, !PT ;  /* 0x0000ffffc7c77812 */ /* 0x000fc400078ec0ff */
[--C-:B-1----:R-:W-:Y:S02]  /*42180*/  PRMT R31, R195, 0x3340, R112.reuse ;  /* 0x00003340c31f7816 */ /* 0x102fe40000000070 */
[----:B------:R-:W-:Y:S01]  /*42190*/  LOP3.LUT R108, R108, 0xffff, RZ, 0xc0, !PT ;  /* 0x0000ffff6c6c7812 */ /* 0x000fe200078ec0ff */
[----:B------:R0:W-:Y:S01]  /*421a0*/  STL [R1+0x11d8], R29 ;  /* 0x0011d81d01007387 */ /* 0x0001e20000100800 */
[----:B------:R-:W-:Y:S02]  /*421b0*/  SHF.R.U32.HI R41, RZ, 0x8, R195 ;  /* 0x00000008ff297819 */ /* 0x000fe400000116c3 */
[----:B------:R-:W-:Y:S01]  /*421c0*/  SHF.R.U32.HI R43, RZ, 0x8, R112 ;  /* 0x00000008ff2b7819 */ /* 0x000fe20000011670 */
[----:B------:R1:W-:Y:S01]  /*421d0*/  STL [R1+0x11c8], R31 ;  /* 0x0011c81f01007387 */ /* 0x0003e20000100800 */
[----:B------:R-:W-:Y:S02]  /*421e0*/  SHF.R.U32.HI R39, RZ, 0x8, R210 ;  /* 0x00000008ff277819 */ /* 0x000fe400000116d2 */
[----:B------:R-:W-:-:S02]  /*421f0*/  SHF.R.U32.HI R35, RZ, 0x8, R212 ;  /* 0x00000008ff237819 */ /* 0x000fc400000116d4 */
[----:B------:R-:W-:Y:S02]  /*42200*/  LOP3.LUT R41, R41, 0xffff, RZ, 0xc0, !PT ;  /* 0x0000ffff29297812 */ /* 0x000fe400078ec0ff */
[----:B0-----:R-:W-:Y:S02]  /*42210*/  SHF.R.U32.HI R29, RZ, 0x8, R199 ;  /* 0x00000008ff1d7819 */ /* 0x001fe400000116c7 */
[----:B------:R-:W-:Y:S02]  /*42220*/  LOP3.LUT R43, R43, 0xffff, RZ, 0xc0, !PT ;  /* 0x0000ffff2b2b7812 */ /* 0x000fe400078ec0ff */
[----:B-1----:R-:W-:Y:S02]  /*42230*/  SHF.R.U32.HI R31, RZ, 0x8, R108 ;  /* 0x00000008ff1f7819 */ /* 0x002fe4000001166c */
[----:B------:R-:W-:Y:S02]  /*42240*/  LOP3.LUT R37, R37, 0xffff, RZ, 0xc0, !PT ;  /* 0x0000ffff25257812 */ /* 0x000fe400078ec0ff */
[----:B------:R-:W-:-:S02]  /*42250*/  LOP3.LUT R39, R39, 0xffff, RZ, 0xc0, !PT ;  /* 0x0000ffff27277812 */ /* 0x000fc400078ec0ff */
[----:B------:R-:W-:Y:S02]  /*42260*/  LOP3.LUT R33, R33, 0xffff, RZ, 0xc0, !PT ;  /* 0x0000ffff21217812 */ /* 0x000fe400078ec0ff */
[----:B------:R-:W-:Y:S02]  /*42270*/  LOP3.LUT R35, R35, 0xffff, RZ, 0xc0, !PT ;  /* 0x0000ffff23237812 */ /* 0x000fe400078ec0ff */
[----:B------:R-:W-:Y:S02]  /*42280*/  PRMT R47, R199, 0x3340, R108 ;  /* 0x00003340c72f7816 */ /* 0x000fe4000000006c */
[----:B------:R-:W-:Y:S02]  /*42290*/  LOP3.LUT R29, R29, 0xffff, RZ, 0xc0, !PT ;  /* 0x0000ffff1d1d7812 */ /* 0x000fe400078ec0ff */
[----:B------:R-:W-:Y:S02]  /*422a0*/  LOP3.LUT R31, R31, 0xffff, RZ, 0xc0, !PT ;  /* 0x0000ffff1f1f7812 */ /* 0x000fe400078ec0ff */
[----:B------:R-:W-:-:S02]  /*422b0*/  PRMT R41, R41, 0x3340, R43 ;  /* 0x0000334029297816 */ /* 0x000fc4000000002b */
[----:B------:R-:W-:Y:S02]  /*422c0*/  PRMT R37, R37, 0x3340, R39 ;  /* 0x0000334025257816 */ /* 0x000fe40000000027 */
[----:B------:R-:W-:Y:S01]  /*422d0*/  PRMT R35, R33, 0x3340, R35 ;  /* 0x0000334021237816 */ /* 0x000fe20000000023 */
[----:B------:R0:W-:Y:S01]  /*422e0*/  STL [R1+0x11dc], R47 ;  /* 0x0011dc2f01007387 */ /* 0x0001e20000100800 */
[----:B------:R-:W-:-:S03]  /*422f0*/  PRMT R33, R29, 0x3340, R31 ;  /* 0x000033401d217816 */ /* 0x000fc6000000001f */
[----:B------:R-:W-:Y:S04]  /*42300*/  STL [R1+0xff4], R41 ;  /* 0x000ff42901007387 */ /* 0x000fe80000100800 */
[----:B------:R-:W-:Y:S04]  /*42310*/  STL [R1+0xff8], R37 ;  /* 0x000ff82501007387 */ /* 0x000fe80000100800 */
[----:B------:R-:W-:Y:S04]  /*42320*/  STL [R1+0xffc], R35 ;  /* 0x000ffc2301007387 */ /* 0x000fe80000100800 */
[----:B------:R1:W-:Y:S01]  /*42330*/  STL [R1+0x1000], R33 ;  /* 0x0010002101007387 */ /* 0x0003e20000100800 */
[----:B--2---:R-:W-:-:S03]  /*42340*/  LOP3.LUT R31, R4, 0xffff, RZ, 0xc0, !PT ;  /* 0x0000ffff041f7812 */ /* 0x004fc600078ec0ff */
[----:B------:R-:W2:Y:S04]  /*42350*/  LDL.LU R4, [R1+0x1980] ;  /* 0x0019800001047983 */ /* 0x000ea80000300800 */
[----:B0-----:R-:W4:Y:S01]  /*42360*/  LDL.LU R47, [R1+0x464] ;  /* 0x00046400012f7983 */ /* 0x001f220000300800 */
[----:B------:R-:W-:Y:S02]  /*42370*/  F2FP.SATFINITE.E5M2.F32.PACK_AB_MERGE_C R104, R105, R104, RZ ;  /* 0x000000686968723e */ /* 0x000fe400048060ff */
[----:B------:R-:W-:Y:S02]  /*42380*/  F2FP.SATFINITE.E5M2.F32.PACK_AB_MERGE_C R110, R111, R110, RZ ;  /* 0x0000006e6f6e723e */ /* 0x000fe400048060ff */
[----:B------:R-:W-:Y:S02]  /*42390*/  LOP3.LUT R208, R208, 0xffff, RZ, 0xc0, !PT ;  /* 0x0000ffffd0d07812 */ /* 0x000fe400078ec0ff */
[----:B------:R-:W-:-:S02]  /*423a0*/  LOP3.LUT R201, R201, 0xffff, RZ, 0xc0, !PT ;  /* 0x0000ffffc9c97812 */ /* 0x000fc400078ec0ff */
[----:B------:R-:W-:Y:S02]  /*423b0*/  LOP3.LUT R104, R104, 0xffff, RZ, 0xc0, !PT ;  /* 0x0000ffff68687812 */ /* 0x000fe400078ec0ff */
[----:B------:R-:W-:Y:S02]  /*423c0*/  LOP3.LUT R197, R197, 0xffff, RZ, 0xc0, !PT ;  /* 0x0000ffffc5c57812 */ /* 0x000fe400078ec0ff */
[----:B------:R-:W-:Y:S02]  /*423d0*/  LOP3.LUT R110, R110, 0xffff, RZ, 0xc0, !PT ;  /* 0x0000ffff6e6e7812 */ /* 0x000fe400078ec0ff */
[----:B-1----:R-:W-:Y:S02]  /*423e0*/  SHF.R.U32.HI R33, RZ, 0x8, R31 ;  /* 0x00000008ff217819 */ /* 0x002fe4000001161f */
[----:B------:R-:W-:Y:S02]  /*423f0*/  PRMT R31, R31, 0x3340, R208 ;  /* 0x000033401f1f7816 */ /* 0x000fe400000000d0 */
[----:B------:R-:W-:-:S02]  /*42400*/  PRMT R37, R201, 0x3340, R104 ;  /* 0x00003340c9257816 */ /* 0x000fc40000000068 */
[--C-:B------:R-:W-:Y:S02]  /*42410*/  PRMT R39, R197, 0x3340, R110.reuse ;  /* 0x00003340c5277816 */ /* 0x100fe4000000006e */
[----:B---3--:R-:W-:Y:S01]  /*42420*/  LOP3.LUT R29, R45, 0xffff, RZ, 0xc0, !PT ;  /* 0x0000ffff2d1d7812 */ /* 0x008fe200078ec0ff */
[----:B------:R-:W-:Y:S01]  /*42430*/  STL [R1+0x11b8], R31 ;  /* 0x0011b81f01007387 */ /* 0x000fe20000100800 */
[----:B------:R-:W-:Y:S02]  /*42440*/  LOP3.LUT R206, R206, 0xffff, RZ, 0xc0, !PT ;  /* 0x0000ffffcece7812 */ /* 0x000fe400078ec0ff */
[----:B------:R-:W-:Y:S01]  /*42450*/  SHF.R.U32.HI R41, RZ, 0x8, R197 ;  /* 0x00000008ff297819 */ /* 0x000fe200000116c5 */
[----:B------:R0:W-:Y:S01]  /*42460*/  STL [R1+0x11bc], R37 ;  /* 0x0011bc2501007387 */ /* 0x0001e20000100800 */
[----:B------:R-:W-:-:S03]  /*42470*/  SHF.R.U32.HI R43, RZ, 0x8, R110 ;  /* 0x00000008ff2b7819 */ /* 0x000fc6000001166e */
[----:B------:R1:W-:Y:S01]  /*42480*/  STL [R1+0x11c0], R39 ;  /* 0x0011c02701007387 */ /* 0x0003e20000100800 */
[----:B------:R-:W-:Y:S02]  /*42490*/  SHF.R.U32.HI R35, RZ, 0x8, R208 ;  /* 0x00000008ff237819 */ /* 0x000fe400000116d0 */
[----:B------:R-:W-:Y:S02]  /*424a0*/  SHF.R.U32.HI R45, RZ, 0x8, R201 ;  /* 0x00000008ff2d7819 */ /* 0x000fe400000116c9 */
[----:B0-----:R-:W-:Y:S02]  /*424b0*/  SHF.R.U32.HI R37, RZ, 0x8, R29 ;  /* 0x00000008ff257819 */ /* 0x001fe4000001161d */
[--C-:B------:R-:W-:Y:S02]  /*424c0*/  PRMT R29, R29, 0x3340, R206.reuse ;  /* 0x000033401d1d7816 */ /* 0x100fe400000000ce */
[----:B-1----:R-:W-:Y:S02]  /*424d0*/  SHF.R.U32.HI R39, RZ, 0x8, R206 ;  /* 0x00000008ff277819 */ /* 0x002fe400000116ce */
[----:B------:R-:W-:-:S02]  /*424e0*/  SHF.R.U32.HI R31, RZ, 0x8, R104 ;  /* 0x00000008ff1f7819 */ /* 0x000fc40000011668 */
[----:B------:R-:W-:Y:S02]  /*424f0*/  LOP3.LUT R41, R41, 0xffff, RZ, 0xc0, !PT ;  /* 0x0000ffff29297812 */ /* 0x000fe400078ec0ff */
[----:B------:R-:W-:Y:S01]  /*42500*/  LOP3.LUT R43, R43, 0xffff, RZ, 0xc0, !PT ;  /* 0x0000ffff2b2b7812 */ /* 0x000fe200078ec0ff */
[----:B------:R0:W-:Y:S01]  /*42510*/  STL [R1+0x11b4], R29 ;  /* 0x0011b41d01007387 */ /* 0x0001e20000100800 */
[----:B------:R-:W-:Y:S02]  /*42520*/  LOP3.LUT R37, R37, 0xffff, RZ, 0xc0, !PT ;  /* 0x0000ffff25257812 */ /* 0x000fe400078ec0ff */
[----:B------:R-:W-:Y:S02]  /*42530*/  LOP3.LUT R39, R39, 0xffff, RZ, 0xc0, !PT ;  /* 0x0000ffff27277812 */ /* 0x000fe400078ec0ff */
[----:B------:R-:W-:Y:S02]  /*42540*/  LOP3.LUT R33, R33, 0xffff, RZ, 0xc0, !PT ;  /* 0x0000ffff21217812 */ /* 0x000fe400078ec0ff */
[----:B------:R-:W-:-:S02]  /*42550*/  LOP3.LUT R35, R35, 0xffff, RZ, 0xc0, !PT ;  /* 0x0000ffff23237812 */ /* 0x000fc400078ec0ff */
[----:B------:R-:W-:Y:S02]  /*42560*/  LOP3.LUT R31, R31, 0xffff, RZ, 0xc0, !PT ;  /* 0x0000ffff1f1f7812 */ /* 0x000fe400078ec0ff */
[----:B0-----:R-:W-:Y:S02]  /*42570*/  LOP3.LUT R29, R45, 0xffff, RZ, 0xc0, !PT ;  /* 0x0000ffff2d1d7812 */ /* 0x001fe400078ec0ff */
[----:B------:R-:W-:Y:S02]  /*42580*/  PRMT R41, R41, 0x3340, R43 ;  /* 0x0000334029297816 */ /* 0x000fe4000000002b */
[----:B------:R-:W-:Y:S02]  /*42590*/  PRMT R37, R37, 0x3340, R39 ;  /* 0x0000334025257816 */ /* 0x000fe40000000027 */
[----:B------:R-:W-:Y:S02]  /*425a0*/  PRMT R35, R33, 0x3340, R35 ;  /* 0x0000334021237816 */ /* 0x000fe40000000023 */
[----:B------:R-:W-:Y:S01]  /*425b0*/  PRMT R33, R29, 0x3340, R31 ;  /* 0x000033401d217816 */ /* 0x000fe2000000001f */
[----:B------:R0:W-:Y:S04]  /*425c0*/  STL [R1+0xff0], R41 ;  /* 0x000ff02901007387 */ /* 0x0001e80000100800 */
[----:B------:R1:W-:Y:S04]  /*425d0*/  STL [R1+0xfe4], R37 ;  /* 0x000fe42501007387 */ /* 0x0003e80000100800 */
[----:B------:R-:W-:Y:S04]  /*425e0*/  STL [R1+0xfe8], R35 ;  /* 0x000fe82301007387 */ /* 0x000fe80000100800 */
[----:B------:R-:W-:Y:S01]  /*425f0*/  STL [R1+0xfec], R33 ;  /* 0x000fec2101007387 */ /* 0x000fe20000100800 */
[----:B--2---:R-:W-:-:S03]  /*42600*/  LOP3.LUT R29, R4, 0xffff, RZ, 0xc0, !PT ;  /* 0x0000ffff041d7812 */ /* 0x004fc600078ec0ff */
[----:B------:R-:W2:Y:S01]  /*42610*/  LDL.LU R4, [R1+0x197c] ;  /* 0x00197c0001047983 */ /* 0x000ea20000300800 */
[----:B----4-:R-:W-:-:S03]  /*42620*/  LOP3.LUT R31, R47, 0xffff, RZ, 0xc0, !PT ;  /* 0x0000ffff2f1f7812 */ /* 0x010fc600078ec0ff */
[----:B------:R-:W3:Y:S04]  /*42630*/  LDL.LU R51, [R1+0x624] ;  /* 0x0006240001337983 */ /* 0x000ee80000300800 */
[----:B------:R-:W4:Y:S01]  /*42640*/  LDL.LU R47, [R1+0x620] ;  /* 0x00062000012f7983 */ /* 0x000f220000300800 */
[----:B------:R-:W-:Y:S02]  /*42650*/  LOP3.LUT R202, R202, 0xffff, RZ, 0xc0, !PT ;  /* 0x0000ffffcaca7812 */ /* 0x000fe400078ec0ff */
[----:B------:R-:W-:Y:S01]  /*42660*/  F2FP.SATFINITE.E5M2.F32.PACK_AB_MERGE_C R100, R101, R100, RZ ;  /* 0x000000646564723e */ /* 0x000fe200048060ff */
[----:B------:R-:W2:Y:S01]  /*42670*/  LDL.LU R49, [R1+0x46c] ;  /* 0x00046c0001317983 */ /* 0x000ea20000300800 */
[----:B0-----:R-:W-:Y:S02]  /*42680*/  SHF.R.U32.HI R41, RZ, 0x8, R31 ;  /* 0x00000008ff297819 */ /* 0x001fe4000001161f */
[----:B------:R-:W-:-:S02]  /*42690*/  PRMT R31, R31, 0x3340, R202 ;  /* 0x000033401f1f7816 */ /* 0x000fc400000000ca */
[----:B------:R-:W-:Y:S02]  /*426a0*/  LOP3.LUT R204, R204, 0xffff, RZ, 0xc0, !PT ;  /* 0x0000ffffcccc7812 */ /* 0x000fe400078ec0ff */
[----:B------:R-:W-:Y:S02]  /*426b0*/  LOP3.LUT R205, R205, 0xffff, RZ, 0xc0, !PT ;  /* 0x0000ffffcdcd7812 */ /* 0x000fe400078ec0ff */
[----:B------:R-:W-:Y:S01]  /*426c0*/  LOP3.LUT R100, R100, 0xffff, RZ, 0xc0, !PT ;  /* 0x0000ffff64647812 */ /* 0x000fe200078ec0ff */
[----:B------:R0:W-:Y:S01]  /*426d0*/  STL [R1+0x11a4], R31 ;  /* 0x0011a41f01007387 */ /* 0x0001e20000100800 */
[----:B------:R-:W-:Y:S02]  /*426e0*/  F2FP.SATFINITE.E5M2.F32.PACK_AB_MERGE_C R102, R103, R102, RZ ;  /* 0x000000666766723e */ /* 0x000fe400048060ff */
[----:B-1----:R-:W-:Y:S02]  /*426f0*/  SHF.R.U32.HI R37, RZ, 0x8, R29 ;  /* 0x00000008ff257819 */ /* 0x002fe4000001161d */
[----:B------:R-:W-:-:S02]  /*42700*/  PRMT R29, R29, 0x3340, R204 ;  /* 0x000033401d1d7816 */ /* 0x000fc400000000cc */
[----:B------:R-:W-:Y:S02]  /*42710*/  LOP3.LUT R203, R203, 0xffff, RZ, 0xc0, !PT ;  /* 0x0000ffffcbcb7812 */ /* 0x000fe400078ec0ff */
[----:B0-----:R-:W-:Y:S02]  /*42720*/  PRMT R31, R205, 0x3340, R100 ;  /* 0x00003340cd1f7816 */ /* 0x001fe40000000064 */
[----:B------:R-:W-:Y:S01]  /*42730*/  LOP3.LUT R102, R102, 0xffff, RZ, 0xc0, !PT ;  /* 0x0000ffff66667812 */ /* 0x000fe200078ec0ff */
[----:B------:R0:W-:Y:S01]  /*42740*/  STL [R1+0x11a8], R29 ;  /* 0x0011a81d01007387 */ /* 0x0001e20000100800 */
[----:B------:R-:W-:Y:S02]  /*42750*/  SHF.R.U32.HI R43, RZ, 0x8, R202 ;  /* 0x00000008ff2b7819 */ /* 0x000fe400000116ca */
[----:B------:R-:W-:Y:S01]  /*42760*/  SHF.R.U32.HI R39, RZ, 0x8, R204 ;  /* 0x00000008ff277819 */ /* 0x000fe200000116cc */
[----:B------:R1:W-:Y:S01]  /*42770*/  STL [R1+0x11ac], R31 ;  /* 0x0011ac1f01007387 */ /* 0x0003e20000100800 */
[----:B------:R-:W-:-:S02]  /*42780*/  SHF.R.U32.HI R33, RZ, 0x8, R205 ;  /* 0x00000008ff217819 */ /* 0x000fc400000116cd */
[----:B------:R-:W-:Y:S02]  /*42790*/  SHF.R.U32.HI R35, RZ, 0x8, R100 ;  /* 0x00000008ff237819 */ /* 0x000fe40000011664 */
[----:B------:R-:W-:Y:S02]  /*427a0*/  LOP3.LUT R41, R41, 0xffff, RZ, 0xc0, !PT ;  /* 0x0000ffff29297812 */ /* 0x000fe400078ec0ff */
[----:B0-----:R-:W-:Y:S02]  /*427b0*/  SHF.R.U32.HI R29, RZ, 0x8, R203 ;  /* 0x00000008ff1d7819 */ /* 0x001fe400000116cb */
[----:B------:R-:W-:Y:S02]  /*427c0*/  LOP3.LUT R43, R43, 0xffff, RZ, 0xc0, !PT ;  /* 0x0000ffff2b2b7812 */ /* 0x000fe400078ec0ff */
[----:B-1----:R-:W-:Y:S02]  /*427d0*/  SHF.R.U32.HI R31, RZ, 0x8, R102 ;  /* 0x00000008ff1f7819 */ /* 0x002fe40000011666 */
[----:B------:R-:W-:-:S02]  /*427e0*/  LOP3.LUT R37, R37, 0xffff, RZ, 0xc0, !PT ;  /* 0x0000ffff25257812 */ /* 0x000fc400078ec0ff */
[----:B------:R-:W-:Y:S02]  /*427f0*/  LOP3.LUT R39, R39, 0xffff, RZ, 0xc0, !PT ;  /* 0x0000ffff27277812 */ /* 0x000fe400078ec0ff */
[----:B------:R-:W-:Y:S02]  /*42800*/  LOP3.LUT R33, R33, 0xffff, RZ, 0xc0, !PT ;  /* 0x0000ffff21217812 */ /* 0x000fe400078ec0ff */
[----:B------:R-:W-:Y:S02]  /*42810*/  LOP3.LUT R35, R35, 0xffff, RZ, 0xc0, !PT ;  /* 0x0000ffff23237812 */ /* 0x000fe400078ec0ff */
[----:B------:R-:W-:Y:S02]  /*42820*/  PRMT R45, R203, 0x3340, R102 ;  /* 0x00003340cb2d7816 */ /* 0x000fe40000000066 */
[----:B------:R-:W-:Y:S02]  /*42830*/  LOP3.LUT R29, R29, 0xffff, RZ, 0xc0, !PT ;  /* 0x0000ffff1d1d7812 */ /* 0x000fe400078ec0ff */
[----:B------:R-:W-:-:S02]  /*42840*/  LOP3.LUT R31, R31, 0xffff, RZ, 0xc0, !PT ;  /* 0x0000ffff1f1f7812 */ /* 0x000fc400078ec0ff */
[----:B------:R-:W-:Y:S02]  /*42850*/  PRMT R41, R41, 0x3340, R43 ;  /* 0x0000334029297816 */ /* 0x000fe4000000002b */
[----:B------:R-:W-:Y:S02]  /*42860*/  PRMT R37, R37, 0x3340, R39 ;  /* 0x0000334025257816 */ /* 0x000fe40000000027 */
[----:B------:R-:W-:Y:S01]  /*42870*/  PRMT R33, R33, 0x3340, R35 ;  /* 0x0000334021217816 */ /* 0x000fe20000000023 */
[----:B------:R-:W-:Y:S01]  /*42880*/  STL [R1+0x11b0], R45 ;  /* 0x0011b02d01007387 */ /* 0x000fe20000100800 */
[----:B------:R-:W-:-:S03]  /*42890*/  PRMT R29, R29, 0x3340, R31 ;  /* 0x000033401d1d7816 */ /* 0x000fc6000000001f */
[----:B------:R-:W-:Y:S04]  /*428a0*/  STL [R1+0xfd4], R41 ;  /* 0x000fd42901007387 */ /* 0x000fe80000100800 */
[----:B------:R-:W-:Y:S04]  /*428b0*/  STL [R1+0xfd8], R37 ;  /* 0x000fd82501007387 */ /* 0x000fe80000100800 */
[----:B------:R4:W-:Y:S04]  /*428c0*/  STL [R1+0xfdc], R33 ;  /* 0x000fdc2101007387 */ /* 0x0009e80000100800 */
[----:B------:R0:W-:Y:S01]  /*428d0*/  STL [R1+0xfe0], R29 ;  /* 0x000fe01d01007387 */ /* 0x0001e20000100800 */
[----:B----4-:R-:W-:-:S03]  /*428e0*/  LOP3.LUT R33, R47, 0xffff, RZ, 0xc0, !PT ;  /* 0x0000ffff2f217812 */ /* 0x010fc600078ec0ff */
[----:B------:R-:W4:Y:S01]  /*428f0*/  LDL.LU R47, [R1+0x474] ;  /* 0x00047400012f7983 */ /* 0x000f220000300800 */
[----:B---3--:R-:W-:Y:S02]  /*42900*/  LOP3.LUT R31, R51, 0xffff, RZ, 0xc0, !PT ;  /* 0x0000ffff331f7812 */ /* 0x008fe400078ec0ff */
[----:B------:R-:W-:Y:S02]  /*42910*/  LOP3.LUT R166, R166, 0xffff, RZ, 0xc0, !PT ;  /* 0x0000ffffa6a67812 */ /* 0x000fe400078ec0ff */
[----:B------:R-:W-:Y:S02]  /*42920*/  LOP3.LUT R43, R24, 0xffff, RZ, 0xc0, !PT ;  /* 0x0000ffff182b7812 */ /* 0x000fe400078ec0ff */
[----:B------:R-:W-:Y:S02]  /*42930*/  PRMT R24, R31, 0x3340, R166 ;  /* 0x000033401f187816 */ /* 0x000fe400000000a6 */
[----:B------:R-:W-:Y:S02]  /*42940*/  LOP3.LUT R164, R164, 0xffff, RZ, 0xc0, !PT ;  /* 0x0000ffffa4a47812 */ /* 0x000fe400078ec0ff */
[----:B--2---:R-:W-:-:S02]  /*42950*/  LOP3.LUT R37, R49, 0xffff, RZ, 0xc0, !PT ;  /* 0x0000ffff31257812 */ /* 0x004fc400078ec0ff */
[----:B0-----:R-:W-:Y:S02]  /*42960*/  LOP3.LUT R29, R17, 0xffff, RZ, 0xc0, !PT ;  /* 0x0000ffff111d7812 */ /* 0x001fe400078ec0ff */
[----:B------:R-:W2:Y:S01]  /*42970*/  LDL.LU R17, [R1+0x1978] ;  /* 0x0019780001117983 */ /* 0x000ea20000300800 */
[----:B------:R-:W-:-:S03]  /*42980*/  LOP3.LUT R198, R198, 0xffff, RZ, 0xc0, !PT ;  /* 0x0000ffffc6c67812 */ /* 0x000fc600078ec0ff */
[----:B------:R0:W-:Y:S01]  /*42990*/  STL [R1+0x110c], R24 ;  /* 0x00110c1801007387 */ /* 0x0001e20000100800 */
[----:B------:R-:W-:Y:S02]  /*429a0*/  SHF.R.U32.HI R39, RZ, 0x8, R37 ;  /* 0x00000008ff277819 */ /* 0x000fe40000011625 */
[----:B------:R-:W-:Y:S02]  /*429b0*/  PRMT R37, R37, 0x3340, R198 ;  /* 0x0000334025257816 */ /* 0x000fe400000000c6 */
[----:B------:R-:W-:Y:S02]  /*429c0*/  SHF.R.U32.HI R252, RZ, 0x8, R31 ;  /* 0x00000008fffc7819 */ /* 0x000fe4000001161f */
[----:B0-----:R-:W-:Y:S02]  /*429d0*/  PRMT R24, R33, 0x3340, R164 ;  /* 0x0000334021187816 */ /* 0x001fe400000000a4 */
[----:B------:R-:W-:Y:S02]  /*429e0*/  SHF.R.U32.HI R31, RZ, 0x8, R33 ;  /* 0x00000008ff1f7819 */ /* 0x000fe40000011621 */
[----:B------:R-:W-:Y:S01]  /*429f0*/  SHF.R.U32.HI R41, RZ, 0x8, R198 ;  /* 0x00000008ff297819 */ /* 0x000fe200000116c6 */
[----:B------:R0:W-:Y:S01]  /*42a00*/  STL [R1+0x1114], R24 ;  /* 0x0011141801007387 */ /* 0x0001e20000100800 */
[----:B------:R-:W-:-:S02]  /*42a10*/  SHF.R.U32.HI R33, RZ, 0x8, R164 ;  /* 0x00000008ff217819 */ /* 0x000fc400000116a4 */
[----:B------:R-:W-:Y:S01]  /*42a20*/  PRMT R45, R29, 0x3340, R43 ;  /* 0x000033401d2d7816 */ /* 0x000fe2000000002b */
[----:B------:R1:W-:Y:S01]  /*42a30*/  STL [R1+0x11a0], R37 ;  /* 0x0011a02501007387 */ /* 0x0003e20000100800 */
[----:B------:R-:W-:Y:S02]  /*42a40*/  LOP3.LUT R31, R31, 0xffff, RZ, 0xc0, !PT ;  /* 0x0000ffff1f1f7812 */ /* 0x000fe400078ec0ff */
[----:B0-----:R-:W-:Y:S02]  /*42a50*/  SHF.R.U32.HI R24, RZ, 0x8, R29 ;  /* 0x00000008ff187819 */ /* 0x001fe4000001161d */
[----:B------:R-:W-:Y:S02]  /*42a60*/  SHF.R.U32.HI R29, RZ, 0x8, R43 ;  /* 0x00000008ff1d7819 */ /* 0x000fe4000001162b */
[----:B-1----:R-:W-:Y:S02]  /*42a70*/  LOP3.LUT R37, R39, 0xffff, RZ, 0xc0, !PT ;  /* 0x0000ffff27257812 */ /* 0x002fe400078ec0ff */
[----:B------:R-:W-:-:S02]  /*42a80*/  LOP3.LUT R39, R41, 0xffff, RZ, 0xc0, !PT ;  /* 0x0000ffff29277812 */ /* 0x000fc400078ec0ff */
[----:B------:R-:W-:Y:S02]  /*42a90*/  LOP3.LUT R33, R33, 0xffff, RZ, 0xc0, !PT ;  /* 0x0000ffff21217812 */ /* 0x000fe400078ec0ff */
[----:B------:R-:W-:Y:S02]  /*42aa0*/  LOP3.LUT R24, R24, 0xffff, RZ, 0xc0, !PT ;  /* 0x0000ffff18187812 */ /* 0x000fe400078ec0ff */
[----:B------:R-:W-:Y:S02]  /*42ab0*/  LOP3.LUT R29, R29, 0xffff, RZ, 0xc0, !PT ;  /* 0x0000ffff1d1d7812 */ /* 0x000fe400078ec0ff */
[----:B------:R-:W-:Y:S02]  /*42ac0*/  PRMT R37, R37, 0x3340, R39 ;  /* 0x0000334025257816 */ /* 0x000fe40000000027 */
[----:B------:R-:W-:Y:S02]  /*42ad0*/  PRMT R33, R31, 0x3340, R33 ;  /* 0x000033401f217816 */ /* 0x000fe40000000021 */
[----:B------:R-:W-:Y:S01]  /*42ae0*/  PRMT R24, R24, 0x3340, R29 ;  /* 0x0000334018187816 */ /* 0x000fe2000000001d */
[----:B------:R-:W-:Y:S01]  /*42af0*/  STL [R1+0x1118], R45 ;  /* 0x0011182d01007387 */ /* 0x000fe20000100800 */
[----:B------:R-:W-:-:S03]  /*42b00*/  LOP3.LUT R29, R4, 0xffff, RZ, 0xc0, !PT ;  /* 0x0000ffff041d7812 */ /* 0x000fc600078ec0ff */
[----:B------:R-:W-:Y:S04]  /*42b10*/  STL [R1+0xfd0], R37 ;  /* 0x000fd02501007387 */ /* 0x000fe80000100800 */
[----:B------:R-:W-:Y:S04]  /*42b20*/  STL [R1+0xf20], R33 ;  /* 0x000f202101007387 */ /* 0x000fe80000100800 */
[----:B------:R0:W-:Y:S04]  /*42b30*/  STL [R1+0xf24], R24 ;  /* 0x000f241801007387 */ /* 0x0001e80000100800 */
[----:B------:R-:W3:Y:S04]  /*42b40*/  LDL.LU R4, [R1+0x1974] ;  /* 0x0019740001047983 */ /* 0x000ee80000300800 */
[----:B------:R-:W2:Y:S01]  /*42b50*/  LDL.LU R49, [R1+0x61c] ;  /* 0x00061c0001317983 */ /* 0x000ea20000300800 */
[----:B----4-:R-:W-:-:S03]  /*42b60*/  LOP3.LUT R31, R47, 0xffff, RZ, 0xc0, !PT ;  /* 0x0000ffff2f1f7812 */ /* 0x010fc600078ec0ff */
[----:B------:R-:W4:Y:S01]  /*42b70*/  LDL.LU R47, [R1+0x618] ;  /* 0x00061800012f7983 */ /* 0x000f220000300800 */
[----:B------:R-:W-:Y:S02]  /*42b80*/  LOP3.LUT R194, R194, 0xffff, RZ, 0xc0, !PT ;  /* 0x0000ffffc2c27812 */ /* 0x000fe400078ec0ff */
[----:B------:R-:W-:Y:S02]  /*42b90*/  LOP3.LUT R200, R200, 0xffff, RZ, 0xc0, !PT ;  /* 0x0000ffffc8c87812 */ /* 0x000fe400078ec0ff */
[----:B0-----:R-:W-:Y:S02]  /*42ba0*/  SHF.R.U32.HI R24, RZ, 0x8, R31 ;  /* 0x00000008ff187819 */ /* 0x001fe4000001161f */
[----:B------:R-:W-:Y:S02]  /*42bb0*/  PRMT R33, R31, 0x3340, R194 ;  /* 0x000033401f217816 */ /* 0x000fe400000000c2 */
[----:B------:R-:W-:Y:S02]  /*42bc0*/  SHF.R.U32.HI R31, RZ, 0x8, R29 ;  /* 0x00000008ff1f7819 */ /* 0x000fe4000001161d */
[----:B------:R-:W-:-:S02]  /*42bd0*/  PRMT R29, R29, 0x3340, R200 ;  /* 0x000033401d1d7816 */ /* 0x000fc400000000c8 */
[----:B------:R-:W-:Y:S02]  /*42be0*/  LOP3.LUT R251, R251, 0xffff, RZ, 0xc0, !PT ;  /* 0x0000fffffbfb7812 */ /* 0x000fe400078ec0ff */
[----:B------:R-:W-:Y:S01]  /*42bf0*/  LOP3.LUT R26, R26, 0xffff, RZ, 0xc0, !PT ;  /* 0x0000ffff1a1a7812 */ /* 0x000fe200078ec0ff */
[----:B------:R-:W-:Y:S01]  /*42c00*/  STL [R1+0x119c], R33 ;  /* 0x00119c2101007387 */ /* 0x000fe20000100800 */
[----:B------:R-:W-:Y:S02]  /*42c10*/  F2FP.SATFINITE.E5M2.F32.PACK_AB_MERGE_C R96, R97, R96, RZ ;  /* 0x000000606160723e */ /* 0x000fe400048060ff */
[----:B------:R-:W-:Y:S01]  /*42c20*/  SHF.R.U32.HI R35, RZ, 0x8, R166 ;  /* 0x00000008ff237819 */ /* 0x000fe200000116a6 */
[----:B------:R0:W-:Y:S01]  /*42c30*/  STL [R1+0x1194], R29 ;  /* 0x0011941d01007387 */ /* 0x0001e20000100800 */
[----:B------:R-:W-:Y:S02]  /*42c40*/  LOP3.LUT R252, R252, 0xffff, RZ, 0xc0, !PT ;  /* 0x0000fffffcfc7812 */ /* 0x000fe400078ec0ff */
[----:B------:R-:W-:-:S02]  /*42c50*/  LOP3.LUT R35, R35, 0xffff, RZ, 0xc0, !PT ;  /* 0x0000ffff23237812 */ /* 0x000fc400078ec0ff */
[----:B------:R-:W-:Y:S02]  /*42c60*/  LOP3.LUT R207, R207, 0xffff, RZ, 0xc0, !PT ;  /* 0x0000ffffcfcf7812 */ /* 0x000fe400078ec0ff */
[----:B------:R-:W-:Y:S02]  /*42c70*/  LOP3.LUT R96, R96, 0xffff, RZ, 0xc0, !PT ;  /* 0x0000ffff60607812 */ /* 0x000fe400078ec0ff */
[--C-:B0-----:R-:W-:Y:S02]  /*42c80*/  PRMT R29, R251, 0x3340, R26.reuse ;  /* 0x00003340fb1d7816 */ /* 0x101fe4000000001a */
[----:B------:R-:W-:Y:S02]  /*42c90*/  SHF.R.U32.HI R37, RZ, 0x8, R251 ;  /* 0x00000008ff257819 */ /* 0x000fe400000116fb */
[----:B------:R-:W-:Y:S01]  /*42ca0*/  SHF.R.U32.HI R39, RZ, 0x8, R26 ;  /* 0x00000008ff277819 */ /* 0x000fe2000001161a */
[----:B------:R0:W-:Y:S01]  /*42cb0*/  STL [R1+0x1140], R29 ;  /* 0x0011401d01007387 */ /* 0x0001e20000100800 */
[----:B------:R-:W-:-:S02]  /*42cc0*/  SHF.R.U32.HI R33, RZ, 0x8, R200 ;  /* 0x00000008ff217819 */ /* 0x000fc400000116c8 */
[----:B------:R-:W-:Y:S02]  /*42cd0*/  PRMT R252, R252, 0x3340, R35 ;  /* 0x00003340fcfc7816 */ /* 0x000fe40000000023 */
[----:B------:R-:W-:Y:S02]  /*42ce0*/  SHF.R.U32.HI R41, RZ, 0x8, R207 ;  /* 0x00000008ff297819 */ /* 0x000fe400000116cf */
[----:B------:R-:W-:Y:S02]  /*42cf0*/  SHF.R.U32.HI R35, RZ, 0x8, R194 ;  /* 0x00000008ff237819 */ /* 0x000fe400000116c2 */
[----:B0-----:R-:W-:Y:S02]  /*42d00*/  SHF.R.U32.HI R29, RZ, 0x8, R96 ;  /* 0x00000008ff1d7819 */ /* 0x001fe40000011660 */
[----:B------:R-:W-:Y:S02]  /*42d10*/  LOP3.LUT R37, R37, 0xffff, RZ, 0xc0, !PT ;  /* 0x0000ffff25257812 */ /* 0x000fe400078ec0ff */
[----:B------:R-:W-:-:S02]  /*42d20*/  LOP3.LUT R39, R39, 0xffff, RZ, 0xc0, !PT ;  /* 0x0000ffff27277812 */ /* 0x000fc400078ec0ff */
[----:B------:R-:W-:Y:S02]  /*42d30*/  LOP3.LUT R31, R31, 0xffff, RZ, 0xc0, !PT ;  /* 0x0000ffff1f1f7812 */ /* 0x000fe400078ec0ff */
        /* <DEDUP_REMOVED lines=14> */
[----:B------:R-:W-:Y:S01]  /*42e20*/  STL [R1+0xfc8], R29 ;  /* 0x000fc81d01007387 */ /* 0x000fe20000100800 */
[----:B----4-:R-:W-:-:S03]  /*42e30*/  LOP3.LUT R26, R47, 0xffff, RZ, 0xc0, !PT ;  /* 0x0000ffff2f1a7812 */ /* 0x010fc600078ec0ff */
[----:B------:R-:W4:Y:S01]  /*42e40*/  LDL.LU R47, [R1+0x47c] ;  /* 0x00047c00012f7983 */ /* 0x000f220000300800 */
[----:B--2---:R-:W-:Y:S02]  /*42e50*/  LOP3.LUT R24, R49, 0xffff, RZ, 0xc0, !PT ;  /* 0x0000ffff31187812 */ /* 0x004fe400078ec0ff */
[----:B------:R-:W-:Y:S02]  /*42e60*/  LOP3.LUT R162, R162, 0xffff, RZ, 0xc0, !PT ;  /* 0x0000ffffa2a27812 */ /* 0x000fe400078ec0ff */
[----:B------:R-:W-:Y:S02]  /*42e70*/  LOP3.LUT R160, R160, 0xffff, RZ, 0xc0, !PT ;  /* 0x0000ffffa0a07812 */ /* 0x000fe400078ec0ff */
[----:B------:R-:W-:Y:S02]  /*42e80*/  PRMT R35, R24, 0x3340, R162 ;  /* 0x0000334018237816 */ /* 0x000fe400000000a2 */
[----:B------:R-:W-:Y:S02]  /*42e90*/  LOP3.LUT R33, R17, 0xffff, RZ, 0xc0, !PT ;  /* 0x0000ffff11217812 */ /* 0x000fe400078ec0ff */
[----:B------:R-:W2:Y:S01]  /*42ea0*/  LDL.LU R17, [R1+0x1970] ;  /* 0x0019700001117983 */ /* 0x000ea20000300800 */
        /* <DEDUP_REMOVED lines=8> */
[--C-:B------:R-:W-:Y:S02]  /*42f30*/  SHF.R.U32.HI R39, RZ, 0x8, R196.reuse ;  /* 0x00000008ff277819 */ /* 0x100fe400000116c4 */
[----:B0-----:R-:W-:Y:S02]  /*42f40*/  PRMT R35, R33, 0x3340, R196 ;  /* 0x0000334021237816 */ /* 0x001fe400000000c4 */
[----:B------:R-:W-:-:S03]  /*42f50*/  SHF.R.U32.HI R33, RZ, 0x8, R211 ;  /* 0x00000008ff217819 */ /* 0x000fc600000116d3 */
[----:B------:R0:W-:Y:S01]  /*42f60*/  STL [R1+0x118c], R35 ;  /* 0x00118c2301007387 */ /* 0x0001e20000100800 */
[----:B------:R-:W-:Y:S02]  /*42f70*/  SHF.R.U32.HI R29, RZ, 0x8, R24 ;  /* 0x00000008ff1d7819 */ /* 0x000fe40000011618 */
[----:B------:R-:W-:Y:S02]  /*42f80*/  SHF.R.U32.HI R31, RZ, 0x8, R162 ;  /* 0x00000008ff1f7819 */ /* 0x000fe400000116a2 */
[----:B------:R-:W-:Y:S02]  /*42f90*/  SHF.R.U32.HI R24, RZ, 0x8, R26 ;  /* 0x00000008ff187819 */ /* 0x000fe4000001161a */
[----:B------:R-:W-:Y:S02]  /*42fa0*/  SHF.R.U32.HI R26, RZ, 0x8, R160 ;  /* 0x00000008ff1a7819 */ /* 0x000fe400000116a0 */
[----:B0-----:R-:W-:Y:S02]  /*42fb0*/  SHF.R.U32.HI R35, RZ, 0x8, R92 ;  /* 0x00000008ff237819 */ /* 0x001fe4000001165c */
[----:B------:R-:W-:-:S02]  /*42fc0*/  LOP3.LUT R37, R37, 0xffff, RZ, 0xc0, !PT ;  /* 0x0000ffff25257812 */ /* 0x000fc400078ec0ff */
[----:B------:R-:W-:Y:S02]  /*42fd0*/  LOP3.LUT R39, R39, 0xffff, RZ, 0xc0, !PT ;  /* 0x0000ffff27277812 */ /* 0x000fe400078ec0ff */
        /* <DEDUP_REMOVED lines=15> */
[----:B------:R-:W3:Y:S04]  /*430d0*/  LDL.LU R49, [R1+0x614] ;  /* 0x0006140001317983 */ /* 0x000ee80000300800 */
[----:B------:R-:W-:Y:S01]  /*430e0*/  STL [R1+0xf44], R24 ;  /* 0x000f441801007387 */ /* 0x000fe20000100800 */
[----:B----4-:R-:W-:-:S03]  /*430f0*/  LOP3.LUT R26, R47, 0xffff, RZ, 0xc0, !PT ;  /* 0x0000ffff2f1a7812 */ /* 0x010fc600078ec0ff */
[----:B------:R-:W4:Y:S01]  /*43100*/  LDL.LU R47, [R1+0x610] ;  /* 0x00061000012f7983 */ /* 0x000f220000300800 */
[----:B------:R-:W-:Y:S02]  /*43110*/  LOP3.LUT R189, R189, 0xffff, RZ, 0xc0, !PT ;  /* 0x0000ffffbdbd7812 */ /* 0x000fe400078ec0ff */
[----:B------:R-:W-:Y:S02]  /*43120*/  LOP3.LUT R249, R249, 0xffff, RZ, 0xc0, !PT ;  /* 0x0000fffff9f97812 */ /* 0x000fe400078ec0ff */
[----:B0-----:R-:W-:Y:S02]  /*43130*/  PRMT R29, R26, 0x3340, R189 ;  /* 0x000033401a1d7816 */ /* 0x001fe400000000bd */
[----:B------:R-:W-:-:S03]  /*43140*/  LOP3.LUT R28, R28, 0xffff, RZ, 0xc0, !PT ;  /* 0x0000ffff1c1c7812 */ /* 0x000fc600078ec0ff */
[----:B------:R0:W-:Y:S01]  /*43150*/  STL [R1+0x1184], R29 ;  /* 0x0011841d01007387 */ /* 0x0001e20000100800 */
[----:B------:R-:W-:Y:S02]  /*43160*/  LOP3.LUT R247, R247, 0xffff, RZ, 0xc0, !PT ;  /* 0x0000fffff7f77812 */ /* 0x000fe400078ec0ff */
[----:B------:R-:W-:Y:S02]  /*43170*/  LOP3.LUT R31, R30, 0xffff, RZ, 0xc0, !PT ;  /* 0x0000ffff1e1f7812 */ /* 0x000fe400078ec0ff */
[----:B------:R-:W-:Y:S02]  /*43180*/  F2FP.SATFINITE.E5M2.F32.PACK_AB_MERGE_C R94, R95, R94, RZ ;  /* 0x0000005e5f5e723e */ /* 0x000fe400048060ff */
[----:B0-----:R-:W-:Y:S02]  /*43190*/  PRMT R29, R249, 0x3340, R28 ;  /* 0x00003340f91d7816 */ /* 0x001fe4000000001c */
[----:B------:R-:W-:-:S03]  /*431a0*/  LOP3.LUT R209, R209, 0xffff, RZ, 0xc0, !PT ;  /* 0x0000ffffd1d17812 */ /* 0x000fc600078ec0ff */
[----:B------:R0:W-:Y:S01]  /*431b0*/  STL [R1+0x1128], R29 ;  /* 0x0011281d01007387 */ /* 0x0001e20000100800 */
[----:B------:R-:W-:Y:S02]  /*431c0*/  LOP3.LUT R94, R94, 0xffff, RZ, 0xc0, !PT ;  /* 0x0000ffff5e5e7812 */ /* 0x000fe400078ec0ff */
[----:B------:R-:W-:Y:S02]  /*431d0*/  SHF.R.U32.HI R33, RZ, 0x8, R249 ;  /* 0x00000008ff217819 */ /* 0x000fe400000116f9 */
[----:B------:R-:W-:Y:S02]  /*431e0*/  SHF.R.U32.HI R35, RZ, 0x8, R28 ;  /* 0x00000008ff237819 */ /* 0x000fe4000001161c */
[----:B0-----:R-:W-:Y:S02]  /*431f0*/  PRMT R29, R247, 0x3340, R31 ;  /* 0x00003340f71d7816 */ /* 0x001fe4000000001f */
[----:B------:R-:W-:Y:S02]  /*43200*/  SHF.R.U32.HI R30, RZ, 0x8, R247 ;  /* 0x00000008ff1e7819 */ /* 0x000fe400000116f7 */
[----:B------:R-:W-:Y:S01]  /*43210*/  SHF.R.U32.HI R31, RZ, 0x8, R31 ;  /* 0x00000008ff1f7819 */ /* 0x000fe2000001161f */
[----:B------:R0:W-:Y:S01]  /*43220*/  STL [R1+0x112c], R29 ;  /* 0x00112c1d01007387 */ /* 0x0001e20000100800 */
[----:B------:R-:W-:-:S02]  /*43230*/  SHF.R.U32.HI R24, RZ, 0x8, R26 ;  /* 0x00000008ff187819 */ /* 0x000fc4000001161a */
[----:B------:R-:W-:Y:S02]  /*43240*/  SHF.R.U32.HI R28, RZ, 0x8, R209 ;  /* 0x00000008ff1c7819 */ /* 0x000fe400000116d1 */
[----:B------:R-:W-:Y:S02]  /*43250*/  SHF.R.U32.HI R26, RZ, 0x8, R189 ;  /* 0x00000008ff1a7819 */ /* 0x000fe400000116bd */
[----:B------:R-:W-:Y:S02]  /*43260*/  LOP3.LUT R33, R33, 0xffff, RZ, 0xc0, !PT ;  /* 0x0000ffff21217812 */ /* 0x000fe400078ec0ff */
[----:B0-----:R-:W-:Y:S02]  /*43270*/  SHF.R.U32.HI R29, RZ, 0x8, R94 ;  /* 0x00000008ff1d7819 */ /* 0x001fe4000001165e */
[----:B------:R-:W-:Y:S02]  /*43280*/  LOP3.LUT R35, R35, 0xffff, RZ, 0xc0, !PT ;  /* 0x0000ffff23237812 */ /* 0x000fe400078ec0ff */
        /* <DEDUP_REMOVED lines=12> */
[----:B------:R0:W-:Y:S04]  /*43350*/  STL [R1+0xf30], R33 ;  /* 0x000f302101007387 */ /* 0x0001e80000100800 */
[----:B------:R-:W-:Y:S04]  /*43360*/  STL [R1+0xf34], R30 ;  /* 0x000f341e01007387 */ /* 0x000fe80000100800 */
[----:B------:R-:W-:Y:S04]  /*43370*/  STL [R1+0xfb4], R29 ;  /* 0x000fb41d01007387 */ /* 0x000fe80000100800 */
[----:B------:R1:W-:Y:S01]  /*43380*/  STL [R1+0xfa8], R24 ;  /* 0x000fa81801007387 */ /* 0x0003e20000100800 */
[----:B----4-:R-:W-:-:S03]  /*43390*/  LOP3.LUT R26, R47, 0xffff, RZ, 0xc0, !PT ;  /* 0x0000ffff2f1a7812 */ /* 0x010fc600078ec0ff */
[----:B------:R-:W4:Y:S01]  /*433a0*/  LDL.LU R47, [R1+0x484] ;  /* 0x00048400012f7983 */ /* 0x000f220000300800 */
[----:B---3--:R-:W-:Y:S02]  /*433b0*/  LOP3.LUT R28, R49, 0xffff, RZ, 0xc0, !PT ;  /* 0x0000ffff311c7812 */ /* 0x008fe400078ec0ff */
[----:B------:R-:W-:Y:S02]  /*433c0*/  LOP3.LUT R158, R158, 0xffff, RZ, 0xc0, !PT ;  /* 0x0000ffff9e9e7812 */ /* 0x000fe400078ec0ff */
[----:B------:R-:W-:Y:S02]  /*433d0*/  LOP3.LUT R156, R156, 0xffff, RZ, 0xc0, !PT ;  /* 0x0000ffff9c9c7812 */ /* 0x000fe400078ec0ff */
[----:B------:R-:W-:Y:S02]  /*433e0*/  PRMT R31, R28, 0x3340, R158 ;  /* 0x000033401c1f7816 */ /* 0x000fe4000000009e */
[----:B0-----:R-:W-:Y:S02]  /*433f0*/  PRMT R33, R26, 0x3340, R156 ;  /* 0x000033401a217816 */ /* 0x001fe4000000009c */
[----:B-1----:R-:W-:-:S02]  /*43400*/  LOP3.LUT R24, R4, 0xffff, RZ, 0xc0, !PT ;  /* 0x0000ffff04187812 */ /* 0x002fc400078ec0ff */
[----:B------:R-:W-:Y:S01]  /*43410*/  LOP3.LUT R192, R192, 0xffff, RZ, 0xc0, !PT ;  /* 0x0000ffffc0c07812 */ /* 0x000fe200078ec0ff */
[----:B------:R-:W3:Y:S01]  /*43420*/  LDL.LU R4, [R1+0x196c] ;  /* 0x00196c0001047983 */ /* 0x000ee20000300800 */
[----:B------:R-:W-:-:S03]  /*43430*/  F2FP.SATFINITE.E5M2.F32.PACK_AB_MERGE_C R88, R89, R88, RZ ;  /* 0x000000585958723e */ /* 0x000fc600048060ff */
[----:B------:R-:W-:Y:S01]  /*43440*/  STL [R1+0x1110], R31 ;  /* 0x0011101f01007387 */ /* 0x000fe20000100800 */
[----:B------:R-:W-:-:S03]  /*43450*/  LOP3.LUT R213, R213, 0xffff, RZ, 0xc0, !PT ;  /* 0x0000ffffd5d57812 */ /* 0x000fc600078ec0ff */
[----:B------:R0:W-:Y:S01]  /*43460*/  STL [R1+0x111c], R33 ;  /* 0x00111c2101007387 */ /* 0x0001e20000100800 */
[----:B------:R-:W-:Y:S02]  /*43470*/  LOP3.LUT R88, R88, 0xffff, RZ, 0xc0, !PT ;  /* 0x0000ffff58587812 */ /* 0x000fe400078ec0ff */
        /* <DEDUP_REMOVED lines=8> */
[----:B------:R-:W-:Y:S02]  /*43500*/  SHF.R.U32.HI R26, RZ, 0x8, R156 ;  /* 0x00000008ff1a7819 */ /* 0x000fe4000001169c */
[--C-:B0-----:R-:W-:Y:S02]  /*43510*/  PRMT R33, R213, 0x3340, R88.reuse ;  /* 0x00003340d5217816 */ /* 0x101fe40000000058 */
[----:B------:R-:W-:Y:S02]  /*43520*/  SHF.R.U32.HI R88, RZ, 0x8, R88 ;  /* 0x00000008ff587819 */ /* 0x000fe40000011658 */
[----:B------:R-:W-:-:S02]  /*43530*/  LOP3.LUT R31, R31, 0xffff, RZ, 0xc0, !PT ;  /* 0x0000ffff1f1f7812 */ /* 0x000fc400078ec0ff */
[----:B------:R-:W-:Y:S02]  /*43540*/  LOP3.LUT R192, R192, 0xffff, RZ, 0xc0, !PT ;  /* 0x0000ffffc0c07812 */ /* 0x000fe400078ec0ff */
[----:B------:R-:W-:Y:S02]  /*43550*/  LOP3.LUT R24, R24, 0xffff, RZ, 0xc0, !PT ;  /* 0x0000ffff18187812 */ /* 0x000fe400078ec0ff */
[----:B------:R-:W-:Y:S01]  /*43560*/  LOP3.LUT R88, R88, 0xffff, RZ, 0xc0, !PT ;  /* 0x0000ffff58587812 */ /* 0x000fe200078ec0ff */
[----:B------:R0:W-:Y:S01]  /*43570*/  STL [R1+0x1180], R33 ;  /* 0x0011802101007387 */ /* 0x0001e20000100800 */
[----:B------:R-:W-:Y:S02]  /*43580*/  LOP3.LUT R29, R29, 0xffff, RZ, 0xc0, !PT ;  /* 0x0000ffff1d1d7812 */ /* 0x000fe400078ec0ff */
[----:B------:R-:W-:Y:S02]  /*43590*/  LOP3.LUT R30, R30, 0xffff, RZ, 0xc0, !PT ;  /* 0x0000ffff1e1e7812 */ /* 0x000fe400078ec0ff */
[----:B------:R-:W-:-:S02]  /*435a0*/  LOP3.LUT R28, R28, 0xffff, RZ, 0xc0, !PT ;  /* 0x0000ffff1c1c7812 */ /* 0x000fc400078ec0ff */
[----:B------:R-:W-:Y:S02]  /*435b0*/  LOP3.LUT R26, R26, 0xffff, RZ, 0xc0, !PT ;  /* 0x0000ffff1a1a7812 */ /* 0x000fe400078ec0ff */
[----:B0-----:R-:W-:Y:S02]  /*435c0*/  PRMT R33, R31, 0x3340, R192 ;  /* 0x000033401f217816 */ /* 0x001fe400000000c0 */
[----:B------:R-:W-:Y:S02]  /*435d0*/  PRMT R31, R24, 0x3340, R88 ;  /* 0x00003340181f7816 */ /* 0x000fe40000000058 */
[----:B------:R-:W-:Y:S02]  /*435e0*/  PRMT R24, R29, 0x3340, R30 ;  /* 0x000033401d187816 */ /* 0x000fe4000000001e */
[----:B------:R-:W-:Y:S01]  /*435f0*/  PRMT R28, R28, 0x3340, R26 ;  /* 0x000033401c1c7816 */ /* 0x000fe2000000001a */
[----:B------:R-:W-:Y:S04]  /*43600*/  STL [R1+0xfa0], R33 ;  /* 0x000fa02101007387 */ /* 0x000fe80000100800 */
[----:B------:R-:W-:Y:S04]  /*43610*/  STL [R1+0xfa4], R31 ;  /* 0x000fa41f01007387 */ /* 0x000fe80000100800 */
[----:B------:R2:W-:Y:S04]  /*43620*/  STL [R1+0xf1c], R24 ;  /* 0x000f1c1801007387 */ /* 0x0005e80000100800 */
[----:B------:R0:W-:Y:S01]  /*43630*/  STL [R1+0xf28], R28 ;  /* 0x000f281c01007387 */ /* 0x0001e20000100800 */
[----:B--2---:R-:W-:-:S03]  /*43640*/  LOP3.LUT R24, R17, 0xffff, RZ, 0xc0, !PT ;  /* 0x0000ffff11187812 */ /* 0x004fc600078ec0ff */
[----:B------:R-:W2:Y:S04]  /*43650*/  LDL.LU R17, [R1+0x1968] ;  /* 0x0019680001117983 */ /* 0x000ea80000300800 */
[----:B------:R-:W3:Y:S01]  /*43660*/  LDL.LU R49, [R1+0x60c] ;  /* 0x00060c0001317983 */ /* 0x000ee20000300800 */
[----:B----4-:R-:W-:-:S03]  /*43670*/  LOP3.LUT R26, R47, 0xffff, RZ, 0xc0, !PT ;  /* 0x0000ffff2f1a7812 */ /* 0x010fc600078ec0ff */
[----:B------:R-:W4:Y:S01]  /*43680*/  LDL.LU R47, [R1+0x608] ;  /* 0x00060800012f7983 */ /* 0x000f220000300800 */
[----:B------:R-:W-:Y:S02]  /*43690*/  LOP3.LUT R185, R185, 0xffff, RZ, 0xc0, !PT ;  /* 0x0000ffffb9b97812 */ /* 0x000fe400078ec0ff */
[----:B------:R-:W-:Y:S02]  /*436a0*/  LOP3.LUT R187, R187, 0xffff, RZ, 0xc0, !PT ;  /* 0x0000ffffbbbb7812 */ /* 0x000fe400078ec0ff */
[----:B------:R-:W-:Y:S02]  /*436b0*/  LOP3.LUT R245, R245, 0xffff, RZ, 0xc0, !PT ;  /* 0x0000fffff5f57812 */ /* 0x000fe400078ec0ff */
[----:B------:R-:W-:Y:S02]  /*436c0*/  LOP3.LUT R32, R32, 0xffff, RZ, 0xc0, !PT ;  /* 0x0000ffff20207812 */ /* 0x000fe400078ec0ff */
[----:B------:R-:W-:Y:S02]  /*436d0*/  PRMT R30, R26, 0x3340, R185 ;  /* 0x000033401a1e7816 */ /* 0x000fe400000000b9 */
[----:B------:R-:W-:-:S02]  /*436e0*/  PRMT R31, R24, 0x3340, R187 ;  /* 0x00003340181f7816 */ /* 0x000fc400000000bb */
[--C-:B------:R-:W-:Y:S01]  /*436f0*/  PRMT R33, R245, 0x3340, R32.reuse ;  /* 0x00003340f5217816 */ /* 0x100fe20000000020 */
[----:B------:R1:W-:Y:S01]  /*43700*/  STL [R1+0x1174], R30 ;  /* 0x0011741e01007387 */ /* 0x0003e20000100800 */
[----:B------:R-:W-:Y:S02]  /*43710*/  LOP3.LUT R243, R243, 0xffff, RZ, 0xc0, !PT ;  /* 0x0000fffff3f37812 */ /* 0x000fe400078ec0ff */
[----:B------:R-:W-:Y:S01]  /*43720*/  LOP3.LUT R34, R34, 0xffff, RZ, 0xc0, !PT ;  /* 0x0000ffff22227812 */ /* 0x000fe200078ec0ff */
[----:B------:R1:W-:Y:S01]  /*43730*/  STL [R1+0x1178], R31 ;  /* 0x0011781f01007387 */ /* 0x0003e20000100800 */
[----:B------:R-:W-:-:S03]  /*43740*/  SHF.R.U32.HI R32, RZ, 0x8, R32 ;  /* 0x00000008ff207819 */ /* 0x000fc60000011620 */
[----:B------:R1:W-:Y:S01]  /*43750*/  STL [R1+0x10fc], R33 ;  /* 0x0010fc2101007387 */ /* 0x0003e20000100800 */
[----:B0-----:R-:W-:Y:S02]  /*43760*/  SHF.R.U32.HI R28, RZ, 0x8, R26 ;  /* 0x00000008ff1c7819 */ /* 0x001fe4000001161a */
[----:B-1----:R-:W-:Y:S02]  /*43770*/  SHF.R.U32.HI R30, RZ, 0x8, R245 ;  /* 0x00000008ff1e7819 */ /* 0x002fe400000116f5 */
[----:B------:R-:W-:Y:S02]  /*43780*/  SHF.R.U32.HI R29, RZ, 0x8, R185 ;  /* 0x00000008ff1d7819 */ /* 0x000fe400000116b9 */
[----:B------:R-:W-:Y:S02]  /*43790*/  SHF.R.U32.HI R31, RZ, 0x8, R243 ;  /* 0x00000008ff1f7819 */ /* 0x000fe400000116f3 */
[--C-:B------:R-:W-:Y:S02]  /*437a0*/  PRMT R33, R243, 0x3340, R34.reuse ;  /* 0x00003340f3217816 */ /* 0x100fe40000000022 */
[----:B------:R-:W-:-:S02]  /*437b0*/  SHF.R.U32.HI R34, RZ, 0x8, R34 ;  /* 0x00000008ff227819 */ /* 0x000fc40000011622 */
[----:B------:R-:W-:Y:S02]  /*437c0*/  SHF.R.U32.HI R26, RZ, 0x8, R24 ;  /* 0x00000008ff1a7819 */ /* 0x000fe40000011618 */
[----:B------:R-:W-:Y:S02]  /*437d0*/  SHF.R.U32.HI R24, RZ, 0x8, R187 ;  /* 0x00000008ff187819 */ /* 0x000fe400000116bb */
[----:B------:R-:W-:Y:S02]  /*437e0*/  LOP3.LUT R30, R30, 0xffff, RZ, 0xc0, !PT ;  /* 0x0000ffff1e1e7812 */ /* 0x000fe400078ec0ff */
[----:B------:R-:W-:Y:S02]  /*437f0*/  LOP3.LUT R32, R32, 0xffff, RZ, 0xc0, !PT ;  /* 0x0000ffff20207812 */ /* 0x000fe400078ec0ff */
[----:B------:R-:W-:Y:S02]  /*43800*/  LOP3.LUT R31, R31, 0xffff, RZ, 0xc0, !PT ;  /* 0x0000ffff1f1f7812 */ /* 0x000fe400078ec0ff */
[----:B------:R-:W-:-:S02]  /*43810*/  LOP3.LUT R34, R34, 0xffff, RZ, 0xc0, !PT ;  /* 0x0000ffff22227812 */ /* 0x000fc400078ec0ff */
[----:B------:R-:W-:Y:S02]  /*43820*/  LOP3.LUT R28, R28, 0xffff, RZ, 0xc0, !PT ;  /* 0x0000ffff1c1c7812 */ /* 0x000fe400078ec0ff */
[----:B------:R-:W-:Y:S02]  /*43830*/  LOP3.LUT R29, R29, 0xffff, RZ, 0xc0, !PT ;  /* 0x0000ffff1d1d7812 */ /* 0x000fe400078ec0ff */
[----:B------:R-:W-:Y:S02]  /*43840*/  LOP3.LUT R26, R26, 0xffff, RZ, 0xc0, !PT ;  /* 0x0000ffff1a1a7812 */ /* 0x000fe400078ec0ff */
[----:B------:R-:W-:Y:S02]  /*43850*/  LOP3.LUT R24, R24, 0xffff, RZ, 0xc0, !PT ;  /* 0x0000ffff18187812 */ /* 0x000fe400078ec0ff */
[----:B------:R-:W-:Y:S02]  /*43860*/  PRMT R32, R30, 0x3340, R32 ;  /* 0x000033401e207816 */ /* 0x000fe40000000020 */
[----:B------:R-:W-:-:S02]  /*43870*/  PRMT R30, R31, 0x3340, R34 ;  /* 0x000033401f1e7816 */ /* 0x000fc40000000022 */
[----:B------:R-:W-:Y:S01]  /*43880*/  PRMT R29, R28, 0x3340, R29 ;  /* 0x000033401c1d7816 */ /* 0x000fe2000000001d */
[----:B------:R-:W-:Y:S01]  /*43890*/  STL [R1+0x1100], R33 ;  /* 0x0011002101007387 */ /* 0x000fe20000100800 */
[----:B------:R-:W-:-:S03]  /*438a0*/  PRMT R28, R26, 0x3340, R24 ;  /* 0x000033401a1c7816 */ /* 0x000fc60000000018 */
[----:B------:R-:W-:Y:S04]  /*438b0*/  STL [R1+0xf0c], R32 ;  /* 0x000f0c2001007387 */ /* 0x000fe80000100800 */
[----:B------:R0:W-:Y:S04]  /*438c0*/  STL [R1+0xf10], R30 ;  /* 0x000f101e01007387 */ /* 0x0001e80000100800 */
[----:B------:R-:W-:Y:S04]  /*438d0*/  STL [R1+0xf98], R29 ;  /* 0x000f981d01007387 */ /* 0x000fe80000100800 */
[----:B------:R1:W-:Y:S01]  /*438e0*/  STL [R1+0xf9c], R28 ;  /* 0x000f9c1c01007387 */ /* 0x0003e20000100800 */
[----:B----4-:R-:W-:-:S03]  /*438f0*/  LOP3.LUT R24, R47, 0xffff, RZ, 0xc0, !PT ;  /* 0x0000ffff2f187812 */ /* 0x010fc600078ec0ff */
[----:B------:R-:W4:Y:S01]  /*43900*/  LDL.LU R47, [R1+0x48c] ;  /* 0x00048c00012f7983 */ /* 0x000f220000300800 */
[----:B---3--:R-:W-:Y:S02]  /*43910*/  LOP3.LUT R26, R49, 0xffff, RZ, 0xc0, !PT ;  /* 0x0000ffff311a7812 */ /* 0x008fe400078ec0ff */
[----:B------:R-:W-:Y:S02]  /*43920*/  LOP3.LUT R154, R154, 0xffff, RZ, 0xc0, !PT ;  /* 0x0000ffff9a9a7812 */ /* 0x000fe400078ec0ff */
[----:B------:R-:W-:Y:S02]  /*43930*/  LOP3.LUT R152, R152, 0xffff, RZ, 0xc0, !PT ;  /* 0x0000ffff98987812 */ /* 0x000fe400078ec0ff */
[----:B------:R-:W-:Y:S02]  /*43940*/  LOP3.LUT R217, R217, 0xffff, RZ, 0xc0, !PT ;  /* 0x0000ffffd9d97812 */ /* 0x000fe400078ec0ff */
[----:B------:R-:W-:Y:S02]  /*43950*/  LOP3.LUT R84, R84, 0xffff, RZ, 0xc0, !PT ;  /* 0x0000ffff54547812 */ /* 0x000fe400078ec0ff */
[----:B0-----:R-:W-:-:S02]  /*43960*/  PRMT R30, R26, 0x3340, R154 ;  /* 0x000033401a1e7816 */ /* 0x001fc4000000009a */
[----:B------:R-:W-:Y:S02]  /*43970*/  PRMT R31, R24, 0x3340, R152 ;  /* 0x00003340181f7816 */ /* 0x000fe40000000098 */
[--C-:B------:R-:W-:Y:S01]  /*43980*/  PRMT R32, R217, 0x3340, R84.reuse ;  /* 0x00003340d9207816 */ /* 0x100fe20000000054 */
[----:B------:R0:W-:Y:S01]  /*43990*/  STL [R1+0x1104], R30 ;  /* 0x0011041e01007387 */ /* 0x0001e20000100800 */
[----:B------:R-:W-:Y:S02]  /*439a0*/  LOP3.LUT R215, R215, 0xffff, RZ, 0xc0, !PT ;  /* 0x0000ffffd7d77812 */ /* 0x000fe400078ec0ff */
[----:B------:R-:W-:Y:S01]  /*439b0*/  LOP3.LUT R86, R86, 0xffff, RZ, 0xc0, !PT ;  /* 0x0000ffff56567812 */ /* 0x000fe200078ec0ff */
[----:B------:R3:W-:Y:S01]  /*439c0*/  STL [R1+0x1108], R31 ;  /* 0x0011081f01007387 */ /* 0x0007e20000100800 */
[----:B------:R-:W-:-:S03]  /*439d0*/  SHF.R.U32.HI R84, RZ, 0x8, R84 ;  /* 0x00000008ff547819 */ /* 0x000fc60000011654 */
[----:B------:R2:W-:Y:S01]  /*439e0*/  STL [R1+0x116c], R32 ;  /* 0x00116c2001007387 */ /* 0x0005e20000100800 */
[----:B-1----:R-:W-:Y:S02]  /*439f0*/  SHF.R.U32.HI R28, RZ, 0x8, R26 ;  /* 0x00000008ff1c7819 */ /* 0x002fe4000001161a */
[----:B0-----:R-:W-:Y:S02]  /*43a00*/  SHF.R.U32.HI R30, RZ, 0x8, R217 ;  /* 0x00000008ff1e7819 */ /* 0x001fe400000116d9 */
[----:B------:R-:W-:Y:S02]  /*43a10*/  SHF.R.U32.HI R29, RZ, 0x8, R154 ;  /* 0x00000008ff1d7819 */ /* 0x000fe4000001169a */
[----:B---3--:R-:W-:Y:S02]  /*43a20*/  SHF.R.U32.HI R31, RZ, 0x8, R215 ;  /* 0x00000008ff1f7819 */ /* 0x008fe400000116d7 */
[--C-:B--2---:R-:W-:Y:S02]  /*43a30*/  PRMT R32, R215, 0x3340, R86.reuse ;  /* 0x00003340d7207816 */ /* 0x104fe40000000056 */
[----:B------:R-:W-:-:S02]  /*43a40*/  SHF.R.U32.HI R86, RZ, 0x8, R86 ;  /* 0x00000008ff567819 */ /* 0x000fc40000011656 */
[----:B------:R-:W-:Y:S02]  /*43a50*/  SHF.R.U32.HI R26, RZ, 0x8, R24 ;  /* 0x00000008ff1a7819 */ /* 0x000fe40000011618 */
[----:B------:R-:W-:Y:S02]  /*43a60*/  SHF.R.U32.HI R24, RZ, 0x8, R152 ;  /* 0x00000008ff187819 */ /* 0x000fe40000011698 */
[----:B------:R-:W-:Y:S02]  /*43a70*/  LOP3.LUT R30, R30, 0xffff, RZ, 0xc0, !PT ;  /* 0x0000ffff1e1e7812 */ /* 0x000fe400078ec0ff */
[----:B------:R-:W-:Y:S02]  /*43a80*/  LOP3.LUT R84, R84, 0xffff, RZ, 0xc0, !PT ;  /* 0x0000ffff54547812 */ /* 0x000fe400078ec0ff */
[----:B------:R-:W-:Y:S02]  /*43a90*/  LOP3.LUT R31, R31, 0xffff, RZ, 0xc0, !PT ;  /* 0x0000ffff1f1f7812 */ /* 0x000fe400078ec0ff */
[----:B------:R-:W-:Y:S01]  /*43aa0*/  LOP3.LUT R86, R86, 0xffff, RZ, 0xc0, !PT ;  /* 0x0000ffff56567812 */ /* 0x000fe200078ec0ff */
[----:B------:R0:W-:Y:S01]  /*43ab0*/  STL [R1+0x1170], R32 ;  /* 0x0011702001007387 */ /* 0x0001e20000100800 */
[----:B------:R-:W-:-:S02]  /*43ac0*/  LOP3.LUT R28, R28, 0xffff, RZ, 0xc0, !PT ;  /* 0x0000ffff1c1c7812 */ /* 0x000fc400078ec0ff */
[----:B------:R-:W-:Y:S02]  /*43ad0*/  LOP3.LUT R29, R29, 0xffff, RZ, 0xc0, !PT ;  /* 0x0000ffff1d1d7812 */ /* 0x000fe400078ec0ff */
[----:B------:R-:W-:Y:S02]  /*43ae0*/  LOP3.LUT R26, R26, 0xffff, RZ, 0xc0, !PT ;  /* 0x0000ffff1a1a7812 */ /* 0x000fe400078ec0ff */
[----:B------:R-:W-:Y:S02]  /*43af0*/  LOP3.LUT R24, R24, 0xffff, RZ, 0xc0, !PT ;  /* 0x0000ffff18187812 */ /* 0x000fe400078ec0ff */
[----:B0-----:R-:W-:Y:S02]  /*43b00*/  PRMT R32, R30, 0x3340, R84 ;  /* 0x000033401e207816 */ /* 0x001fe40000000054 */
[----:B------:R-:W-:Y:S02]  /*43b10*/  PRMT R30, R31, 0x3340, R86 ;  /* 0x000033401f1e7816 */ /* 0x000fe40000000056 */
[----:B------:R-:W-:-:S02]  /*43b20*/  PRMT R29, R28, 0x3340, R29 ;  /* 0x000033401c1d7816 */ /* 0x000fc4000000001d */
[----:B------:R-:W-:Y:S01]  /*43b30*/  PRMT R28, R26, 0x3340, R24 ;  /* 0x000033401a1c7816 */ /* 0x000fe20000000018 */
[----:B------:R-:W-:Y:S01]  /*43b40*/  STL [R1+0xf84], R32 ;  /* 0x000f842001007387 */ /* 0x000fe20000100800 */
[----:B------:R-:W-:-:S03]  /*43b50*/  LOP3.LUT R26, R4, 0xffff, RZ, 0xc0, !PT ;  /* 0x0000ffff041a7812 */ /* 0x000fc600078ec0ff */
[----:B------:R-:W-:Y:S04]  /*43b60*/  STL [R1+0xf88], R30 ;  /* 0x000f881e01007387 */ /* 0x000fe80000100800 */
[----:B------:R-:W-:Y:S04]  /*43b70*/  STL [R1+0xf14], R29 ;  /* 0x000f141d01007387 */ /* 0x000fe80000100800 */
[----:B------:R0:W-:Y:S04]  /*43b80*/  STL [R1+0xf18], R28 ;  /* 0x000f181c01007387 */ /* 0x0001e80000100800 */
[----:B------:R-:W2:Y:S04]  /*43b90*/  LDL.LU R4, [R1+0x1964] ;  /* 0x0019640001047983 */ /* 0x000ea80000300800 */
[----:B------:R-:W3:Y:S01]  /*43ba0*/  LDL.LU R49, [R1+0x600] ;  /* 0x0006000001317983 */ /* 0x000ee20000300800 */
[----:B----4-:R-:W-:-:S03]  /*43bb0*/  LOP3.LUT R24, R47, 0xffff, RZ, 0xc0, !PT ;  /* 0x0000ffff2f187812 */ /* 0x010fc600078ec0ff */
[----:B------:R-:W4:Y:S01]  /*43bc0*/  LDL.LU R47, [R1+0x490] ;  /* 0x00049000012f7983 */ /* 0x000f220000300800 */
[----:B------:R-:W-:Y:S02]  /*43bd0*/  LOP3.LUT R181, R181, 0xffff, RZ, 0xc0, !PT ;  /* 0x0000ffffb5b57812 */ /* 0x000fe400078ec0ff */
[----:B0-----:R-:W-:Y:S02]  /*43be0*/  SHF.R.U32.HI R28, RZ, 0x8, R24 ;  /* 0x00000008ff1c7819 */ /* 0x001fe40000011618 */
[----:B------:R-:W-:Y:S02]  /*43bf0*/  PRMT R24, R24, 0x3340, R181 ;  /* 0x0000334018187816 */ /* 0x000fe400000000b5 */
[----:B------:R-:W-:Y:S02]  /*43c00*/  LOP3.LUT R241, R241, 0xffff, RZ, 0xc0, !PT ;  /* 0x0000fffff1f17812 */ /* 0x000fe400078ec0ff */
[----:B------:R-:W-:Y:S02]  /*43c10*/  LOP3.LUT R36, R36, 0xffff, RZ, 0xc0, !PT ;  /* 0x0000ffff24247812 */ /* 0x000fe400078ec0ff */
[----:B------:R-:W-:-:S02]  /*43c20*/  LOP3.LUT R239, R239, 0xffff, RZ, 0xc0, !PT ;  /* 0x0000ffffefef7812 */ /* 0x000fc400078ec0ff */
[----:B------:R-:W-:Y:S01]  /*43c30*/  LOP3.LUT R38, R38, 0xffff, RZ, 0xc0, !PT ;  /* 0x0000ffff26267812 */ /* 0x000fe200078ec0ff */
[----:B------:R0:W-:Y:S01]  /*43c40*/  STL [R1+0x1164], R24 ;  /* 0x0011641801007387 */ /* 0x0001e20000100800 */
[----:B------:R-:W-:Y:S02]  /*43c50*/  LOP3.LUT R183, R183, 0xffff, RZ, 0xc0, !PT ;  /* 0x0000ffffb7b77812 */ /* 0x000fe400078ec0ff */
[----:B------:R-:W-:Y:S02]  /*43c60*/  PRMT R34, R239, 0x3340, R38 ;  /* 0x00003340ef227816 */ /* 0x000fe40000000026 */
[----:B------:R-:W-:Y:S02]  /*43c70*/  SHF.R.U32.HI R32, RZ, 0x8, R241 ;  /* 0x00000008ff207819 */ /* 0x000fe400000116f1 */
[--C-:B0-----:R-:W-:Y:S02]  /*43c80*/  PRMT R24, R241, 0x3340, R36.reuse ;  /* 0x00003340f1187816 */ /* 0x101fe40000000024 */
[----:B------:R-:W-:-:S02]  /*43c90*/  SHF.R.U32.HI R33, RZ, 0x8, R36 ;  /* 0x00000008ff217819 */ /* 0x000fc40000011624 */
[----:B------:R-:W-:Y:S01]  /*43ca0*/  SHF.R.U32.HI R30, RZ, 0x8, R239 ;  /* 0x00000008ff1e7819 */ /* 0x000fe200000116ef */
[----:B------:R0:W-:Y:S01]  /*43cb0*/  STL [R1+0x10f4], R24 ;  /* 0x0010f41801007387 */ /* 0x0001e20000100800 */
[----:B------:R-:W-:Y:S02]  /*43cc0*/  SHF.R.U32.HI R31, RZ, 0x8, R38 ;  /* 0x00000008ff1f7819 */ /* 0x000fe40000011626 */
[----:B------:R-:W-:Y:S01]  /*43cd0*/  SHF.R.U32.HI R29, RZ, 0x8, R181 ;  /* 0x00000008ff1d7819 */ /* 0x000fe200000116b5 */
[----:B------:R1:W-:Y:S01]  /*43ce0*/  STL [R1+0x10f8], R34 ;  /* 0x0010f82201007387 */ /* 0x0003e20000100800 */
[----:B------:R-:W-:Y:S02]  /*43cf0*/  LOP3.LUT R32, R32, 0xffff, RZ, 0xc0, !PT ;  /* 0x0000ffff20207812 */ /* 0x000fe400078ec0ff */
[----:B------:R-:W-:Y:S02]  /*43d00*/  LOP3.LUT R33, R33, 0xffff, RZ, 0xc0, !PT ;  /* 0x0000ffff21217812 */ /* 0x000fe400078ec0ff */
[----:B0-----:R-:W-:-:S02]  /*43d10*/  SHF.R.U32.HI R24, RZ, 0x8, R26 ;  /* 0x00000008ff187819 */ /* 0x001fc4000001161a */
[--C-:B-1----:R-:W-:Y:S02]  /*43d20*/  PRMT R34, R26, 0x3340, R183.reuse ;  /* 0x000033401a227816 */ /* 0x102fe400000000b7 */
[----:B------:R-:W-:Y:S02]  /*43d30*/  SHF.R.U32.HI R26, RZ, 0x8, R183 ;  /* 0x00000008ff1a7819 */ /* 0x000fe400000116b7 */
[----:B------:R-:W-:Y:S02]  /*43d40*/  LOP3.LUT R30, R30, 0xffff, RZ, 0xc0, !PT ;  /* 0x0000ffff1e1e7812 */ /* 0x000fe400078ec0ff */
[----:B------:R-:W-:Y:S02]  /*43d50*/  LOP3.LUT R31, R31, 0xffff, RZ, 0xc0, !PT ;  /* 0x0000ffff1f1f7812 */ /* 0x000fe400078ec0ff */
[----:B------:R-:W-:Y:S02]  /*43d60*/  LOP3.LUT R28, R28, 0xffff, RZ, 0xc0, !PT ;  /* 0x0000ffff1c1c7812 */ /* 0x000fe400078ec0ff */
[----:B------:R-:W-:-:S02]  /*43d70*/  LOP3.LUT R29, R29, 0xffff, RZ, 0xc0, !PT ;  /* 0x0000ffff1d1d7812 */ /* 0x000fc400078ec0ff */
        /* <DEDUP_REMOVED lines=16> */
[----:B------:R-:W-:Y:S02]  /*43e80*/  LOP3.LUT R80, R80, 0xffff, RZ, 0xc0, !PT ;  /* 0x0000ffff50507812 */ /* 0x000fe400078ec0ff */
[----:B------:R-:W-:Y:S02]  /*43e90*/  PRMT R29, R26, 0x3340, R22 ;  /* 0x000033401a1d7816 */ /* 0x000fe40000000016 */
[----:B------:R-:W-:-:S02]  /*43ea0*/  LOP3.LUT R177, R177, 0xffff, RZ, 0xc0, !PT ;  /* 0x0000ffffb1b17812 */ /* 0x000fc400078ec0ff */
[----:B------:R-:W-:Y:S01]  /*43eb0*/  PRMT R31, R219, 0x3340, R80 ;  /* 0x00003340db1f7816 */ /* 0x000fe20000000050 */
[----:B------:R1:W-:Y:S01]  /*43ec0*/  STL [R1+0x10ec], R29 ;  /* 0x0010ec1d01007387 */ /* 0x0003e20000100800 */
[----:B0-----:R-:W-:Y:S02]  /*43ed0*/  SHF.R.U32.HI R24, RZ, 0x8, R26 ;  /* 0x00000008ff187819 */ /* 0x001fe4000001161a */
[----:B------:R-:W-:Y:S01]  /*43ee0*/  SHF.R.U32.HI R26, RZ, 0x8, R22 ;  /* 0x00000008ff1a7819 */ /* 0x000fe20000011616 */
[----:B------:R0:W-:Y:S01]  /*43ef0*/  STL [R1+0x115c], R31 ;  /* 0x00115c1f01007387 */ /* 0x0001e20000100800 */
[----:B------:R-:W-:Y:S02]  /*43f00*/  SHF.R.U32.HI R22, RZ, 0x8, R219 ;  /* 0x00000008ff167819 */ /* 0x000fe400000116db */
[----:B------:R-:W-:Y:S02]  /*43f10*/  SHF.R.U32.HI R30, RZ, 0x8, R80 ;  /* 0x00000008ff1e7819 */ /* 0x000fe40000011650 */
[----:B-1----:R-:W-:-:S02]  /*43f20*/  SHF.R.U32.HI R29, RZ, 0x8, R28 ;  /* 0x00000008ff1d7819 */ /* 0x002fc4000001161c */
[--C-:B------:R-:W-:Y:S02]  /*43f30*/  PRMT R28, R28, 0x3340, R177.reuse ;  /* 0x000033401c1c7816 */ /* 0x100fe400000000b1 */
[----:B0-----:R-:W-:Y:S02]  /*43f40*/  SHF.R.U32.HI R31, RZ, 0x8, R177 ;  /* 0x00000008ff1f7819 */ /* 0x001fe400000116b1 */
[----:B------:R-:W-:Y:S01]  /*43f50*/  LOP3.LUT R22, R22, 0xffff, RZ, 0xc0, !PT ;  /* 0x0000ffff16167812 */ /* 0x000fe200078ec0ff */
[----:B------:R0:W-:Y:S01]  /*43f60*/  STL [R1+0x1160], R28 ;  /* 0x0011601c01007387 */ /* 0x0001e20000100800 */
[----:B------:R-:W-:Y:S02]  /*43f70*/  LOP3.LUT R30, R30, 0xffff, RZ, 0xc0, !PT ;  /* 0x0000ffff1e1e7812 */ /* 0x000fe400078ec0ff */
[----:B------:R-:W-:Y:S02]  /*43f80*/  LOP3.LUT R24, R24, 0xffff, RZ, 0xc0, !PT ;  /* 0x0000ffff18187812 */ /* 0x000fe400078ec0ff */
[----:B------:R-:W-:-:S02]  /*43f90*/  LOP3.LUT R26, R26, 0xffff, RZ, 0xc0, !PT ;  /* 0x0000ffff1a1a7812 */ /* 0x000fc400078ec0ff */
[----:B0-----:R-:W-:Y:S02]  /*43fa0*/  LOP3.LUT R28, R29, 0xffff, RZ, 0xc0, !PT ;  /* 0x0000ffff1d1c7812 */ /* 0x001fe400078ec0ff */
[----:B------:R-:W-:Y:S02]  /*43fb0*/  LOP3.LUT R29, R31, 0xffff, RZ, 0xc0, !PT ;  /* 0x0000ffff1f1d7812 */ /* 0x000fe400078ec0ff */
[----:B------:R-:W-:Y:S02]  /*43fc0*/  PRMT R30, R22, 0x3340, R30 ;  /* 0x00003340161e7816 */ /* 0x000fe4000000001e */
[----:B------:R-:W-:Y:S02]  /*43fd0*/  PRMT R28, R28, 0x3340, R29 ;  /* 0x000033401c1c7816 */ /* 0x000fe4000000001d */
[----:B------:R-:W-:Y:S01]  /*43fe0*/  PRMT R24, R24, 0x3340, R26 ;  /* 0x0000334018187816 */ /* 0x000fe2000000001a */
[----:B------:R-:W-:Y:S01]  /*43ff0*/  STL [R1+0xf74], R30 ;  /* 0x000f741e01007387 */ /* 0x000fe20000100800 */
[----:B------:R-:W-:-:S03]  /*44000*/  LOP3.LUT R20, R20, 0xffff, RZ, 0xc0, !PT ;  /* 0x0000ffff14147812 */ /* 0x000fc600078ec0ff */
[----:B------:R-:W-:Y:S04]  /*44010*/  STL [R1+0xf78], R28 ;  /* 0x000f781c01007387 */ /* 0x000fe80000100800 */
[----:B------:R4:W-:Y:S01]  /*44020*/  STL [R1+0xefc], R24 ;  /* 0x000efc1801007387 */ /* 0x0009e20000100800 */
[----:B------:R-:W-:Y:S02]  /*44030*/  LOP3.LUT R237, R237, 0xffff, RZ, 0xc0, !PT ;  /* 0x0000ffffeded7812 */ /* 0x000fe400078ec0ff */
[----:B------:R-:W-:Y:S02]  /*44040*/  LOP3.LUT R40, R40, 0xffff, RZ, 0xc0, !PT ;  /* 0x0000ffff28287812 */ /* 0x000fe400078ec0ff */
[----:B------:R-:W-:-:S04]  /*44050*/  SHF.R.U32.HI R32, RZ, 0x8, R20 ;  /* 0x00000008ff207819 */ /* 0x000fc80000011614 */
[----:B------:R-:W-:Y:S02]  /*44060*/  LOP3.LUT R32, R32, 0xffff, RZ, 0xc0, !PT ;  /* 0x0000ffff20207812 */ /* 0x000fe400078ec0ff */
[----:B------:R-:W-:Y:S02]  /*44070*/  PRMT R35, R237, 0x3340, R40 ;  /* 0x00003340ed237816 */ /* 0x000fe40000000028 */
[----:B------:R-:W-:Y:S02]  /*44080*/  LOP3.LUT R235, R235, 0xffff, RZ, 0xc0, !PT ;  /* 0x0000ffffebeb7812 */ /* 0x000fe400078ec0ff */
[----:B------:R-:W-:Y:S02]  /*44090*/  LOP3.LUT R179, R179, 0xffff, RZ, 0xc0, !PT ;  /* 0x0000ffffb3b37812 */ /* 0x000fe400078ec0ff */
[----:B----4-:R-:W-:-:S04]  /*440a0*/  LOP3.LUT R24, R47, 0xffff, RZ, 0xc0, !PT ;  /* 0x0000ffff2f187812 */ /* 0x010fc800078ec0ff */
[----:B------:R-:W-:Y:S02]  /*440b0*/  SHF.R.U32.HI R28, RZ, 0x8, R24 ;  /* 0x00000008ff1c7819 */ /* 0x000fe40000011618 */
[----:B------:R-:W-:Y:S02]  /*440c0*/  PRMT R24, R24, 0x3340, R20 ;  /* 0x0000334018187816 */ /* 0x000fe40000000014 */
[----:B------:R-:W-:-:S03]  /*440d0*/  SHF.R.U32.HI R20, RZ, 0x8, R237 ;  /* 0x00000008ff147819 */ /* 0x000fc600000116ed */
[----:B------:R0:W-:Y:S01]  /*440e0*/  STL [R1+0x10e4], R24 ;  /* 0x0010e41801007387 */ /* 0x0001e20000100800 */
[----:B------:R-:W-:Y:S02]  /*440f0*/  LOP3.LUT R28, R28, 0xffff, RZ, 0xc0, !PT ;  /* 0x0000ffff1c1c7812 */ /* 0x000fe400078ec0ff */
[----:B------:R-:W-:Y:S02]  /*44100*/  LOP3.LUT R20, R20, 0xffff, RZ, 0xc0, !PT ;  /* 0x0000ffff14147812 */ /* 0x000fe400078ec0ff */
[----:B0-----:R-:W-:-:S04]  /*44110*/  SHF.R.U32.HI R24, RZ, 0x8, R40 ;  /* 0x00000008ff187819 */ /* 0x001fc80000011628 */
[----:B------:R-:W-:Y:S02]  /*44120*/  LOP3.LUT R24, R24, 0xffff, RZ, 0xc0, !PT ;  /* 0x0000ffff18187812 */ /* 0x000fe400078ec0ff */
[----:B------:R-:W-:Y:S02]  /*44130*/  PRMT R28, R28, 0x3340, R32 ;  /* 0x000033401c1c7816 */ /* 0x000fe40000000020 */
[----:B------:R-:W-:Y:S01]  /*44140*/  PRMT R20, R20, 0x3340, R24 ;  /* 0x0000334014147816 */ /* 0x000fe20000000018 */
[----:B------:R-:W-:Y:S01]  /*44150*/  STL [R1+0x10e8], R35 ;  /* 0x0010e82301007387 */ /* 0x000fe20000100800 */
[----:B------:R-:W-:-:S03]  /*44160*/  LOP3.LUT R32, R42, 0xffff, RZ, 0xc0, !PT ;  /* 0x0000ffff2a207812 */ /* 0x000fc600078ec0ff */
[----:B------:R0:W-:Y:S04]  /*44170*/  STL [R1+0xef0], R28 ;  /* 0x000ef01c01007387 */ /* 0x0001e80000100800 */
[----:B------:R1:W-:Y:S01]  /*44180*/  STL [R1+0xef4], R20 ;  /* 0x000ef41401007387 */ /* 0x0003e20000100800 */
[----:B------:R-:W-:-:S03]  /*44190*/  LOP3.LUT R24, R17, 0xffff, RZ, 0xc0, !PT ;  /* 0x0000ffff11187812 */ /* 0x000fc600078ec0ff */
[----:B------:R-:W3:Y:S01]  /*441a0*/  LDL.LU R17, [R1+0x1960] ;  /* 0x0019600001117983 */ /* 0x000ee20000300800 */
[----:B0-----:R-:W-:Y:S02]  /*441b0*/  SHF.R.U32.HI R28, RZ, 0x8, R235 ;  /* 0x00000008ff1c7819 */ /* 0x001fe400000116eb */
[--C-:B-1----:R-:W-:Y:S02]  /*441c0*/  PRMT R20, R235, 0x3340, R32.reuse ;  /* 0x00003340eb147816 */ /* 0x102fe40000000020 */
[----:B------:R-:W-:Y:S02]  /*441d0*/  SHF.R.U32.HI R32, RZ, 0x8, R32 ;  /* 0x00000008ff207819 */ /* 0x000fe40000011620 */
[----:B------:R-:W-:Y:S02]  /*441e0*/  LOP3.LUT R28, R28, 0xffff, RZ, 0xc0, !PT ;  /* 0x0000ffff1c1c7812 */ /* 0x000fe400078ec0ff */
[----:B------:R-:W-:Y:S02]  /*441f0*/  LOP3.LUT R32, R32, 0xffff, RZ, 0xc0, !PT ;  /* 0x0000ffff20207812 */ /* 0x000fe400078ec0ff */
[----:B------:R-:W-:-:S02]  /*44200*/  PRMT R36, R24, 0x3340, R179 ;  /* 0x0000334018247816 */ /* 0x000fc400000000b3 */
[----:B------:R-:W-:Y:S01]  /*44210*/  PRMT R28, R28, 0x3340, R32 ;  /* 0x000033401c1c7816 */ /* 0x000fe20000000020 */
[----:B------:R0:W-:Y:S04]  /*44220*/  STL [R1+0x10d4], R20 ;  /* 0x0010d41401007387 */ /* 0x0001e80000100800 */
[----:B------:R-:W-:Y:S04]  /*44230*/  STL [R1+0x1158], R36 ;  /* 0x0011582401007387 */ /* 0x000fe80000100800 */
[----:B------:R1:W-:Y:S04]  /*44240*/  STL [R1+0xee4], R28 ;  /* 0x000ee41c01007387 */ /* 0x0003e80000100800 */
[----:B------:R-:W4:Y:S04]  /*44250*/  LDL.LU R51, [R1+0x62c] ;  /* 0x00062c0001337983 */ /* 0x000f280000300800 */
[----:B------:R-:W2:Y:S01]  /*44260*/  LDL.LU R49, [R1+0x628] ;  /* 0x0006280001317983 */ /* 0x000ea20000300800 */
[----:B0-----:R-:W-:-:S02]  /*44270*/  SHF.R.U32.HI R20, RZ, 0x8, R24 ;  /* 0x00000008ff147819 */ /* 0x001fc40000011618 */
[----:B------:R-:W-:Y:S02]  /*44280*/  SHF.R.U32.HI R24, RZ, 0x8, R179 ;  /* 0x00000008ff187819 */ /* 0x000fe400000116b3 */
[----:B------:R-:W-:Y:S02]  /*44290*/  LOP3.LUT R20, R20, 0xffff, RZ, 0xc0, !PT ;  /* 0x0000ffff14147812 */ /* 0x000fe400078ec0ff */
[----:B------:R-:W-:Y:S02]  /*442a0*/  LOP3.LUT R24, R24, 0xffff, RZ, 0xc0, !PT ;  /* 0x0000ffff18187812 */ /* 0x000fe400078ec0ff */
[----:B------:R-:W-:Y:S02]  /*442b0*/  LOP3.LUT R223, R223, 0xffff, RZ, 0xc0, !PT ;  /* 0x0000ffffdfdf7812 */ /* 0x000fe400078ec0ff */
[----:B------:R-:W-:Y:S02]  /*442c0*/  PRMT R20, R20, 0x3340, R24 ;  /* 0x0000334014147816 */ /* 0x000fe40000000018 */
[----:B------:R-:W-:-:S03]  /*442d0*/  LOP3.LUT R76, R76, 0xffff, RZ, 0xc0, !PT ;  /* 0x0000ffff4c4c7812 */ /* 0x000fc600078ec0ff */
[----:B------:R0:W-:Y:S01]  /*442e0*/  STL [R1+0xf70], R20 ;  /* 0x000f701401007387 */ /* 0x0001e20000100800 */
[----:B------:R-:W-:Y:S02]  /*442f0*/  LOP3.LUT R221, R221, 0xffff, RZ, 0xc0, !PT ;  /* 0x0000ffffdddd7812 */ /* 0x000fe400078ec0ff */
[----:B------:R-:W-:Y:S02]  /*44300*/  LOP3.LUT R78, R78, 0xffff, RZ, 0xc0, !PT ;  /* 0x0000ffff4e4e7812 */ /* 0x000fe400078ec0ff */
[----:B-1----:R-:W-:Y:S02]  /*44310*/  SHF.R.U32.HI R28, RZ, 0x8, R223 ;  /* 0x00000008ff1c7819 */ /* 0x002fe400000116df */
[--C-:B0-----:R-:W-:Y:S02]  /*44320*/  PRMT R20, R223, 0x3340, R76.reuse ;  /* 0x00003340df147816 */ /* 0x101fe4000000004c */
[----:B------:R-:W-:Y:S02]  /*44330*/  SHF.R.U32.HI R32, RZ, 0x8, R76 ;  /* 0x00000008ff207819 */ /* 0x000fe4000001164c */
[----:B------:R-:W-:Y:S01]  /*44340*/  SHF.R.U32.HI R24, RZ, 0x8, R78 ;  /* 0x00000008ff187819 */ /* 0x000fe2000001164e */
[----:B------:R0:W-:Y:S01]  /*44350*/  STL [R1+0x1150], R20 ;  /* 0x0011501401007387 */ /* 0x0001e20000100800 */
[----:B------:R-:W-:-:S02]  /*44360*/  LOP3.LUT R28, R28, 0xffff, RZ, 0xc0, !PT ;  /* 0x0000ffff1c1c7812 */ /* 0x000fc400078ec0ff */
[----:B------:R-:W-:Y:S02]  /*44370*/  LOP3.LUT R32, R32, 0xffff, RZ, 0xc0, !PT ;  /* 0x0000ffff20207812 */ /* 0x000fe400078ec0ff */
[----:B------:R-:W-:Y:S02]  /*44380*/  LOP3.LUT R24, R24, 0xffff, RZ, 0xc0, !PT ;  /* 0x0000ffff18187812 */ /* 0x000fe400078ec0ff */
[----:B0-----:R-:W-:Y:S02]  /*44390*/  SHF.R.U32.HI R20, RZ, 0x8, R221 ;  /* 0x00000008ff147819 */ /* 0x001fe400000116dd */
[----:B------:R-:W-:Y:S02]  /*443a0*/  PRMT R36, R221, 0x3340, R78 ;  /* 0x00003340dd247816 */ /* 0x000fe4000000004e */
[----:B------:R-:W-:Y:S02]  /*443b0*/  LOP3.LUT R20, R20, 0xffff, RZ, 0xc0, !PT ;  /* 0x0000ffff14147812 */ /* 0x000fe400078ec0ff */
[----:B------:R-:W-:-:S02]  /*443c0*/  PRMT R28, R28, 0x3340, R32 ;  /* 0x000033401c1c7816 */ /* 0x000fc40000000020 */
[----:B------:R-:W-:Y:S01]  /*443d0*/  PRMT R20, R20, 0x3340, R24 ;  /* 0x0000334014147816 */ /* 0x000fe20000000018 */
[----:B------:R-:W-:Y:S04]  /*443e0*/  STL [R1+0x1154], R36 ;  /* 0x0011542401007387 */ /* 0x000fe80000100800 */
[----:B------:R0:W-:Y:S04]  /*443f0*/  STL [R1+0xf68], R28 ;  /* 0x000f681c01007387 */ /* 0x0001e80000100800 */
[----:B------:R4:W-:Y:S01]  /*44400*/  STL [R1+0xf6c], R20 ;  /* 0x000f6c1401007387 */ /* 0x0009e20000100800 */
[----:B0-----:R-:W-:-:S02]  /*44410*/  LOP3.LUT R28, R18, 0xffff, RZ, 0xc0, !PT ;  /* 0x0000ffff121c7812 */ /* 0x001fc400078ec0ff */
[----:B------:R-:W-:Y:S02]  /*44420*/  LOP3.LUT R19, R19, 0xffff, RZ, 0xc0, !PT ;  /* 0x0000ffff13137812 */ /* 0x000fe400078ec0ff */
[----:B----4-:R-:W-:-:S04]  /*44430*/  LOP3.LUT R20, R51, 0xffff, RZ, 0xc0, !PT ;  /* 0x0000ffff33147812 */ /* 0x010fc800078ec0ff */
[----:B------:R-:W-:Y:S02]  /*44440*/  SHF.R.U32.HI R32, RZ, 0x8, R20 ;  /* 0x00000008ff207819 */ /* 0x000fe40000011614 */
[--C-:B------:R-:W-:Y:S02]  /*44450*/  PRMT R20, R20, 0x3340, R28.reuse ;  /* 0x0000334014147816 */ /* 0x100fe4000000001c */
[----:B--2---:R-:W-:Y:S02]  /*44460*/  LOP3.LUT R24, R49, 0xffff, RZ, 0xc0, !PT ;  /* 0x0000ffff31187812 */ /* 0x004fe400078ec0ff */
[----:B------:R-:W-:Y:S01]  /*44470*/  SHF.R.U32.HI R28, RZ, 0x8, R28 ;  /* 0x00000008ff1c7819 */ /* 0x000fe2000001161c */
[----:B------:R0:W-:Y:S01]  /*44480*/  STL [R1+0x10d8], R20 ;  /* 0x0010d81401007387 */ /* 0x0001e20000100800 */
[----:B------:R-:W-:Y:S02]  /*44490*/  PRMT R36, R24, 0x3340, R19 ;  /* 0x0000334018247816 */ /* 0x000fe40000000013 */
[----:B------:R-:W-:-:S02]  /*444a0*/  LOP3.LUT R28, R28, 0xffff, RZ, 0xc0, !PT ;  /* 0x0000ffff1c1c7812 */ /* 0x000fc400078ec0ff */
[----:B0-----:R-:W-:Y:S02]  /*444b0*/  SHF.R.U32.HI R20, RZ, 0x8, R19 ;  /* 0x00000008ff147819 */ /* 0x001fe40000011613 */
[----:B------:R-:W-:Y:S02]  /*444c0*/  SHF.R.U32.HI R19, RZ, 0x8, R24 ;  /* 0x00000008ff137819 */ /* 0x000fe40000011618 */
[----:B------:R-:W-:-:S04]  /*444d0*/  LOP3.LUT R24, R32, 0xffff, RZ, 0xc0, !PT ;  /* 0x0000ffff20187812 */ /* 0x000fc800078ec0ff */
[----:B------:R-:W-:Y:S01]  /*444e0*/  PRMT R24, R24, 0x3340, R28 ;  /* 0x0000334018187816 */ /* 0x000fe2000000001c */
[----:B------:R-:W-:Y:S04]  /*444f0*/  STL [R1+0x10e0], R36 ;  /* 0x0010e02401007387 */ /* 0x000fe80000100800 */
[----:B------:R0:W-:Y:S04]  /*44500*/  STL [R1+0xee8], R24 ;  /* 0x000ee81801007387 */ /* 0x0001e80000100800 */
[----:B------:R-:W2:Y:S01]  /*44510*/  LDL.LU R49, [R1+0x49c] ;  /* 0x00049c0001317983 */ /* 0x000ea20000300800 */
[----:B------:R-:W-:-:S02]  /*44520*/  LOP3.LUT R19, R19, 0xffff, RZ, 0xc0, !PT ;  /* 0x0000ffff13137812 */ /* 0x000fc400078ec0ff */
[----:B------:R-:W-:Y:S02]  /*44530*/  LOP3.LUT R20, R20, 0xffff, RZ, 0xc0, !PT ;  /* 0x0000ffff14147812 */ /* 0x000fe400078ec0ff */
[----:B------:R-:W-:Y:S02]  /*44540*/  LOP3.LUT R233, R233, 0xffff, RZ, 0xc0, !PT ;  /* 0x0000ffffe9e97812 */ /* 0x000fe400078ec0ff */
[----:B------:R-:W-:Y:S02]  /*44550*/  PRMT R19, R19, 0x3340, R20 ;  /* 0x0000334013137816 */ /* 0x000fe40000000014 */
[----:B------:R-:W-:-:S03]  /*44560*/  LOP3.LUT R44, R44, 0xffff, RZ, 0xc0, !PT ;  /* 0x0000ffff2c2c7812 */ /* 0x000fc600078ec0ff */
[----:B------:R1:W-:Y:S01]  /*44570*/  STL [R1+0xeec], R19 ;  /* 0x000eec1301007387 */ /* 0x0003e20000100800 */
[----:B------:R-:W-:Y:S02]  /*44580*/  LOP3.LUT R231, R231, 0xffff, RZ, 0xc0, !PT ;  /* 0x0000ffffe7e77812 */ /* 0x000fe400078ec0ff */
[----:B------:R-:W-:Y:S02]  /*44590*/  LOP3.LUT R20, R46, 0xffff, RZ, 0xc0, !PT ;  /* 0x0000ffff2e147812 */ /* 0x000fe400078ec0ff */
[----:B0-----:R-:W-:Y:S02]  /*445a0*/  SHF.R.U32.HI R24, RZ, 0x8, R233 ;  /* 0x00000008ff187819 */ /* 0x001fe400000116e9 */
[--C-:B-1----:R-:W-:Y:S02]  /*445b0*/  PRMT R19, R233, 0x3340, R44.reuse ;  /* 0x00003340e9137816 */ /* 0x102fe4000000002c */
[----:B------:R-:W-:Y:S02]  /*445c0*/  SHF.R.U32.HI R28, RZ, 0x8, R44 ;  /* 0x00000008ff1c7819 */ /* 0x000fe4000001162c */
[--C-:B------:R-:W-:Y:S01]  /*445d0*/  PRMT R32, R231, 0x3340, R20.reuse ;  /* 0x00003340e7207816 */ /* 0x100fe20000000014 */
[----:B------:R0:W-:Y:S01]  /*445e0*/  STL [R1+0x10cc], R19 ;  /* 0x0010cc1301007387 */ /* 0x0001e20000100800 */
[----:B------:R-:W-:-:S02]  /*445f0*/  SHF.R.U32.HI R20, RZ, 0x8, R20 ;  /* 0x00000008ff147819 */ /* 0x000fc40000011614 */
[----:B------:R-:W-:Y:S02]  /*44600*/  LOP3.LUT R24, R24, 0xffff, RZ, 0xc0, !PT ;  /* 0x0000ffff18187812 */ /* 0x000fe400078ec0ff */
[----:B------:R-:W-:Y:S02]  /*44610*/  LOP3.LUT R28, R28, 0xffff, RZ, 0xc0, !PT ;  /* 0x0000ffff1c1c7812 */ /* 0x000fe400078ec0ff */
[----:B0-----:R-:W-:Y:S02]  /*44620*/  SHF.R.U32.HI R19, RZ, 0x8, R231 ;  /* 0x00000008ff137819 */ /* 0x001fe400000116e7 */
[----:B------:R-:W-:Y:S02]  /*44630*/  LOP3.LUT R20, R20, 0xffff, RZ, 0xc0, !PT ;  /* 0x0000ffff14147812 */ /* 0x000fe400078ec0ff */
[----:B------:R-:W-:Y:S02]  /*44640*/  LOP3.LUT R19, R19, 0xffff, RZ, 0xc0, !PT ;  /* 0x0000ffff13137812 */ /* 0x000fe400078ec0ff */
[----:B------:R-:W-:-:S02]  /*44650*/  PRMT R24, R24, 0x3340, R28 ;  /* 0x0000334018187816 */ /* 0x000fc4000000001c */
[----:B------:R-:W-:Y:S01]  /*44660*/  PRMT R19, R19, 0x3340, R20 ;  /* 0x0000334013137816 */ /* 0x000fe20000000014 */
[----:B------:R-:W-:Y:S04]  /*44670*/  STL [R1+0x10d0], R32 ;  /* 0x0010d02001007387 */ /* 0x000fe80000100800 */
[----:B------:R-:W-:Y:S04]  /*44680*/  STL [R1+0xedc], R24 ;  /* 0x000edc1801007387 */ /* 0x000fe80000100800 */
[----:B------:R2:W-:Y:S02]  /*44690*/  STL [R1+0xee0], R19 ;  /* 0x000ee01301007387 */ /* 0x0005e40000100800 */
[----:B--2---:R-:W-:-:S02]  /*446a0*/  LOP3.LUT R19, R49, 0xffff, RZ, 0xc0, !PT ;  /* 0x0000ffff31137812 */ /* 0x004fc400078ec0ff */
[----:B------:R-:W2:Y:S01]  /*446b0*/  LDL.LU R49, [R1+0x4a0] ;  /* 0x0004a00001317983 */ /* 0x000ea20000300800 */
[----:B------:R-:W-:Y:S02]  /*446c0*/  LOP3.LUT R173, R173, 0xffff, RZ, 0xc0, !PT ;  /* 0x0000ffffadad7812 */ /* 0x000fe400078ec0ff */
[----:B------:R-:W-:Y:S02]  /*446d0*/  SHF.R.U32.HI R24, RZ, 0x8, R19 ;  /* 0x00000008ff187819 */ /* 0x000fe40000011613 */
[--C-:B------:R-:W-:Y:S02]  /*446e0*/  PRMT R19, R19, 0x3340, R173.reuse ;  /* 0x0000334013137816 */ /* 0x100fe400000000ad */
[----:B------:R-:W-:Y:S02]  /*446f0*/  LOP3.LUT R20, R4, 0xffff, RZ, 0xc0, !PT ;  /* 0x0000ffff04147812 */ /* 0x000fe400078ec0ff */
[----:B------:R-:W-:Y:S01]  /*44700*/  LOP3.LUT R175, R175, 0xffff, RZ, 0xc0, !PT ;  /* 0x0000ffffafaf7812 */ /* 0x000fe200078ec0ff */
[----:B------:R-:W4:Y:S01]  /*44710*/  LDL.LU R4, [R1+0x195c] ;  /* 0x00195c0001047983 */ /* 0x000f220000300800 */
[----:B------:R-:W-:-:S02]  /*44720*/  SHF.R.U32.HI R28, RZ, 0x8, R173 ;  /* 0x00000008ff1c7819 */ /* 0x000fc400000116ad */
[--C-:B------:R-:W-:Y:S01]  /*44730*/  PRMT R32, R20, 0x3340, R175.reuse ;  /* 0x0000334014207816 */ /* 0x100fe200000000af */
[----:B------:R0:W-:Y:S01]  /*44740*/  STL [R1+0x1148], R19 ;  /* 0x0011481301007387 */ /* 0x0001e20000100800 */
[----:B------:R-:W-:Y:S02]  /*44750*/  LOP3.LUT R24, R24, 0xffff, RZ, 0xc0, !PT ;  /* 0x0000ffff18187812 */ /* 0x000fe400078ec0ff */
[----:B------:R-:W-:Y:S02]  /*44760*/  LOP3.LUT R28, R28, 0xffff, RZ, 0xc0, !PT ;  /* 0x0000ffff1c1c7812 */ /* 0x000fe400078ec0ff */
[----:B0-----:R-:W-:Y:S02]  /*44770*/  SHF.R.U32.HI R19, RZ, 0x8, R20 ;  /* 0x00000008ff137819 */ /* 0x001fe40000011614 */
[----:B------:R-:W-:Y:S02]  /*44780*/  SHF.R.U32.HI R20, RZ, 0x8, R175 ;  /* 0x00000008ff147819 */ /* 0x000fe400000116af */
[----:B------:R-:W-:-:S02]  /*44790*/  LOP3.LUT R19, R19, 0xffff, RZ, 0xc0, !PT ;  /* 0x0000ffff13137812 */ /* 0x000fc400078ec0ff */
[----:B------:R-:W-:Y:S02]  /*447a0*/  LOP3.LUT R20, R20, 0xffff, RZ, 0xc0, !PT ;  /* 0x0000ffff14147812 */ /* 0x000fe400078ec0ff */
[----:B------:R-:W-:Y:S02]  /*447b0*/  PRMT R24, R24, 0x3340, R28 ;  /* 0x0000334018187816 */ /* 0x000fe4000000001c */
[----:B------:R-:W-:Y:S01]  /*447c0*/  PRMT R19, R19, 0x3340, R20 ;  /* 0x0000334013137816 */ /* 0x000fe20000000014 */
[----:B------:R-:W-:Y:S04]  /*447d0*/  STL [R1+0x1144], R32 ;  /* 0x0011442001007387 */ /* 0x000fe80000100800 */
[----:B------:R-:W-:Y:S04]  /*447e0*/  STL [R1+0xf60], R24 ;  /* 0x000f601801007387 */ /* 0x000fe80000100800 */
[----:B------:R0:W-:Y:S01]  /*447f0*/  STL [R1+0xf64], R19 ;  /* 0x000f641301007387 */ /* 0x0001e20000100800 */
[----:B--2---:R-:W-:-:S03]  /*44800*/  LOP3.LUT R20, R49, 0xffff, RZ, 0xc0, !PT ;  /* 0x0000ffff31147812 */ /* 0x004fc600078ec0ff */
[----:B------:R-:W2:Y:S01]  /*44810*/  LDL.LU R49, [R1+0x630] ;  /* 0x0006300001317983 */ /* 0x000ea20000300800 */
[----:B------:R-:W-:Y:S02]  /*44820*/  LOP3.LUT R225, R225, 0xffff, RZ, 0xc0, !PT ;  /* 0x0000ffffe1e17812 */ /* 0x000fe400078ec0ff */
[----:B------:R-:W-:Y:S02]  /*44830*/  LOP3.LUT R72, R72, 0xffff, RZ, 0xc0, !PT ;  /* 0x0000ffff48487812 */ /* 0x000fe400078ec0ff */
[----:B------:R-:W-:Y:S02]  /*44840*/  LOP3.LUT R169, R169, 0xffff, RZ, 0xc0, !PT ;  /* 0x0000ffffa9a97812 */ /* 0x000fe400078ec0ff */
[--C-:B0-----:R-:W-:Y:S02]  /*44850*/  PRMT R19, R225, 0x3340, R72.reuse ;  /* 0x00003340e1137816 */ /* 0x101fe40000000048 */
[----:B------:R-:W-:Y:S02]  /*44860*/  SHF.R.U32.HI R24, RZ, 0x8, R225 ;  /* 0x00000008ff187819 */ /* 0x000fe400000116e1 */
[----:B------:R-:W-:Y:S01]  /*44870*/  SHF.R.U32.HI R28, RZ, 0x8, R72 ;  /* 0x00000008ff1c7819 */ /* 0x000fe20000011648 */
[----:B------:R0:W-:Y:S01]  /*44880*/  STL [R1+0x1134], R19 ;  /* 0x0011341301007387 */ /* 0x0001e20000100800 */
[----:B------:R-:W-:-:S02]  /*44890*/  PRMT R32, R20, 0x3340, R169 ;  /* 0x0000334014207816 */ /* 0x000fc400000000a9 */
[----:B------:R-:W-:Y:S02]  /*448a0*/  LOP3.LUT R24, R24, 0xffff, RZ, 0xc0, !PT ;  /* 0x0000ffff18187812 */ /* 0x000fe400078ec0ff */
[----:B------:R-:W-:Y:S02]  /*448b0*/  LOP3.LUT R28, R28, 0xffff, RZ, 0xc0, !PT ;  /* 0x0000ffff1c1c7812 */ /* 0x000fe400078ec0ff */
[----:B0-----:R-:W-:Y:S02]  /*448c0*/  SHF.R.U32.HI R19, RZ, 0x8, R20 ;  /* 0x00000008ff137819 */ /* 0x001fe40000011614 */
[----:B------:R-:W-:Y:S02]  /*448d0*/  SHF.R.U32.HI R20, RZ, 0x8, R169 ;  /* 0x00000008ff147819 */ /* 0x000fe400000116a9 */
[----:B------:R-:W-:Y:S02]  /*448e0*/  LOP3.LUT R19, R19, 0xffff, RZ, 0xc0, !PT ;  /* 0x0000ffff13137812 */ /* 0x000fe400078ec0ff */
[----:B------:R-:W-:-:S02]  /*448f0*/  LOP3.LUT R20, R20, 0xffff, RZ, 0xc0, !PT ;  /* 0x0000ffff14147812 */ /* 0x000fc400078ec0ff */
[----:B------:R-:W-:Y:S02]  /*44900*/  PRMT R24, R24, 0x3340, R28 ;  /* 0x0000334018187816 */ /* 0x000fe4000000001c */
[----:B------:R-:W-:Y:S01]  /*44910*/  PRMT R19, R19, 0x3340, R20 ;  /* 0x0000334013137816 */ /* 0x000fe20000000014 */
[----:B------:R-:W-:Y:S04]  /*44920*/  STL [R1+0x1130], R32 ;  /* 0x0011302001007387 */ /* 0x000fe80000100800 */
[----:B------:R-:W-:Y:S04]  /*44930*/  STL [R1+0xf54], R24 ;  /* 0x000f541801007387 */ /* 0x000fe80000100800 */
[----:B------:R3:W-:Y:S02]  /*44940*/  STL [R1+0xf5c], R19 ;  /* 0x000f5c1301007387 */ /* 0x0007e40000100800 */
[----:B---3--:R-:W-:-:S02]  /*44950*/  LOP3.LUT R19, R17, 0xffff, RZ, 0xc0, !PT ;  /* 0x0000ffff11137812 */ /* 0x008fc400078ec0ff */
[----:B--2---:R-:W-:Y:S02]  /*44960*/  LOP3.LUT R20, R49, 0xffff, RZ, 0xc0, !PT ;  /* 0x0000ffff31147812 */ /* 0x004fe400078ec0ff */
[----:B------:R-:W2:Y:S04]  /*44970*/  LDL.LU R49, [R1+0x634] ;  /* 0x0006340001317983 */ /* 0x000ea80000300800 */
[----:B------:R-:W3:Y:S01]  /*44980*/  LDL.LU R17, [R1+0x1958] ;  /* 0x0019580001117983 */ /* 0x000ee20000300800 */
[----:B------:R-:W-:Y:S02]  /*44990*/  LOP3.LUT R171, R171, 0xffff, RZ, 0xc0, !PT ;  /* 0x0000ffffabab7812 */ /* 0x000fe400078ec0ff */
[----:B------:R-:W-:Y:S02]  /*449a0*/  SHF.R.U32.HI R24, RZ, 0x8, R19 ;  /* 0x00000008ff187819 */ /* 0x000fe40000011613 */
[----:B------:R-:W-:-:S02]  /*449b0*/  PRMT R19, R19, 0x3340, R171 ;  /* 0x0000334013137816 */ /* 0x000fc400000000ab */
[----:B------:R-:W-:Y:S02]  /*449c0*/  LOP3.LUT R21, R21, 0xffff, RZ, 0xc0, !PT ;  /* 0x0000ffff15157812 */ /* 0x000fe400078ec0ff */
[----:B------:R-:W-:Y:S01]  /*449d0*/  SHF.R.U32.HI R28, RZ, 0x8, R171 ;  /* 0x00000008ff1c7819 */ /* 0x000fe200000116ab */
[----:B------:R0:W-:Y:S01]  /*449e0*/  STL [R1+0x1124], R19 ;  /* 0x0011241301007387 */ /* 0x0001e20000100800 */
[----:B------:R-:W-:Y:S02]  /*449f0*/  PRMT R32, R20, 0x3340, R21 ;  /* 0x0000334014207816 */ /* 0x000fe40000000015 */
[----:B------:R-:W-:Y:S02]  /*44a00*/  LOP3.LUT R24, R24, 0xffff, RZ, 0xc0, !PT ;  /* 0x0000ffff18187812 */ /* 0x000fe400078ec0ff */
[----:B------:R-:W-:Y:S02]  /*44a10*/  LOP3.LUT R28, R28, 0xffff, RZ, 0xc0, !PT ;  /* 0x0000ffff1c1c7812 */ /* 0x000fe400078ec0ff */
[----:B0-----:R-:W-:-:S02]  /*44a20*/  SHF.R.U32.HI R19, RZ, 0x8, R20 ;  /* 0x00000008ff137819 */ /* 0x001fc40000011614 */
[----:B------:R-:W-:Y:S02]  /*44a30*/  SHF.R.U32.HI R20, RZ, 0x8, R21 ;  /* 0x00000008ff147819 */ /* 0x000fe40000011615 */
[----:B------:R-:W-:Y:S02]  /*44a40*/  LOP3.LUT R19, R19, 0xffff, RZ, 0xc0, !PT ;  /* 0x0000ffff13137812 */ /* 0x000fe400078ec0ff */
[----:B------:R-:W-:Y:S02]  /*44a50*/  LOP3.LUT R20, R20, 0xffff, RZ, 0xc0, !PT ;  /* 0x0000ffff14147812 */ /* 0x000fe400078ec0ff */
[----:B------:R-:W-:Y:S02]  /*44a60*/  PRMT R24, R24, 0x3340, R28 ;  /* 0x0000334018187816 */ /* 0x000fe4000000001c */
[----:B------:R-:W-:Y:S01]  /*44a70*/  PRMT R19, R19, 0x3340, R20 ;  /* 0x0000334013137816 */ /* 0x000fe20000000014 */
[----:B------:R-:W-:Y:S04]  /*44a80*/  STL [R1+0x10bc], R32 ;  /* 0x0010bc2001007387 */ /* 0x000fe80000100800 */
[----:B------:R0:W-:Y:S04]  /*44a90*/  STL [R1+0xf50], R24 ;  /* 0x000f501801007387 */ /* 0x0001e80000100800 */
[----:B------:R2:W-:Y:S01]  /*44aa0*/  STL [R1+0xec4], R19 ;  /* 0x000ec41301007387 */ /* 0x0005e20000100800 */
[----:B0-----:R-:W-:-:S02]  /*44ab0*/  LOP3.LUT R24, R23, 0xffff, RZ, 0xc0, !PT ;  /* 0x0000ffff17187812 */ /* 0x001fc400078ec0ff */
[----:B------:R-:W-:Y:S02]  /*44ac0*/  LOP3.LUT R20, R14, 0xffff, RZ, 0xc0, !PT ;  /* 0x0000ffff0e147812 */ /* 0x000fe400078ec0ff */
[----:B------:R-:W-:Y:S01]  /*44ad0*/  LOP3.LUT R48, R48, 0xffff, RZ, 0xc0, !PT ;  /* 0x0000ffff30307812 */ /* 0x000fe200078ec0ff */
[----:B------:R-:W4:Y:S03]  /*44ae0*/  LDL.LU R14, [R1+0x1954] ;  /* 0x00195400010e7983 */ /* 0x000f260000300800 */
[----:B------:R-:W-:Y:S02]  /*44af0*/  PRMT R28, R20, 0x3340, R48 ;  /* 0x00003340141c7816 */ /* 0x000fe40000000030 */
[----:B------:R-:W-:Y:S02]  /*44b00*/  LOP3.LUT R50, R50, 0xffff, RZ, 0xc0, !PT ;  /* 0x0000ffff32327812 */ /* 0x000fe400078ec0ff */
[----:B------:R-:W-:-:S02]  /*44b10*/  LOP3.LUT R229, R229, 0xffff, RZ, 0xc0, !PT ;  /* 0x0000ffffe5e57812 */ /* 0x000fc400078ec0ff */
[----:B------:R-:W-:Y:S01]  /*44b20*/  LOP3.LUT R68, R68, 0xffff, RZ, 0xc0, !PT ;  /* 0x0000ffff44447812 */ /* 0x000fe200078ec0ff */
[----:B------:R-:W-:Y:S01]  /*44b30*/  IMAD R22, R0, UR4, RZ ;  /* 0x0000000400167c24 */ /* 0x000fe2000f8e02ff */
[----:B------:R-:W-:-:S03]  /*44b40*/  ULDC UR4, c[0x0][0x248] ;  /* 0x0000920000047ab9 */ /* 0x000fc60000000800 */
[----:B------:R-:W-:Y:S01]  /*44b50*/  VIADD R26, R22, UR4 ;  /* 0x00000004161a7c36 */ /* 0x000fe20008000000 */
        /* <DEDUP_REMOVED lines=24> */
[----:B------:R-:W-:Y:S01]  /*44ce0*/  ULDC UR7, c[0x0][0x248] ;  /* 0x0000920000077ab9 */ /* 0x000fe20000000800 */
[----:B--2---:R-:W-:-:S04]  /*44cf0*/  LOP3.LUT R19, R49, 0xffff, RZ, 0xc0, !PT ;  /* 0x0000ffff31137812 */ /* 0x004fc800078ec0ff */
[----:B------:R-:W-:Y:S02]  /*44d00*/  SHF.R.U32.HI R23, RZ, 0x8, R19 ;  /* 0x00000008ff177819 */ /* 0x000fe40000011613 */
[--C-:B------:R-:W-:Y:S02]  /*44d10*/  PRMT R19, R19, 0x3340, R24.reuse ;  /* 0x0000334013137816 */ /* 0x100fe40000000018 */
[----:B------:R-:W-:-:S03]  /*44d20*/  SHF.R.U32.HI R24, RZ, 0x8, R24 ;  /* 0x00000008ff187819 */ /* 0x000fc60000011618 */
[----:B------:R0:W-:Y:S01]  /*44d30*/  STL [R1+0x10b4], R19 ;  /* 0x0010b41301007387 */ /* 0x0001e20000100800 */
        /* <DEDUP_REMOVED lines=11> */
[----:B0-----:R-:W-:-:S02]  /*44df0*/  LOP3.LUT R19, R13, 0xffff, RZ, 0xc0, !PT ;  /* 0x0000ffff0d137812 */ /* 0x001fc400078ec0ff */
[----:B------:R-:W2:Y:S02]  /*44e00*/  LDL.LU R13, [R1+0x1950] ;  /* 0x00195000010d7983 */ /* 0x000ea40000300800 */
[----:B------:R-:W-:Y:S02]  /*44e10*/  SHF.R.U32.HI R23, RZ, 0x8, R19 ;  /* 0x00000008ff177819 */ /* 0x000fe40000011613 */
[--C-:B------:R-:W-:Y:S02]  /*44e20*/  PRMT R19, R19, 0x3340, R50.reuse ;  /* 0x0000334013137816 */ /* 0x100fe40000000032 */
        /* <DEDUP_REMOVED lines=12> */
[----:B------:R-:W-:Y:S04]  /*44ef0*/  STL [R1+0xeb0], R23 ;  /* 0x000eb01701007387 */ /* 0x000fe80000100800 */
[----:B------:R3:W-:Y:S02]  /*44f00*/  STL [R1+0xf3c], R19 ;  /* 0x000f3c1301007387 */ /* 0x0007e40000100800 */
[----:B---3--:R-:W-:-:S02]  /*44f10*/  LOP3.LUT R19, R17, 0xffff, RZ, 0xc0, !PT ;  /* 0x0000ffff11137812 */ /* 0x008fc400078ec0ff */
[----:B------:R-:W3:Y:S04]  /*44f20*/  LDL.LU R17, [R1+0x194c] ;  /* 0x00194c0001117983 */ /* 0x000ee80000300800 */
[----:B------:R-:W4:Y:S04]  /*44f30*/  LDL.LU R53, [R1+0x640] ;  /* 0x0006400001357983 */ /* 0x000f280000300800 */
[----:B------:R-:W2:Y:S01]  /*44f40*/  LDL.LU R51, [R1+0x63c] ;  /* 0x00063c0001337983 */ /* 0x000ea20000300800 */
        /* <DEDUP_REMOVED lines=61> */
[----:B------:R-:W-:Y:S01]  /*45320*/  LOP3.LUT R227, R227, 0xffff, RZ, 0xc0, !PT ;  /* 0x0000ffffe3e37812 */ /* 0x000fe200078ec0ff */
[----:B------:R-:W-:Y:S02]  /*45330*/  ULDC UR6, c[0x0][0x248] ;  /* 0x0000920000067ab9 */ /* 0x000fe40000000800 */
[----:B------:R-:W-:Y:S01]  /*45340*/  VIADD R173, R212, UR7 ;  /* 0x00000007d4ad7c36 */ /* 0x000fe20008000000 */
[----:B------:R-:W-:Y:S01]  /*45350*/  LOP3.LUT R70, R70, 0xffff, RZ, 0xc0, !PT ;  /* 0x0000ffff46467812 */ /* 0x000fe200078ec0ff */
[----:B------:R-:W-:Y:S02]  /*45360*/  ULDC UR7, c[0x0][0x248] ;  /* 0x0000920000077ab9 */ /* 0x000fe40000000800 */
[----:B------:R-:W-:Y:S01]  /*45370*/  VIADD R175, R173, UR5 ;  /* 0x00000005adaf7c36 */ /* 0x000fe20008000000 */
[----:B------:R-:W-:-:S03]  /*45380*/  ULDC UR5, c[0x0][0x248] ;  /* 0x0000920000057ab9 */ /* 0x000fc60000000800 */
[----:B------:R-:W-:Y:S01]  /*45390*/  VIADD R211, R175, UR8 ;  /* 0x00000008afd37c36 */ /* 0x000fe20008000000 */
[----:B------:R-:W-:Y:S01]  /*453a0*/  PRMT R23, R227, 0x3340, R70 ;  /* 0x00003340e3177816 */ /* 0x000fe20000000046 */
[----:B------:R-:W-:Y:S02]  /*453b0*/  ULDC UR8, c[0x0][0x248] ;  /* 0x0000920000087ab9 */ /* 0x000fe40000000800 */
[----:B------:R-:W-:Y:S01]  /*453c0*/  VIADD R215, R211, UR4 ;  /* 0x00000004d3d77c36 */ /* 0x000fe20008000000 */
[----:B------:R-:W-:-:S03]  /*453d0*/  ULDC UR4, c[0x0][0x248] ;  /* 0x0000920000047ab9 */ /* 0x000fc60000000800 */
[----:B------:R-:W-:Y:S01]  /*453e0*/  VIADD R208, R215, UR4 ;  /* 0x00000004d7d07c36 */ /* 0x000fe20008000000 */
[----:B------:R-:W-:-:S03]  /*453f0*/  ULDC UR4, c[0x0][0x248] ;  /* 0x0000920000047ab9 */ /* 0x000fc60000000800 */
[----:B------:R-:W-:Y:S01]  /*45400*/  VIADD R209, R208, UR5 ;  /* 0x00000005d0d17c36 */ /* 0x000fe20008000000 */
[----:B------:R-:W-:Y:S01]  /*45410*/  LOP3.LUT R165, R165, 0xffff, RZ, 0xc0, !PT ;  /* 0x0000ffffa5a57812 */ /* 0x000fe200078ec0ff */
[----:B------:R0:W-:Y:S01]  /*45420*/  STL [R1+0x10dc], R23 ;  /* 0x0010dc1701007387 */ /* 0x0001e20000100800 */
[----:B------:R-:W-:Y:S01]  /*45430*/  SHF.R.U32.HI R49, RZ, 0x8, R227 ;  /* 0x00000008ff317819 */ /* 0x000fe200000116e3 */
[----:B------:R-:W-:Y:S01]  /*45440*/  VIADD R213, R209, UR4 ;  /* 0x00000004d1d57c36 */ /* 0x000fe20008000000 */
[----:B------:R-:W-:Y:S01]  /*45450*/  SHF.R.U32.HI R50, RZ, 0x8, R70 ;  /* 0x00000008ff327819 */ /* 0x000fe20000011646 */
[----:B------:R-:W-:Y:S01]  /*45460*/  ULDC UR5, c[0x0][0x248] ;  /* 0x0000920000057ab9 */ /* 0x000fe20000000800 */
[----:B------:R-:W-:Y:S01]  /*45470*/  SHF.R.U32.HI R48, RZ, 0x8, R165 ;  /* 0x00000008ff307819 */ /* 0x000fe200000116a5 */
[----:B------:R-:W-:Y:S01]  /*45480*/  VIADD R221, R213, UR6 ;  /* 0x00000006d5dd7c36 */ /* 0x000fe20008000000 */
[----:B------:R-:W-:Y:S01]  /*45490*/  LOP3.LUT R49, R49, 0xffff, RZ, 0xc0, !PT ;  /* 0x0000ffff31317812 */ /* 0x000fe200078ec0ff */
[----:B------:R-:W-:Y:S01]  /*454a0*/  ULDC UR4, c[0x0][0x248] ;  /* 0x0000920000047ab9 */ /* 0x000fe20000000800 */
[----:B0-----:R-:W-:Y:S01]  /*454b0*/  SHF.R.U32.HI R23, RZ, 0x8, R19 ;  /* 0x00000008ff177819 */ /* 0x001fe20000011613 */
[----:B------:R-:W-:Y:S01]  /*454c0*/  VIADD R216, R221, UR7 ;  /* 0x00000007ddd87c36 */ /* 0x000fe20008000000 */
[----:B------:R-:W-:Y:S01]  /*454d0*/  LOP3.LUT R50, R50, 0xffff, RZ, 0xc0, !PT ;  /* 0x0000ffff32327812 */ /* 0x000fe200078ec0ff */
[----:B------:R-:W-:Y:S01]  /*454e0*/  ULDC UR6, c[0x0][0x248] ;  /* 0x0000920000067ab9 */ /* 0x000fe20000000800 */
[----:B------:R-:W-:Y:S01]  /*454f0*/  LOP3.LUT R23, R23, 0xffff, RZ, 0xc0, !PT ;  /* 0x0000ffff17177812 */ /* 0x000fe200078ec0ff */
[----:B------:R-:W-:Y:S01]  /*45500*/  VIADD R224, R216, UR5 ;  /* 0x00000005d8e07c36 */ /* 0x000fe20008000000 */
[----:B------:R-:W-:Y:S01]  /*45510*/  LOP3.LUT R48, R48, 0xffff, RZ, 0xc0, !PT ;  /* 0x0000ffff30307812 */ /* 0x000fe200078ec0ff */
[----:B------:R-:W-:Y:S01]  /*45520*/  ULDC UR5, c[0x0][0x248] ;  /* 0x0000920000057ab9 */ /* 0x000fe20000000800 */
[----:B------:R-:W-:Y:S01]  /*45530*/  PRMT R55, R19, 0x3340, R165 ;  /* 0x0000334013377816 */ /* 0x000fe200000000a5 */
[----:B------:R-:W-:Y:S01]  /*45540*/  ULDC UR7, c[0x0][0x248] ;  /* 0x0000920000077ab9 */ /* 0x000fe20000000800 */
[----:B------:R-:W-:Y:S01]  /*45550*/  PRMT R49, R49, 0x3340, R50 ;  /* 0x0000334031317816 */ /* 0x000fe20000000032 */
[----:B------:R-:W-:Y:S01]  /*45560*/  VIADD R223, R224, UR8 ;  /* 0x00000008e0df7c36 */ /* 0x000fe20008000000 */
[----:B------:R-:W-:Y:S01]  /*45570*/  PRMT R23, R23, 0x3340, R48 ;  /* 0x0000334017177816 */ /* 0x000fe20000000030 */
[----:B------:R-:W-:Y:S01]  /*45580*/  STL [R1+0x10c0], R55 ;  /* 0x0010c03701007387 */ /* 0x000fe20000100800 */
[----:B------:R-:W-:Y:S01]  /*45590*/  LOP3.LUT R153, R153, 0xffff, RZ, 0xc0, !PT ;  /* 0x0000ffff99997812 */ /* 0x000fe200078ec0ff */
[----:B------:R-:W-:Y:S01]  /*455a0*/  VIADD R225, R223, UR4 ;  /* 0x00000004dfe17c36 */ /* 0x000fe20008000000 */
[----:B------:R-:W-:Y:S01]  /*455b0*/  ULDC UR4, c[0x0][0x248] ;  /* 0x0000920000047ab9 */ /* 0x000fe20000000800 */
[----:B------:R-:W-:Y:S01]  /*455c0*/  STL [R1+0xf38], R49 ;  /* 0x000f383101007387 */ /* 0x000fe20000100800 */
[----:B------:R-:W-:Y:S01]  /*455d0*/  LOP3.LUT R155, R155, 0xffff, RZ, 0xc0, !PT ;  /* 0x0000ffff9b9b7812 */ /* 0x000fe200078ec0ff */
[----:B------:R-:W-:-:S02]  /*455e0*/  ULDC UR8, c[0x0][0x248] ;  /* 0x0000920000087ab9 */ /* 0x000fc40000000800 */
[----:B------:R2:W-:Y:S01]  /*455f0*/  STL [R1+0xef8], R23 ;  /* 0x000ef81701007387 */ /* 0x0005e20000100800 */
[----:B------:R-:W-:Y:S01]  /*45600*/  VIADD R217, R225, UR4 ;  /* 0x00000004e1d97c36 */ /* 0x000fe20008000000 */
[----:B------:R-:W-:Y:S01]  /*45610*/  SHF.R.U32.HI R50, RZ, 0x8, R153 ;  /* 0x00000008ff327819 */ /* 0x000fe20000011699 */
[----:B------:R-:W-:Y:S02]  /*45620*/  ULDC UR4, c[0x0][0x248] ;  /* 0x0000920000047ab9 */ /* 0x000fe40000000800 */
[----:B------:R-:W-:Y:S01]  /*45630*/  VIADD R220, R217, UR5 ;  /* 0x00000005d9dc7c36 */ /* 0x000fe20008000000 */
[----:B------:R-:W-:Y:S01]  /*45640*/  LOP3.LUT R50, R50, 0xffff, RZ, 0xc0, !PT ;  /* 0x0000ffff32327812 */ /* 0x000fe200078ec0ff */
[----:B------:R-:W-:Y:S02]  /*45650*/  ULDC UR5, c[0x0][0x248] ;  /* 0x0000920000057ab9 */ /* 0x000fe40000000800 */
        /* <DEDUP_REMOVED lines=24> */
[----:B----4-:R-:W-:Y:S02]  /*457e0*/  LOP3.LUT R48, R53, 0xffff, RZ, 0xc0, !PT ;  /* 0x0000ffff35307812 */ /* 0x010fe400078ec0ff */
[----:B--2---:R-:W-:Y:S02]  /*457f0*/  LOP3.LUT R23, R51, 0xffff, RZ, 0xc0, !PT ;  /* 0x0000ffff33177812 */ /* 0x004fe400078ec0ff */
[----:B------:R-:W-:Y:S02]  /*45800*/  SHF.R.U32.HI R49, RZ, 0x8, R48 ;  /* 0x00000008ff317819 */ /* 0x000fe40000011630 */
[----:B------:R-:W-:Y:S02]  /*45810*/  PRMT R48, R48, 0x3340, R153 ;  /* 0x0000334030307816 */ /* 0x000fe40000000099 */
[----:B------:R-:W-:-:S02]  /*45820*/  SHF.R.U32.HI R51, RZ, 0x8, R23 ;  /* 0x00000008ff337819 */ /* 0x000fc40000011617 */
[----:B------:R-:W-:Y:S01]  /*45830*/  PRMT R23, R23, 0x3340, R155 ;  /* 0x0000334017177816 */ /* 0x000fe2000000009b */
[----:B------:R0:W-:Y:S01]  /*45840*/  STL [R1+0x10a8], R48 ;  /* 0x0010a83001007387 */ /* 0x0001e20000100800 */
[----:B------:R-:W-:-:S03]  /*45850*/  LOP3.LUT R49, R49, 0xffff, RZ, 0xc0, !PT ;  /* 0x0000ffff31317812 */ /* 0x000fc600078ec0ff */
[----:B------:R1:W-:Y:S01]  /*45860*/  STL [R1+0x10a4], R23 ;  /* 0x0010a41701007387 */ /* 0x0003e20000100800 */
[----:B0-----:R-:W-:Y:S02]  /*45870*/  SHF.R.U32.HI R48, RZ, 0x8, R155 ;  /* 0x00000008ff307819 */ /* 0x001fe4000001169b */
[----:B-1----:R-:W-:Y:S02]  /*45880*/  LOP3.LUT R23, R51, 0xffff, RZ, 0xc0, !PT ;  /* 0x0000ffff33177812 */ /* 0x002fe400078ec0ff */
[----:B------:R-:W-:Y:S02]  /*45890*/  LOP3.LUT R48, R48, 0xffff, RZ, 0xc0, !PT ;  /* 0x0000ffff30307812 */ /* 0x000fe400078ec0ff */
[----:B------:R-:W-:Y:S02]  /*458a0*/  PRMT R49, R49, 0x3340, R50 ;  /* 0x0000334031317816 */ /* 0x000fe40000000032 */
[----:B------:R-:W-:Y:S02]  /*458b0*/  PRMT R23, R23, 0x3340, R48 ;  /* 0x0000334017177816 */ /* 0x000fe40000000030 */
[----:B------:R-:W-:Y:S01]  /*458c0*/  LOP3.LUT R48, R15, 0xffff, RZ, 0xc0, !PT ;  /* 0x0000ffff0f307812 */ /* 0x000fe200078ec0ff */
[----:B------:R-:W-:Y:S04]  /*458d0*/  STL [R1+0xeb4], R49 ;  /* 0x000eb43101007387 */ /* 0x000fe80000100800 */
[----:B------:R0:W-:Y:S04]  /*458e0*/  STL [R1+0xeb8], R23 ;  /* 0x000eb81701007387 */ /* 0x0001e80000100800 */
        /* <DEDUP_REMOVED lines=42> */
[----:B0-----:R-:W-:Y:S01]  /*45b90*/  LOP3.LUT R23, R3, 0xffff, RZ, 0xc0, !PT ;  /* 0x0000ffff03177812 */ /* 0x001fe200078ec0ff */
[----:B------:R-:W-:Y:S01]  /*45ba0*/  ULDC UR4, c[0x0][0x248] ;  /* 0x0000920000047ab9 */ /* 0x000fe20000000800 */
[----:B------:R-:W4:Y:S01]  /*45bb0*/  LDL.LU R3, [R1+0x1944] ;  /* 0x0019440001037983 */ /* 0x000f220000300800 */
        /* <DEDUP_REMOVED lines=52> */
[----:B------:R-:W-:Y:S01]  /*45f00*/  SHF.R.U32.HI R49, RZ, 0x8, R48 ;  /* 0x00000008ff317819 */ /* 0x000fe20000011630 */
[----:B------:R-:W-:Y:S02]  /*45f10*/  ULDC UR7, c[0x0][0x248] ;  /* 0x0000920000077ab9 */ /* 0x000fe40000000800 */
[----:B------:R-:W-:Y:S01]  /*45f20*/  VIADD R133, R134, UR5 ;  /* 0x0000000586857c36 */ /* 0x000fe20008000000 */
[----:B------:R-:W-:Y:S01]  /*45f30*/  LOP3.LUT R54, R54, 0xffff, RZ, 0xc0, !PT ;  /* 0x0000ffff36367812 */ /* 0x000fe200078ec0ff */
[----:B------:R-:W-:-:S02]  /*45f40*/  ULDC UR5, c[0x0][0x248] ;  /* 0x0000920000057ab9 */ /* 0x000fc40000000800 */
[----:B------:R-:W-:Y:S01]  /*45f50*/  VIADD R132, R133, UR8 ;  /* 0x0000000885847c36 */ /* 0x000fe20008000000 */
[----:B------:R-:W-:Y:S01]  /*45f60*/  PRMT R48, R48, 0x3340, R52 ;  /* 0x0000334030307816 */ /* 0x000fe20000000034 */
[----:B------:R-:W-:Y:S02]  /*45f70*/  ULDC UR8, c[0x0][0x248] ;  /* 0x0000920000087ab9 */ /* 0x000fe40000000800 */
[----:B------:R-:W-:Y:S01]  /*45f80*/  VIADD R131, R132, UR4 ;  /* 0x0000000484837c36 */ /* 0x000fe20008000000 */
[----:B------:R-:W-:Y:S01]  /*45f90*/  ULDC UR4, c[0x0][0x248] ;  /* 0x0000920000047ab9 */ /* 0x000fe20000000800 */
[----:B------:R-:W-:Y:S02]  /*45fa0*/  SHF.R.U32.HI R51, RZ, 0x8, R23 ;  /* 0x00000008ff337819 */ /* 0x000fe40000011617 */
[----:B------:R-:W-:Y:S01]  /*45fb0*/  VIADD R130, R131, UR4 ;  /* 0x0000000483827c36 */ /* 0x000fe20008000000 */
[----:B------:R-:W-:Y:S01]  /*45fc0*/  PRMT R23, R23, 0x3340, R54 ;  /* 0x0000334017177816 */ /* 0x000fe20000000036 */
[----:B------:R0:W-:Y:S01]  /*45fd0*/  STL [R1+0x10a0], R48 ;  /* 0x0010a03001007387 */ /* 0x0001e20000100800 */
[----:B------:R-:W-:Y:S01]  /*45fe0*/  SHF.R.U32.HI R50, RZ, 0x8, R52 ;  /* 0x00000008ff327819 */ /* 0x000fe20000011634 */
[----:B------:R-:W-:Y:S01]  /*45ff0*/  VIADD R248, R130, UR5 ;  /* 0x0000000582f87c36 */ /* 0x000fe20008000000 */
[----:B------:R-:W-:Y:S01]  /*46000*/  ULDC UR4, c[0x0][0x248] ;  /* 0x0000920000047ab9 */ /* 0x000fe20000000800 */
[----:B------:R1:W-:Y:S01]  /*46010*/  STL [R1+0x1098], R23 ;  /* 0x0010981701007387 */ /* 0x0003e20000100800 */
[----:B------:R-:W-:Y:S01]  /*46020*/  LOP3.LUT R49, R49, 0xffff, RZ, 0xc0, !PT ;  /* 0x0000ffff31317812 */ /* 0x000fe200078ec0ff */
[----:B------:R-:W-:Y:S01]  /*46030*/  VIADD R244, R248, UR4 ;  /* 0x00000004f8f47c36 */ /* 0x000fe20008000000 */
[----:B------:R-:W-:Y:S01]  /*46040*/  LOP3.LUT R50, R50, 0xffff, RZ, 0xc0, !PT ;  /* 0x0000ffff32327812 */ /* 0x000fe200078ec0ff */
[----:B------:R-:W-:Y:S01]  /*46050*/  ULDC UR5, c[0x0][0x248] ;  /* 0x0000920000057ab9 */ /* 0x000fe20000000800 */
[----:B------:R-:W-:-:S02]  /*46060*/  LOP3.LUT R167, R167, 0xffff, RZ, 0xc0, !PT ;  /* 0x0000ffffa7a77812 */ /* 0x000fc400078ec0ff */
[----:B0-----:R-:W-:Y:S02]  /*46070*/  SHF.R.U32.HI R48, RZ, 0x8, R54 ;  /* 0x00000008ff307819 */ /* 0x001fe40000011636 */
[----:B-1----:R-:W-:Y:S01]  /*46080*/  LOP3.LUT R23, R51, 0xffff, RZ, 0xc0, !PT ;  /* 0x0000ffff33177812 */ /* 0x002fe200078ec0ff */
[----:B------:R-:W-:Y:S01]  /*46090*/  ULDC UR4, c[0x0][0x248] ;  /* 0x0000920000047ab9 */ /* 0x000fe20000000800 */
[----:B------:R-:W-:Y:S01]  /*460a0*/  LOP3.LUT R48, R48, 0xffff, RZ, 0xc0, !PT ;  /* 0x0000ffff30307812 */ /* 0x000fe200078ec0ff */
[----:B------:R-:W-:Y:S01]  /*460b0*/  VIADD R129, R244, UR6 ;  /* 0x00000006f4817c36 */ /* 0x000fe20008000000 */
[----:B------:R-:W-:Y:S01]  /*460c0*/  PRMT R49, R49, 0x3340, R50 ;  /* 0x0000334031317816 */ /* 0x000fe20000000032 */
[----:B------:R-:W-:Y:S01]  /*460d0*/  ULDC UR6, c[0x0][0x248] ;  /* 0x0000920000067ab9 */ /* 0x000fe20000000800 */
[----:B------:R-:W-:Y:S01]  /*460e0*/  PRMT R23, R23, 0x3340, R48 ;  /* 0x0000334017177816 */ /* 0x000fe20000000030 */
[----:B------:R-:W-:Y:S01]  /*460f0*/  VIADD R128, R129, UR7 ;  /* 0x0000000781807c36 */ /* 0x000fe20008000000 */
[----:B------:R-:W-:Y:S01]  /*46100*/  LOP3.LUT R48, R4, 0xffff, RZ, 0xc0, !PT ;  /* 0x0000ffff04307812 */ /* 0x000fe200078ec0ff */
[----:B------:R0:W-:Y:S01]  /*46110*/  STL [R1+0xea8], R49 ;  /* 0x000ea83101007387 */ /* 0x0001e20000100800 */
[----:B------:R-:W-:Y:S01]  /*46120*/  LOP3.LUT R64, R64, 0xffff, RZ, 0xc0, !PT ;  /* 0x0000ffff40407812 */ /* 0x000fe200078ec0ff */
[----:B------:R-:W-:Y:S01]  /*46130*/  VIADD R127, R128, UR5 ;  /* 0x00000005807f7c36 */ /* 0x000fe20008000000 */
[----:B------:R-:W-:Y:S01]  /*46140*/  SHF.R.U32.HI R50, RZ, 0x8, R167 ;  /* 0x00000008ff327819 */ /* 0x000fe200000116a7 */
[----:B------:R1:W-:Y:S01]  /*46150*/  STL [R1+0xeac], R23 ;  /* 0x000eac1701007387 */ /* 0x0003e20000100800 */
[----:B------:R-:W-:Y:S01]  /*46160*/  ULDC UR5, c[0x0][0x248] ;  /* 0x0000920000057ab9 */ /* 0x000fe20000000800 */
[----:B------:R-:W-:Y:S01]  /*46170*/  LOP3.LUT R161, R161, 0xffff, RZ, 0xc0, !PT ;  /* 0x0000ffffa1a17812 */ /* 0x000fe200078ec0ff */
[----:B------:R-:W-:Y:S01]  /*46180*/  ULDC UR7, c[0x0][0x248] ;  /* 0x0000920000077ab9 */ /* 0x000fe20000000800 */
[----:B------:R-:W4:Y:S01]  /*46190*/  LDL.LU R4, [R1+0x1940] ;  /* 0x0019400001047983 */ /* 0x000f220000300800 */
[----:B0-----:R-:W-:-:S02]  /*461a0*/  SHF.R.U32.HI R49, RZ, 0x8, R48 ;  /* 0x00000008ff317819 */ /* 0x001fc40000011630 */
[----:B------:R-:W-:Y:S02]  /*461b0*/  PRMT R48, R48, 0x3340, R167 ;  /* 0x0000334030307816 */ /* 0x000fe400000000a7 */
[----:B-1----:R-:W-:Y:S01]  /*461c0*/  LOP3.LUT R23, R9, 0xffff, RZ, 0xc0, !PT ;  /* 0x0000ffff09177812 */ /* 0x002fe200078ec0ff */
[----:B------:R-:W-:Y:S01]  /*461d0*/  VIADD R126, R127, UR8 ;  /* 0x000000087f7e7c36 */ /* 0x000fe20008000000 */
[----:B------:R-:W4:Y:S01]  /*461e0*/  LDL.LU R9, [R1+0x193c] ;  /* 0x00193c0001097983 */ /* 0x000f220000300800 */
[----:B------:R-:W-:Y:S01]  /*461f0*/  LOP3.LUT R49, R49, 0xffff, RZ, 0xc0, !PT ;  /* 0x0000ffff31317812 */ /* 0x000fe200078ec0ff */
[----:B------:R-:W-:Y:S01]  /*46200*/  ULDC UR8, c[0x0][0x248] ;  /* 0x0000920000087ab9 */ /* 0x000fe20000000800 */
[----:B------:R-:W-:Y:S01]  /*46210*/  SHF.R.U32.HI R51, RZ, 0x8, R23 ;  /* 0x00000008ff337819 */ /* 0x000fe20000011617 */
[----:B------:R0:W-:Y:S01]  /*46220*/  STL [R1+0x109c], R48 ;  /* 0x00109c3001007387 */ /* 0x0001e20000100800 */
[----:B------:R-:W-:Y:S01]  /*46230*/  PRMT R23, R23, 0x3340, R64 ;  /* 0x0000334017177816 */ /* 0x000fe20000000040 */
[----:B------:R-:W-:Y:S01]  /*46240*/  VIADD R125, R126, UR4 ;  /* 0x000000047e7d7c36 */ /* 0x000fe20008000000 */
[----:B------:R-:W-:Y:S01]  /*46250*/  LOP3.LUT R50, R50, 0xffff, RZ, 0xc0, !PT ;  /* 0x0000ffff32327812 */ /* 0x000fe200078ec0ff */
[----:B------:R-:W-:-:S02]  /*46260*/  ULDC UR4, c[0x0][0x248] ;  /* 0x0000920000047ab9 */ /* 0x000fc40000000800 */
[----:B------:R1:W-:Y:S01]  /*46270*/  STL [R1+0x1094], R23 ;  /* 0x0010941701007387 */ /* 0x0003e20000100800 */
[----:B0-----:R-:W-:Y:S01]  /*46280*/  SHF.R.U32.HI R48, RZ, 0x8, R64 ;  /* 0x00000008ff307819 */ /* 0x001fe20000011640 */
[----:B------:R-:W-:Y:S01]  /*46290*/  VIADD R124, R125, UR4 ;  /* 0x000000047d7c7c36 */ /* 0x000fe20008000000 */
[----:B------:R-:W-:Y:S01]  /*462a0*/  PRMT R49, R49, 0x3340, R50 ;  /* 0x0000334031317816 */ /* 0x000fe20000000032 */
[----:B------:R-:W-:Y:S01]  /*462b0*/  ULDC UR4, c[0x0][0x248] ;  /* 0x0000920000047ab9 */ /* 0x000fe20000000800 */
[----:B------:R-:W-:Y:S02]  /*462c0*/  LOP3.LUT R48, R48, 0xffff, RZ, 0xc0, !PT ;  /* 0x0000ffff30307812 */ /* 0x000fe400078ec0ff */
[----:B-1----:R-:W-:Y:S01]  /*462d0*/  LOP3.LUT R23, R51, 0xffff, RZ, 0xc0, !PT ;  /* 0x0000ffff33177812 */ /* 0x002fe200078ec0ff */
[----:B------:R-:W-:Y:S01]  /*462e0*/  VIADD R123, R124, UR5 ;  /* 0x000000057c7b7c36 */ /* 0x000fe20008000000 */
[----:B------:R-:W-:Y:S01]  /*462f0*/  STL [R1+0xed0], R49 ;  /* 0x000ed03101007387 */ /* 0x000fe20000100800 */
[----:B------:R-:W-:Y:S01]  /*46300*/  LOP3.LUT R163, R163, 0xffff, RZ, 0xc0, !PT ;  /* 0x0000ffffa3a37812 */ /* 0x000fe200078ec0ff */
[----:B------:R-:W-:Y:S01]  /*46310*/  ULDC UR5, c[0x0][0x248] ;  /* 0x0000920000057ab9 */ /* 0x000fe20000000800 */
[----:B------:R-:W-:Y:S01]  /*46320*/  PRMT R23, R23, 0x3340, R48 ;  /* 0x0000334017177816 */ /* 0x000fe20000000030 */
[----:B------:R-:W-:Y:S01]  /*46330*/  VIADD R122, R123, UR4 ;  /* 0x000000047b7a7c36 */ /* 0x000fe20008000000 */
[----:B------:R-:W-:Y:S01]  /*46340*/  LOP3.LUT R48, R14, 0xffff, RZ, 0xc0, !PT ;  /* 0x0000ffff0e307812 */ /* 0x000fe200078ec0ff */
[----:B------:R-:W-:-:S02]  /*46350*/  ULDC UR4, c[0x0][0x248] ;  /* 0x0000920000047ab9 */ /* 0x000fc40000000800 */
[----:B------:R0:W-:Y:S01]  /*46360*/  STL [R1+0xed4], R23 ;  /* 0x000ed41701007387 */ /* 0x0001e20000100800 */
[----:B------:R-:W-:Y:S01]  /*46370*/  VIADD R121, R122, UR6 ;  /* 0x000000067a797c36 */ /* 0x000fe20008000000 */
[----:B------:R-:W-:Y:S01]  /*46380*/  SHF.R.U32.HI R50, RZ, 0x8, R161 ;  /* 0x00000008ff327819 */ /* 0x000fe200000116a1 */
[----:B------:R-:W-:Y:S01]  /*46390*/  ULDC UR6, c[0x0][0x248] ;  /* 0x0000920000067ab9 */ /* 0x000fe20000000800 */
[----:B0-----:R-:W-:Y:S01]  /*463a0*/  LOP3.LUT R23, R13, 0xffff, RZ, 0xc0, !PT ;  /* 0x0000ffff0d177812 */ /* 0x001fe200078ec0ff */
[----:B------:R-:W-:Y:S01]  /*463b0*/  VIADD R120, R121, UR7 ;  /* 0x0000000779787c36 */ /* 0x000fe20008000000 */
[----:B------:R-:W4:Y:S01]  /*463c0*/  LDL.LU R13, [R1+0x1938] ;  /* 0x00193800010d7983 */ /* 0x000f220000300800 */
[----:B------:R-:W-:Y:S01]  /*463d0*/  PRMT R51, R48, 0x3340, R163 ;  /* 0x0000334030337816 */ /* 0x000fe200000000a3 */
[----:B------:R-:W-:Y:S01]  /*463e0*/  ULDC UR7, c[0x0][0x248] ;  /* 0x0000920000077ab9 */ /* 0x000fe20000000800 */
[----:B------:R-:W-:Y:S01]  /*463f0*/  SHF.R.U32.HI R49, RZ, 0x8, R23 ;  /* 0x00000008ff317819 */ /* 0x000fe20000011617 */
[----:B------:R-:W4:Y:S01]  /*46400*/  LDL.LU R14, [R1+0x1934] ;  /* 0x00193400010e7983 */ /* 0x000f220000300800 */
[----:B------:R-:W-:Y:S01]  /*46410*/  PRMT R23, R23, 0x3340, R161 ;  /* 0x0000334017177816 */ /* 0x000fe200000000a1 */
[----:B------:R-:W-:Y:S01]  /*46420*/  VIADD R119, R120, UR5 ;  /* 0x0000000578777c36 */ /* 0x000fe20008000000 */
[----:B------:R-:W-:Y:S01]  /*46430*/  LOP3.LUT R49, R49, 0xffff, RZ, 0xc0, !PT ;  /* 0x0000ffff31317812 */ /* 0x000fe200078ec0ff */
[----:B------:R-:W-:-:S02]  /*46440*/  ULDC UR5, c[0x0][0x248] ;  /* 0x0000920000057ab9 */ /* 0x000fc40000000800 */
[----:B------:R0:W-:Y:S01]  /*46450*/  STL [R1+0x1088], R23 ;  /* 0x0010881701007387 */ /* 0x0001e20000100800 */
[----:B------:R-:W-:Y:S01]  /*46460*/  LOP3.LUT R50, R50, 0xffff, RZ, 0xc0, !PT ;  /* 0x0000ffff32327812 */ /* 0x000fe200078ec0ff */
[----:B------:R-:W-:Y:S01]  /*46470*/  VIADD R118, R119, UR8 ;  /* 0x0000000877767c36 */ /* 0x000fe20008000000 */
[----:B------:R-:W-:Y:S02]  /*46480*/  LOP3.LUT R157, R157, 0xffff, RZ, 0xc0, !PT ;  /* 0x0000ffff9d9d7812 */ /* 0x000fe400078ec0ff */
[----:B0-----:R-:W-:Y:S01]  /*46490*/  SHF.R.U32.HI R23, RZ, 0x8, R48 ;  /* 0x00000008ff177819 */ /* 0x001fe20000011630 */
[----:B------:R-:W-:Y:S01]  /*464a0*/  STL [R1+0x1084], R51 ;  /* 0x0010843301007387 */ /* 0x000fe20000100800 */
[----:B------:R-:W-:Y:S01]  /*464b0*/  SHF.R.U32.HI R48, RZ, 0x8, R163 ;  /* 0x00000008ff307819 */ /* 0x000fe200000116a3 */
[----:B------:R-:W-:Y:S01]  /*464c0*/  ULDC UR8, c[0x0][0x248] ;  /* 0x0000920000087ab9 */ /* 0x000fe20000000800 */
[----:B------:R-:W-:Y:S02]  /*464d0*/  LOP3.LUT R23, R23, 0xffff, RZ, 0xc0, !PT ;  /* 0x0000ffff17177812 */ /* 0x000fe400078ec0ff */
[----:B------:R-:W-:Y:S01]  /*464e0*/  LOP3.LUT R48, R48, 0xffff, RZ, 0xc0, !PT ;  /* 0x0000ffff30307812 */ /* 0x000fe200078ec0ff */
[----:B------:R-:W-:Y:S01]  /*464f0*/  VIADD R117, R118, UR4 ;  /* 0x0000000476757c36 */ /* 0x000fe20008000000 */
[----:B------:R-:W-:Y:S01]  /*46500*/  PRMT R49, R49, 0x3340, R50 ;  /* 0x0000334031317816 */ /* 0x000fe20000000032 */
[----:B------:R-:W-:Y:S01]  /*46510*/  ULDC UR4, c[0x0][0x248] ;  /* 0x0000920000047ab9 */ /* 0x000fe20000000800 */
[----:B------:R-:W-:-:S02]  /*46520*/  PRMT R23, R23, 0x3340, R48 ;  /* 0x0000334017177816 */ /* 0x000fc40000000030 */
[----:B--2---:R-:W-:Y:S01]  /*46530*/  LOP3.LUT R48, R15, 0xffff, RZ, 0xc0, !PT ;  /* 0x0000ffff0f307812 */ /* 0x004fe200078ec0ff */
[----:B------:R0:W-:Y:S01]  /*46540*/  STL [R1+0xec8], R49 ;  /* 0x000ec83101007387 */ /* 0x0001e20000100800 */
[----:B------:R-:W-:Y:S01]  /*46550*/  VIADD R116, R117, UR4 ;  /* 0x0000000475747c36 */ /* 0x000fe20008000000 */
[----:B------:R-:W-:Y:S01]  /*46560*/  LOP3.LUT R159, R159, 0xffff, RZ, 0xc0, !PT ;  /* 0x0000ffff9f9f7812 */ /* 0x000fe200078ec0ff */
[----:B------:R-:W-:Y:S01]  /*46570*/  ULDC UR4, c[0x0][0x248] ;  /* 0x0000920000047ab9 */ /* 0x000fe20000000800 */
[----:B------:R3:W-:Y:S01]  /*46580*/  STL [R1+0xecc], R23 ;  /* 0x000ecc1701007387 */ /* 0x0007e20000100800 */
[----:B------:R-:W-:Y:S01]  /*46590*/  VIADD R115, R116, UR5 ;  /* 0x0000000574737c36 */ /* 0x000fe20008000000 */
[----:B------:R-:W-:Y:S01]  /*465a0*/  SHF.R.U32.HI R50, RZ, 0x8, R157 ;  /* 0x00000008ff327819 */ /* 0x000fe2000001169d */
[----:B------:R-:W-:Y:S01]  /*465b0*/  ULDC UR5, c[0x0][0x248] ;  /* 0x0000920000057ab9 */ /* 0x000fe20000000800 */
[----:B------:R-:W2:Y:S01]  /*465c0*/  LDL.LU R15, [R1+0x1930] ;  /* 0x00193000010f7983 */ /* 0x000ea20000300800 */
[----:B0-----:R-:W-:-:S02]  /*465d0*/  SHF.R.U32.HI R49, RZ, 0x8, R48 ;  /* 0x00000008ff317819 */ /* 0x001fc40000011630 */
[----:B------:R-:W-:Y:S02]  /*465e0*/  PRMT R48, R48, 0x3340, R157 ;  /* 0x0000334030307816 */ /* 0x000fe4000000009d */
[----:B---3--:R-:W-:Y:S01]  /*465f0*/  LOP3.LUT R23, R17, 0xffff, RZ, 0xc0, !PT ;  /* 0x0000ffff11177812 */ /* 0x008fe200078ec0ff */
[----:B------:R-:W-:Y:S01]  /*46600*/  VIADD R114, R115, UR4 ;  /* 0x0000000473727c36 */ /* 0x000fe20008000000 */
[----:B------:R-:W3:Y:S01]  /*46610*/  LDL.LU R17, [R1+0x192c] ;  /* 0x00192c0001117983 */ /* 0x000ee20000300800 */
        /* <DEDUP_REMOVED lines=16> */
[----:B------:R-:W-:Y:S01]  /*46720*/  LOP3.LUT R56, R56, 0xffff, RZ, 0xc0, !PT ;  /* 0x0000ffff38387812 */ /* 0x000fe200078ec0ff */
[----:B------:R-:W-:Y:S01]  /*46730*/  STL [R1+0xe90], R49 ;  /* 0x000e903101007387 */ /* 0x000fe20000100800 */
[----:B------:R-:W-:Y:S01]  /*46740*/  PRMT R23, R23, 0x3340, R48 ;  /* 0x0000334017177816 */ /* 0x000fe20000000030 */
[----:B------:R-:W-:Y:S01]  /*46750*/  ULDC UR5, c[0x0][0x248] ;  /* 0x0000920000057ab9 */ /* 0x000fe20000000800 */
[----:B------:R-:W-:Y:S01]  /*46760*/  LOP3.LUT R48, R16, 0xffff, RZ, 0xc0, !PT ;  /* 0x0000ffff10307812 */ /* 0x000fe200078ec0ff */
[----:B------:R-:W-:Y:S01]  /*46770*/  VIADD R110, R111, UR8 ;  /* 0x000000086f6e7c36 */ /* 0x000fe20008000000 */
[----:B------:R-:W-:Y:S01]  /*46780*/  LOP3.LUT R58, R58, 0xffff, RZ, 0xc0, !PT ;  /* 0x0000ffff3a3a7812 */ /* 0x000fe200078ec0ff */
[----:B------:R0:W-:Y:S01]  /*46790*/  STL [R1+0xe94], R23 ;  /* 0x000e941701007387 */ /* 0x0001e20000100800 */
[----:B------:R-:W-:Y:S01]  /*467a0*/  SHF.R.U32.HI R167, RZ, 0x8, R48 ;  /* 0x00000008ffa77819 */ /* 0x000fe20000011630 */
[----:B------:R-:W-:Y:S01]  /*467b0*/  ULDC UR8, c[0x0][0x248] ;  /* 0x0000920000087ab9 */ /* 0x000fe20000000800 */
[----:B------:R-:W-:Y:S01]  /*467c0*/  PRMT R48, R48, 0x3340, R56 ;  /* 0x0000334030307816 */ /* 0x000fe20000000038 */
[----:B------:R-:W3:Y:S01]  /*467d0*/  LDL.LU R16, [R1+0x1928] ;  /* 0x0019280001107983 */ /* 0x000ee20000300800 */
[----:B------:R-:W-:Y:S01]  /*467e0*/  VIADD R109, R110, UR4 ;  /* 0x000000046e6d7c36 */ /* 0x000fe20008000000 */
[----:B------:R-:W-:Y:S01]  /*467f0*/  ULDC UR4, c[0x0][0x248] ;  /* 0x0000920000047ab9 */ /* 0x000fe20000000800 */
[----:B0-----:R-:W-:-:S02]  /*46800*/  LOP3.LUT R23, R12, 0xffff, RZ, 0xc0, !PT ;  /* 0x0000ffff0c177812 */ /* 0x001fc400078ec0ff */
[----:B------:R-:W3:Y:S02]  /*46810*/  LDL.LU R12, [R1+0x1924] ;  /* 0x00192400010c7983 */ /* 0x000ee40000300800 */
[----:B------:R-:W-:Y:S02]  /*46820*/  SHF.R.U32.HI R50, RZ, 0x8, R23 ;  /* 0x00000008ff327819 */ /* 0x000fe40000011617 */
[----:B------:R-:W-:Y:S01]  /*46830*/  PRMT R23, R23, 0x3340, R58 ;  /* 0x0000334017177816 */ /* 0x000fe2000000003a */
[----:B------:R0:W-:Y:S01]  /*46840*/  STL [R1+0x1060], R48 ;  /* 0x0010603001007387 */ /* 0x0001e20000100800 */
[----:B------:R-:W-:Y:S01]  /*46850*/  VIADD R108, R109, UR4 ;  /* 0x000000046d6c7c36 */ /* 0x000fe20008000000 */
[----:B------:R-:W-:Y:S01]  /*46860*/  F2FP.SATFINITE.E5M2.F32.PACK_AB_MERGE_C R27, R107, R106, RZ ;  /* 0x0000006a6b1b723e */ /* 0x000fe200048060ff */
[----:B------:R-:W-:Y:S01]  /*46870*/  ULDC UR4, c[0x0][0x248] ;  /* 0x0000920000047ab9 */ /* 0x000fe20000000800 */
[----:B------:R1:W-:Y:S01]  /*46880*/  STL [R1+0x1054], R23 ;  /* 0x0010541701007387 */ /* 0x0003e20000100800 */
[----:B------:R-:W-:-:S02]  /*46890*/  SHF.R.U32.HI R49, RZ, 0x8, R56 ;  /* 0x00000008ff317819 */ /* 0x000fc40000011638 */
[----:B0-----:R-:W-:Y:S01]  /*468a0*/  SHF.R.U32.HI R48, RZ, 0x8, R58 ;  /* 0x00000008ff307819 */ /* 0x001fe2000001163a */
[----:B------:R-:W-:Y:S01]  /*468b0*/  VIADD R107, R108, UR5 ;  /* 0x000000056c6b7c36 */ /* 0x000fe20008000000 */
[----:B-1----:R-:W-:Y:S02]  /*468c0*/  LOP3.LUT R23, R50, 0xffff, RZ, 0xc0, !PT ;  /* 0x0000ffff32177812 */ /* 0x002fe400078ec0ff */
[----:B------:R-:W-:Y:S01]  /*468d0*/  LOP3.LUT R48, R48, 0xffff, RZ, 0xc0, !PT ;  /* 0x0000ffff30307812 */ /* 0x000fe200078ec0ff */
[----:B------:R-:W-:Y:S01]  /*468e0*/  VIADD R106, R107, UR4 ;  /* 0x000000046b6a7c36 */ /* 0x000fe20008000000 */
[----:B------:R-:W-:Y:S01]  /*468f0*/  LOP3.LUT R167, R167, 0xffff, RZ, 0xc0, !PT ;  /* 0x0000ffffa7a77812 */ /* 0x000fe200078ec0ff */
[----:B------:R-:W-:Y:S01]  /*46900*/  ULDC UR5, c[0x0][0x248] ;  /* 0x0000920000057ab9 */ /* 0x000fe20000000800 */
[----:B------:R-:W-:Y:S01]  /*46910*/  PRMT R23, R23, 0x3340, R48 ;  /* 0x0000334017177816 */ /* 0x000fe20000000030 */
[----:B------:R-:W-:Y:S01]  /*46920*/  ULDC UR4, c[0x0][0x248] ;  /* 0x0000920000047ab9 */ /* 0x000fe20000000800 */
[----:B------:R-:W-:-:S02]  /*46930*/  LOP3.LUT R49, R49, 0xffff, RZ, 0xc0, !PT ;  /* 0x0000ffff31317812 */ /* 0x000fc400078ec0ff */
[----:B------:R-:W-:Y:S02]  /*46940*/  LOP3.LUT R48, R10, 0xffff, RZ, 0xc0, !PT ;  /* 0x0000ffff0a307812 */ /* 0x000fe400078ec0ff */
[----:B------:R-:W-:Y:S01]  /*46950*/  LOP3.LUT R60, R60, 0xffff, RZ, 0xc0, !PT ;  /* 0x0000ffff3c3c7812 */ /* 0x000fe200078ec0ff */
[----:B------:R0:W-:Y:S01]  /*46960*/  STL [R1+0xe8c], R23 ;  /* 0x000e8c1701007387 */ /* 0x0001e20000100800 */
[----:B------:R-:W-:Y:S01]  /*46970*/  PRMT R167, R167, 0x3340, R49 ;  /* 0x00003340a7a77816 */ /* 0x000fe20000000031 */
[----:B------:R-:W-:Y:S01]  /*46980*/  VIADD R105, R106, UR6 ;  /* 0x000000066a697c36 */ /* 0x000fe20008000000 */
[----:B------:R-:W-:Y:S01]  /*46990*/  SHF.R.U32.HI R49, RZ, 0x8, R48 ;  /* 0x00000008ff317819 */ /* 0x000fe20000011630 */
[----:B------:R-:W3:Y:S01]  /*469a0*/  LDL.LU R10, [R1+0x1920] ;  /* 0x00192000010a7983 */ /* 0x000ee20000300800 */
[----:B------:R-:W-:Y:S01]  /*469b0*/  LOP3.LUT R62, R62, 0xffff, RZ, 0xc0, !PT ;  /* 0x0000ffff3e3e7812 */ /* 0x000fe200078ec0ff */
[----:B------:R-:W-:Y:S01]  /*469c0*/  ULDC UR6, c[0x0][0x248] ;  /* 0x0000920000067ab9 */ /* 0x000fe20000000800 */
[----:B------:R-:W-:-:S02]  /*469d0*/  PRMT R48, R48, 0x3340, R60 ;  /* 0x0000334030307816 */ /* 0x000fc4000000003c */
[----:B0-----:R-:W-:Y:S01]  /*469e0*/  LOP3.LUT R23, R11, 0xffff, RZ, 0xc0, !PT ;  /* 0x0000ffff0b177812 */ /* 0x001fe200078ec0ff */
[----:B------:R-:W-:Y:S01]  /*469f0*/  VIADD R104, R105, UR7 ;  /* 0x0000000769687c36 */ /* 0x000fe20008000000 */
[----:B------:R-:W3:Y:S01]  /*46a00*/  LDL.LU R11, [R1+0x191c] ;  /* 0x00191c00010b7983 */ /* 0x000ee20000300800 */
[----:B------:R-:W-:Y:S01]  /*46a10*/  SHF.R.U32.HI R50, RZ, 0x8, R60 ;  /* 0x00000008ff327819 */ /* 0x000fe2000001163c */
[----:B------:R-:W-:Y:S01]  /*46a20*/  ULDC UR7, c[0x0][0x248] ;  /* 0x0000920000077ab9 */ /* 0x000fe20000000800 */
[----:B------:R-:W-:Y:S01]  /*46a30*/  SHF.R.U32.HI R51, RZ, 0x8, R23 ;  /* 0x00000008ff337819 */ /* 0x000fe20000011617 */
[----:B------:R0:W-:Y:S01]  /*46a40*/  STL [R1+0x1058], R48 ;  /* 0x0010583001007387 */ /* 0x0001e20000100800 */
[--C-:B------:R-:W-:Y:S01]  /*46a50*/  PRMT R23, R23, 0x3340, R62.reuse ;  /* 0x0000334017177816 */ /* 0x100fe2000000003e */
[----:B------:R-:W-:Y:S01]  /*46a60*/  VIADD R103, R104, UR5 ;  /* 0x0000000568677c36 */ /* 0x000fe20008000000 */
[----:B------:R-:W-:Y:S01]  /*46a70*/  LOP3.LUT R49, R49, 0xffff, RZ, 0xc0, !PT ;  /* 0x0000ffff31317812 */ /* 0x000fe200078ec0ff */
[----:B------:R-:W-:Y:S01]  /*46a80*/  ULDC UR5, c[0x0][0x248] ;  /* 0x0000920000057ab9 */ /* 0x000fe20000000800 */
[----:B------:R-:W-:Y:S01]  /*46a90*/  LOP3.LUT R50, R50, 0xffff, RZ, 0xc0, !PT ;  /* 0x0000ffff32327812 */ /* 0x000fe200078ec0ff */
[----:B------:R1:W-:Y:S01]  /*46aa0*/  STL [R1+0x1050], R23 ;  /* 0x0010501701007387 */ /* 0x0003e20000100800 */
[----:B0-----:R-:W-:Y:S01]  /*46ab0*/  SHF.R.U32.HI R48, RZ, 0x8, R62 ;  /* 0x00000008ff307819 */ /* 0x001fe2000001163e */
[----:B------:R-:W-:Y:S01]  /*46ac0*/  VIADD R102, R103, UR8 ;  /* 0x0000000867667c36 */ /* 0x000fe20008000000 */
[----:B------:R-:W-:Y:S01]  /*46ad0*/  PRMT R49, R49, 0x3340, R50 ;  /* 0x0000334031317816 */ /* 0x000fe20000000032 */
[----:B------:R-:W-:Y:S01]  /*46ae0*/  ULDC UR8, c[0x0][0x248] ;  /* 0x0000920000087ab9 */ /* 0x000fe20000000800 */
[----:B------:R-:W-:-:S02]  /*46af0*/  LOP3.LUT R48, R48, 0xffff, RZ, 0xc0, !PT ;  /* 0x0000ffff30307812 */ /* 0x000fc400078ec0ff */
[----:B-1----:R-:W-:Y:S01]  /*46b00*/  LOP3.LUT R23, R51, 0xffff, RZ, 0xc0, !PT ;  /* 0x0000ffff33177812 */ /* 0x002fe200078ec0ff */
[----:B------:R-:W-:Y:S01]  /*46b10*/  VIADD R101, R102, UR4 ;  /* 0x0000000466657c36 */ /* 0x000fe20008000000 */
[----:B------:R-:W-:Y:S02]  /*46b20*/  ULDC UR4, c[0x0][0x248] ;  /* 0x0000920000047ab9 */ /* 0x000fe40000000800 */
[----:B------:R-:W-:Y:S01]  /*46b30*/  PRMT R23, R23, 0x3340, R48 ;  /* 0x0000334017177816 */ /* 0x000fe20000000030 */
[----:B------:R-:W-:Y:S01]  /*46b40*/  STL [R1+0xea0], R49 ;  /* 0x000ea03101007387 */ /* 0x000fe20000100800 */
[----:B------:R-:W-:Y:S01]  /*46b50*/  VIADD R100, R101, UR4 ;  /* 0x0000000465647c36 */ /* 0x000fe20008000000 */
[----:B------:R-:W-:Y:S01]  /*46b60*/  LOP3.LUT R66, R66, 0xffff, RZ, 0xc0, !PT ;  /* 0x0000ffff42427812 */ /* 0x000fe200078ec0ff */
[----:B------:R-:W-:Y:S01]  /*46b70*/  ULDC UR4, c[0x0][0x248] ;  /* 0x0000920000047ab9 */ /* 0x000fe20000000800 */
[----:B------:R0:W-:Y:S01]  /*46b80*/  STL [R1+0xea4], R23 ;  /* 0x000ea41701007387 */ /* 0x0001e20000100800 */
[----:B------:R-:W-:Y:S01]  /*46b90*/  F2FP.SATFINITE.E5M2.F32.PACK_AB_MERGE_C R25, R99, R98, RZ ;  /* 0x000000626319723e */ /* 0x000fe200048060ff */
[----:B------:R-:W-:Y:S01]  /*46ba0*/  VIADD R99, R100, UR5 ;  /* 0x0000000564637c36 */ /* 0x000fe20008000000 */
[----:B------:R-:W-:Y:S01]  /*46bb0*/  LOP3.LUT R48, R5, 0xffff, RZ, 0xc0, !PT ;  /* 0x0000ffff05307812 */ /* 0x000fe200078ec0ff */
[----:B------:R-:W-:Y:S01]  /*46bc0*/  ULDC UR5, c[0x0][0x248] ;  /* 0x0000920000057ab9 */ /* 0x000fe20000000800 */
[----:B0-----:R-:W-:Y:S01]  /*46bd0*/  LOP3.LUT R23, R2, 0xffff, RZ, 0xc0, !PT ;  /* 0x0000ffff02177812 */ /* 0x001fe200078ec0ff */
[----:B------:R-:W-:Y:S01]  /*46be0*/  VIADD R98, R99, UR4 ;  /* 0x0000000463627c36 */ /* 0x000fe20008000000 */
[----:B------:R-:W-:Y:S01]  /*46bf0*/  LOP3.LUT R74, R74, 0xffff, RZ, 0xc0, !PT ;  /* 0x0000ffff4a4a7812 */ /* 0x000fe200078ec0ff */
[----:B------:R-:W3:Y:S01]  /*46c00*/  LDL.LU R2, [R1+0x1918] ;  /* 0x0019180001027983 */ /* 0x000ee20000300800 */
[----:B------:R-:W-:Y:S01]  /*46c10*/  SHF.R.U32.HI R49, RZ, 0x8, R23 ;  /* 0x00000008ff317819 */ /* 0x000fe20000011617 */
[----:B------:R-:W-:Y:S01]  /*46c20*/  ULDC UR4, c[0x0][0x248] ;  /* 0x0000920000047ab9 */ /* 0x000fe20000000800 */
[--C-:B------:R-:W-:Y:S01]  /*46c30*/  PRMT R23, R23, 0x3340, R66.reuse ;  /* 0x0000334017177816 */ /* 0x100fe20000000042 */
[----:B------:R-:W3:Y:S01]  /*46c40*/  LDL.LU R5, [R1+0x1914] ;  /* 0x0019140001057983 */ /* 0x000ee20000300800 */
[----:B------:R-:W-:Y:S01]  /*46c50*/  SHF.R.U32.HI R50, RZ, 0x8, R66 ;  /* 0x00000008ff327819 */ /* 0x000fe20000011642 */
[----:B------:R-:W-:Y:S01]  /*46c60*/  VIADD R97, R98, UR6 ;  /* 0x0000000662617c36 */ /* 0x000fe20008000000 */
[----:B------:R-:W-:Y:S01]  /*46c70*/  PRMT R51, R48, 0x3340, R74 ;  /* 0x0000334030337816 */ /* 0x000fe2000000004a */
[----:B------:R0:W-:Y:S01]  /*46c80*/  STL [R1+0x1044], R23 ;  /* 0x0010441701007387 */ /* 0x0001e20000100800 */
[----:B------:R-:W-:Y:S01]  /*46c90*/  LOP3.LUT R49, R49, 0xffff, RZ, 0xc0, !PT ;  /* 0x0000ffff31317812 */ /* 0x000fe200078ec0ff */
[----:B------:R-:W-:Y:S01]  /*46ca0*/  VIADD R96, R97, UR7 ;  /* 0x0000000761607c36 */ /* 0x000fe20008000000 */
[----:B------:R-:W-:Y:S01]  /*46cb0*/  LOP3.LUT R50, R50, 0xffff, RZ, 0xc0, !PT ;  /* 0x0000ffff32327812 */ /* 0x000fe200078ec0ff */
[----:B------:R-:W-:Y:S01]  /*46cc0*/  ULDC UR6, c[0x0][0x248] ;  /* 0x0000920000067ab9 */ /* 0x000fe20000000800 */
[----:B0-----:R-:W-:Y:S01]  /*46cd0*/  SHF.R.U32.HI R23, RZ, 0x8, R48 ;  /* 0x00000008ff177819 */ /* 0x001fe20000011630 */
[----:B------:R-:W-:Y:S01]  /*46ce0*/  STL [R1+0x105c], R51 ;  /* 0x00105c3301007387 */ /* 0x000fe20000100800 */
[----:B------:R-:W-:Y:S01]  /*46cf0*/  SHF.R.U32.HI R48, RZ, 0x8, R74 ;  /* 0x00000008ff307819 */ /* 0x000fe2000001164a */
[----:B------:R-:W-:Y:S01]  /*46d00*/  ULDC UR7, c[0x0][0x248] ;  /* 0x0000920000077ab9 */ /* 0x000fe20000000800 */
[----:B------:R-:W-:-:S02]  /*46d10*/  LOP3.LUT R23, R23, 0xffff, RZ, 0xc0, !PT ;  /* 0x0000ffff17177812 */ /* 0x000fc400078ec0ff */
[----:B------:R-:W-:Y:S01]  /*46d20*/  LOP3.LUT R48, R48, 0xffff, RZ, 0xc0, !PT ;  /* 0x0000ffff30307812 */ /* 0x000fe200078ec0ff */
[----:B------:R-:W-:Y:S01]  /*46d30*/  VIADD R95, R96, UR5 ;  /* 0x00000005605f7c36 */ /* 0x000fe20008000000 */
[----:B------:R-:W-:Y:S01]  /*46d40*/  PRMT R49, R49, 0x3340, R50 ;  /* 0x0000334031317816 */ /* 0x000fe20000000032 */
[----:B------:R-:W-:Y:S01]  /*46d50*/  ULDC UR5, c[0x0][0x248] ;  /* 0x0000920000057ab9 */ /* 0x000fe20000000800 */
[----:B------:R-:W-:Y:S01]  /*46d60*/  PRMT R23, R23, 0x3340, R48 ;  /* 0x0000334017177816 */ /* 0x000fe20000000030 */
[----:B------:R-:W-:Y:S02]  /*46d70*/  VIADD R94, R95, UR8 ;  /* 0x000000085f5e7c36 */ /* 0x000fe40008000000 */
[----:B------:R-:W-:Y:S01]  /*46d80*/  STL [R1+0xe9c], R49 ;  /* 0x000e9c3101007387 */ /* 0x000fe20000100800 */
[----:B------:R-:W-:Y:S01]  /*46d90*/  LOP3.LUT R82, R82, 0xffff, RZ, 0xc0, !PT ;  /* 0x0000ffff52527812 */ /* 0x000fe200078ec0ff */
[----:B------:R-:W-:Y:S01]  /*46da0*/  VIADD R93, R94, UR4 ;  /* 0x000000045e5d7c36 */ /* 0x000fe20008000000 */
[----:B------:R-:W-:Y:S01]  /*46db0*/  F2FP.SATFINITE.E5M2.F32.PACK_AB_MERGE_C R90, R91, R90, RZ ;  /* 0x0000005a5b5a723e */ /* 0x000fe200048060ff */
[----:B------:R0:W-:Y:S01]  /*46dc0*/  STL [R1+0xed8], R23 ;  /* 0x000ed81701007387 */ /* 0x0001e20000100800 */
[----:B------:R-:W-:Y:S01]  /*46dd0*/  ULDC UR4, c[0x0][0x248] ;  /* 0x0000920000047ab9 */ /* 0x000fe20000000800 */
[----:B------:R-:W-:Y:S01]  /*46de0*/  LOP3.LUT R48, R7, 0xffff, RZ, 0xc0, !PT ;  /* 0x0000ffff07307812 */ /* 0x000fe200078ec0ff */
[----:B------:R-:W-:Y:S01]  /*46df0*/  VIADD R92, R93, UR4 ;  /* 0x000000045d5c7c36 */ /* 0x000fe20008000000 */
[----:B------:R-:W-:Y:S01]  /*46e00*/  LOP3.LUT R90, R90, 0xffff, RZ, 0xc0, !PT ;  /* 0x0000ffff5a5a7812 */ /* 0x000fe200078ec0ff */
[----:B------:R-:W-:Y:S01]  /*46e10*/  ULDC UR4, c[0x0][0x248] ;  /* 0x0000920000047ab9 */ /* 0x000fe20000000800 */
[----:B------:R-:W-:Y:S01]  /*46e20*/  ULDC UR8, c[0x0][0x248] ;  /* 0x0000920000087ab9 */ /* 0x000fe20000000800 */
[----:B0-----:R-:W-:Y:S01]  /*46e30*/  LOP3.LUT R23, R6, 0xffff, RZ, 0xc0, !PT ;  /* 0x0000ffff06177812 */ /* 0x001fe200078ec0ff */
[----:B------:R-:W-:Y:S01]  /*46e40*/  VIADD R91, R92, UR5 ;  /* 0x000000055c5b7c36 */ /* 0x000fe20008000000 */
[----:B------:R-:W3:Y:S01]  /*46e50*/  LDL.LU R6, [R1+0x1910] ;  /* 0x0019100001067983 */ /* 0x000ee20000300800 */
[--C-:B------:R-:W-:Y:S01]  /*46e60*/  SHF.R.U32.HI R50, RZ, 0x8, R82.reuse ;  /* 0x00000008ff327819 */ /* 0x100fe20000011652 */
[----:B------:R-:W-:Y:S01]  /*46e70*/  ULDC UR5, c[0x0][0x248] ;  /* 0x0000920000057ab9 */ /* 0x000fe20000000800 */
[----:B------:R-:W-:Y:S01]  /*46e80*/  SHF.R.U32.HI R49, RZ, 0x8, R23 ;  /* 0x00000008ff317819 */ /* 0x000fe20000011617 */
[----:B------:R-:W3:Y:S01]  /*46e90*/  LDL.LU R7, [R1+0x190c] ;  /* 0x00190c0001077983 */ /* 0x000ee20000300800 */
[----:B------:R-:W-:-:S02]  /*46ea0*/  PRMT R23, R23, 0x3340, R82 ;  /* 0x0000334017177816 */ /* 0x000fc40000000052 */
[----:B------:R-:W-:-:S03]  /*46eb0*/  PRMT R51, R48, 0x3340, R90 ;  /* 0x0000334030337816 */ /* 0x000fc6000000005a */
[----:B------:R0:W-:Y:S01]  /*46ec0*/  STL [R1+0x1064], R23 ;  /* 0x0010641701007387 */ /* 0x0001e20000100800 */
[----:B------:R-:W-:Y:S02]  /*46ed0*/  LOP3.LUT R50, R50, 0xffff, RZ, 0xc0, !PT ;  /* 0x0000ffff32327812 */ /* 0x000fe400078ec0ff */
[----:B------:R-:W-:Y:S02]  /*46ee0*/  LOP3.LUT R49, R49, 0xffff, RZ, 0xc0, !PT ;  /* 0x0000ffff31317812 */ /* 0x000fe400078ec0ff */
[----:B0-----:R-:W-:Y:S02]  /*46ef0*/  SHF.R.U32.HI R23, RZ, 0x8, R48 ;  /* 0x00000008ff177819 */ /* 0x001fe40000011630 */
[----:B------:R-:W-:Y:S01]  /*46f00*/  SHF.R.U32.HI R48, RZ, 0x8, R90 ;  /* 0x00000008ff307819 */ /* 0x000fe2000001165a */
[----:B------:R-:W-:Y:S01]  /*46f10*/  VIADD R90, R91, UR4 ;  /* 0x000000045b5a7c36 */ /* 0x000fe20008000000 */
[----:B------:R-:W-:Y:S01]  /*46f20*/  LOP3.LUT R23, R23, 0xffff, RZ, 0xc0, !PT ;  /* 0x0000ffff17177812 */ /* 0x000fe200078ec0ff */
[----:B------:R-:W-:Y:S01]  /*46f30*/  STL [R1+0x1070], R51 ;  /* 0x0010703301007387 */ /* 0x000fe20000100800 */
[----:B------:R-:W-:Y:S01]  /*46f40*/  LOP3.LUT R48, R48, 0xffff, RZ, 0xc0, !PT ;  /* 0x0000ffff30307812 */ /* 0x000fe200078ec0ff */
[----:B------:R-:W-:Y:S01]  /*46f50*/  VIADD R89, R90, UR6 ;  /* 0x000000065a597c36 */ /* 0x000fe20008000000 */
[----:B------:R-:W-:Y:S01]  /*46f60*/  PRMT R49, R49, 0x3340, R50 ;  /* 0x0000334031317816 */ /* 0x000fe20000000032 */
[----:B------:R-:W-:Y:S01]  /*46f70*/  ULDC UR4, c[0x0][0x248] ;  /* 0x0000920000047ab9 */ /* 0x000fe20000000800 */
[----:B------:R-:W-:Y:S01]  /*46f80*/  PRMT R23, R23, 0x3340, R48 ;  /* 0x0000334017177816 */ /* 0x000fe20000000030 */
[----:B------:R-:W0:Y:S01]  /*46f90*/  LDC R50, c[0x0][0x244] ;  /* 0x00009100ff327b82 */ /* 0x000e220000000800 */
[----:B------:R-:W-:Y:S01]  /*46fa0*/  VIADD R88, R89, UR7 ;  /* 0x0000000759587c36 */ /* 0x000fe20008000000 */
[----:B------:R-:W-:Y:S01]  /*46fb0*/  STL [R1+0xf00], R49 ;  /* 0x000f003101007387 */ /* 0x000fe20000100800 */
[----:B------:R-:W-:Y:S01]  /*46fc0*/  LOP3.LUT R48, R25, 0xffff, RZ, 0xc0, !PT ;  /* 0x0000ffff19307812 */ /* 0x000fe200078ec0ff */
[----:B------:R-:W-:Y:S01]  /*46fd0*/  ULDC UR6, c[0x0][0x248] ;  /* 0x0000920000067ab9 */ /* 0x000fe20000000800 */
[----:B------:R-:W-:Y:S01]  /*46fe0*/  VIADD R87, R88, UR5 ;  /* 0x0000000558577c36 */ /* 0x000fe20008000000 */
[----:B------:R1:W-:Y:S01]  /*46ff0*/  STL [R1+0xf2c], R23 ;  /* 0x000f2c1701007387 */ /* 0x0003e20000100800 */
[----:B------:R-:W-:Y:S01]  /*47000*/  LOP3.LUT R25, R27, 0xffff, RZ, 0xc0, !PT ;  /* 0x0000ffff1b197812 */ /* 0x000fe200078ec0ff */
[----:B------:R-:W-:Y:S01]  /*47010*/  ULDC UR5, c[0x0][0x248] ;  /* 0x0000920000057ab9 */ /* 0x000fe20000000800 */
[----:B------:R-:W-:Y:S01]  /*47020*/  VIADD R86, R87, UR8 ;  /* 0x0000000857567c36 */ /* 0x000fe20008000000 */
[----:B------:R-:W-:Y:S01]  /*47030*/  SHF.R.S32.HI R159, RZ, 0x1f, R19 ;  /* 0x0000001fff9f7819 */ /* 0x000fe20000011413 */
[----:B------:R-:W-:Y:S01]  /*47040*/  ULDC UR8, c[0x0][0x248] ;  /* 0x0000920000087ab9 */ /* 0x000fe20000000800 */
[----:B-1----:R-:W-:Y:S01]  /*47050*/  LOP3.LUT R23, R8, 0xffff, RZ, 0xc0, !PT ;  /* 0x0000ffff08177812 */ /* 0x002fe200078ec0ff */
[----:B------:R-:W-:Y:S01]  /*47060*/  VIADD R85, R86, UR9 ;  /* 0x0000000956557c36 */ /* 0x000fe20008000000 */
[----:B------:R-:W-:Y:S01]  /*47070*/  LOP3.LUT R49, R190, 0xffff, RZ, 0xc0, !PT ;  /* 0x0000ffffbe317812 */ /* 0x000fe200078ec0ff */
[----:B------:R-:W3:Y:S01]  /*47080*/  LDL.LU R8, [R1+0x1908] ;  /* 0x0019080001087983 */ /* 0x000ee20000300800 */
[--C-:B------:R-:W-:Y:S01]  /*47090*/  PRMT R51, R23, 0x3340, R48.reuse ;  /* 0x0000334017337816 */ /* 0x100fe20000000030 */
[----:B------:R-:W-:Y:S01]  /*470a0*/  ULDC UR9, c[0x0][0x248] ;  /* 0x0000920000097ab9 */ /* 0x000fe20000000800 */
[----:B------:R-:W-:Y:S01]  /*470b0*/  SHF.R.U32.HI R27, RZ, 0x8, R23 ;  /* 0x00000008ff1b7819 */ /* 0x000fe20000011617 */
[----:B------:R-:W-:Y:S01]  /*470c0*/  VIADD R84, R85, UR4 ;  /* 0x0000000455547c36 */ /* 0x000fe20008000000 */
[----:B------:R-:W-:Y:S01]  /*470d0*/  SHF.R.U32.HI R48, RZ, 0x8, R48 ;  /* 0x00000008ff307819 */ /* 0x000fe20000011630 */
[----:B------:R-:W-:Y:S01]  /*470e0*/  ULDC UR4, c[0x0][0x244] ;  /* 0x0000910000047ab9 */ /* 0x000fe20000000800 */
[----:B------:R-:W-:Y:S01]  /*470f0*/  LOP3.LUT R27, R27, 0xffff, RZ, 0xc0, !PT ;  /* 0x0000ffff1b1b7812 */ /* 0x000fe200078ec0ff */
[----:B------:R-:W3:Y:S01]  /*47100*/  LDL.LU R190, [R1+0x1904] ;  /* 0x0019040001be7983 */ /* 0x000ee20000300800 */
[----:B------:R-:W-:-:S02]  /*47110*/  LOP3.LUT R48, R48, 0xffff, RZ, 0xc0, !PT ;  /* 0x0000ffff30307812 */ /* 0x000fc400078ec0ff */
[----:B------:R-:W-:Y:S02]  /*47120*/  SHF.R.U32.HI R23, RZ, 0x8, R49 ;  /* 0x00000008ff177819 */ /* 0x000fe40000011631 */
[--C-:B------:R-:W-:Y:S02]  /*47130*/  PRMT R49, R49, 0x3340, R25.reuse ;  /* 0x0000334031317816 */ /* 0x100fe40000000019 */
[----:B------:R-:W-:Y:S01]  /*47140*/  PRMT R27, R27, 0x3340, R48 ;  /* 0x000033401b1b7816 */ /* 0x000fe20000000030 */
[----:B----4-:R-:W-:Y:S01]  /*47150*/  IMAD R48, R3, UR4, RZ ;  /* 0x0000000403307c24 */ /* 0x010fe2000f8e02ff */
[----:B------:R-:W-:Y:S01]  /*47160*/  SHF.R.U32.HI R25, RZ, 0x8, R25 ;  /* 0x00000008ff197819 */ /* 0x000fe20000011619 */
[----:B------:R-:W-:Y:S01]  /*47170*/  STL [R1+0x1078], R51 ;  /* 0x0010783301007387 */ /* 0x000fe20000100800 */
[----:B------:R-:W-:Y:S01]  /*47180*/  VIADD R83, R84, UR5 ;  /* 0x0000000554537c36 */ /* 0x000fe20008000000 */
[----:B------:R-:W-:Y:S01]  /*47190*/  LOP3.LUT R23, R23, 0xffff, RZ, 0xc0, !PT ;  /* 0x0000ffff17177812 */ /* 0x000fe200078ec0ff */
[----:B------:R-:W-:Y:S01]  /*471a0*/  ULDC.64 UR4, c[0x0][0x220] ;  /* 0x0000880000047ab9 */ /* 0x000fe20000000a00 */
[----:B------:R0:W-:Y:S01]  /*471b0*/  STL [R1+0x1080], R49 ;  /* 0x0010803101007387 */ /* 0x0001e20000100800 */
[----:B------:R-:W-:Y:S01]  /*471c0*/  LOP3.LUT R25, R25, 0xffff, RZ, 0xc0, !PT ;  /* 0x0000ffff19197812 */ /* 0x000fe200078ec0ff */
[----:B------:R-:W-:Y:S01]  /*471d0*/  VIADD R82, R83, UR6 ;  /* 0x0000000653527c36 */ /* 0x000fe20008000000 */
[----:B------:R-:W-:-:S02]  /*471e0*/  ULDC.64 UR6, c[0x0][0x220] ;  /* 0x0000880000067ab9 */ /* 0x000fc40000000a00 */
[----:B------:R-:W-:Y:S01]  /*471f0*/  PRMT R23, R23, 0x3340, R25 ;  /* 0x0000334017177816 */ /* 0x000fe20000000019 */
[----:B0-----:R-:W-:Y:S01]  /*47200*/  IMAD R49, R50, 0x80, R48 ;  /* 0x0000008032317824 */ /* 0x001fe200078e0230 */
[C---:B------:R-:W-:Y:S01]  /*47210*/  IADD3 R51, P3, R48.reuse, UR4, RZ ;  /* 0x0000000430337c10 */ /* 0x040fe2000ff7e0ff */
[----:B------:R0:W-:Y:S01]  /*47220*/  STL [R1+0xf4c], R27 ;  /* 0x000f4c1b01007387 */ /* 0x0001e20000100800 */
[----:B------:R-:W-:Y:S02]  /*47230*/  SHF.R.S32.HI R25, RZ, 0x1f, R29 ;  /* 0x0000001fff197819 */ /* 0x000fe4000001141d */
[----:B------:R-:W-:Y:S02]  /*47240*/  SHF.R.S32.HI R157, RZ, 0x1f, R169 ;  /* 0x0000001fff9d7819 */ /* 0x000fe400000114a9 */
[C---:B------:R-:W-:Y:S01]  /*47250*/  IADD3 R52, P4, R49.reuse, UR6, RZ ;  /* 0x0000000631347c10 */ /* 0x040fe2000ff9e0ff */
[----:B------:R1:W-:Y:S01]  /*47260*/  STL [R1+0xf58], R23 ;  /* 0x000f581701007387 */ /* 0x0003e20000100800 */
[----:B------:R-:W-:Y:S01]  /*47270*/  LEA.HI.X.SX32 R48, R48, UR5, 0x1, P3 ;  /* 0x0000000530307c11 */ /* 0x000fe200098f0eff */
[----:B------:R-:W-:Y:S01]  /*47280*/  VIADD R81, R82, UR8 ;  /* 0x0000000852517c36 */ /* 0x000fe20008000000 */
[----:B------:R-:W-:Y:S01]  /*47290*/  LEA.HI.X.SX32 R49, R49, UR7, 0x1, P4 ;  /* 0x0000000731317c11 */ /* 0x000fe2000a0f0eff */
[----:B------:R-:W-:Y:S01]  /*472a0*/  ULDC UR4, c[0x0][0x248] ;  /* 0x0000920000047ab9 */ /* 0x000fe20000000800 */
[----:B0-----:R-:W-:Y:S01]  /*472b0*/  SHF.R.S32.HI R27, RZ, 0x1f, R22 ;  /* 0x0000001fff1b7819 */ /* 0x001fe20000011416 */
[----:B------:R-:W-:Y:S01]  /*472c0*/  ULDC UR5, c[0x0][0x248] ;  /* 0x0000920000057ab9 */ /* 0x000fe20000000800 */
[-C--:B------:R-:W-:Y:S01]  /*472d0*/  IADD3 R236, P3, R22, R51.reuse, RZ ;  /* 0x0000003316ec7210 */ /* 0x080fe20007f7e0ff */
[----:B------:R-:W-:Y:S01]  /*472e0*/  ULDC UR6, c[0x0][0x248] ;  /* 0x0000920000067ab9 */ /* 0x000fe20000000800 */
[-C--:B------:R-:W-:Y:S01]  /*472f0*/  IADD3 R232, P4, R26, R51.reuse, RZ ;  /* 0x000000331ae87210 */ /* 0x080fe20007f9e0ff */
[----:B------:R-:W-:Y:S01]  /*47300*/  ULDC UR7, c[0x0][0x248] ;  /* 0x0000920000077ab9 */ /* 0x000fe20000000800 */
[----:B-1----:R-:W-:Y:S01]  /*47310*/  SHF.R.S32.HI R23, RZ, 0x1f, R26 ;  /* 0x0000001fff177819 */ /* 0x002fe2000001141a */
[----:B------:R-:W-:Y:S01]  /*47320*/  IMAD.X R237, R27, 0x1, R48, P3 ;  /* 0x000000011bed7824 */ /* 0x000fe200018e0630 */
[----:B------:R-:W-:Y:S01]  /*47330*/  IADD3 R242, P6, R29, R51, RZ ;  /* 0x000000331df27210 */ /* 0x000fe20007fde0ff */
[----:B------:R-:W-:-:S02]  /*47340*/  ULDC UR8, c[0x0][0x248] ;  /* 0x0000920000087ab9 */ /* 0x000fc40000000800 */
[----:B------:R-:W-:Y:S01]  /*47350*/  IMAD.X R233, R23, 0x1, R48, P4 ;  /* 0x0000000117e97824 */ /* 0x000fe200020e0630 */
[----:B------:R-:W-:Y:S04]  /*47360*/  STL.64 [R1+0xe58], R236 ;  /* 0x000e58ec01007387 */ /* 0x000fe80000100a00 */
[----:B------:R0:W-:Y:S01]  /*47370*/  STL.64 [R1+0xe50], R232 ;  /* 0x000e50e801007387 */ /* 0x0001e20000100a00 */
[-C--:B------:R-:W-:Y:S02]  /*47380*/  IADD3 R240, P4, R26, R52.reuse, RZ ;  /* 0x000000341af07210 */ /* 0x080fe40007f9e0ff */
[-C--:B0-----:R-:W-:Y:S02]  /*47390*/  IADD3 R232, P5, R22, R52.reuse, RZ ;  /* 0x0000003416e87210 */ /* 0x081fe40007fbe0ff */
[----:B------:R-:W-:-:S03]  /*473a0*/  IADD3 R236, P3, R29, R52, RZ ;  /* 0x000000341dec7210 */ /* 0x000fc60007f7e0ff */
[--C-:B------:R-:W-:Y:S01]  /*473b0*/  IMAD.X R233, R27, 0x1, R49.reuse, P5 ;  /* 0x000000011be97824 */ /* 0x100fe200028e0631 */
[----:B------:R-:W-:Y:S01]  /*473c0*/  SHF.R.S32.HI R22, RZ, 0x1f, R30 ;  /* 0x0000001fff167819 */ /* 0x000fe2000001141e */
[C-C-:B------:R-:W-:Y:S01]  /*473d0*/  IMAD.X R237, R25.reuse, 0x1, R49.reuse, P3 ;  /* 0x0000000119ed7824 */ /* 0x140fe200018e0631 */
[----:B------:R-:W-:Y:S02]  /*473e0*/  IADD3 R26, P3, R30, R52, RZ ;  /* 0x000000341e1a7210 */ /* 0x000fe40007f7e0ff */
[----:B------:R0:W-:Y:S01]  /*473f0*/  STL.64 [R1+0xe40], R232 ;  /* 0x000e40e801007387 */ /* 0x0001e20000100a00 */
[--C-:B------:R-:W-:Y:S02]  /*47400*/  IMAD.X R243, R25, 0x1, R48.reuse, P6 ;  /* 0x0000000119f37824 */ /* 0x100fe400030e0630 */
[--C-:B------:R-:W-:Y:S02]  /*47410*/  IMAD.X R241, R23, 0x1, R49.reuse, P4 ;  /* 0x0000000117f17824 */ /* 0x100fe400020e0631 */
[----:B------:R-:W-:Y:S01]  /*47420*/  IMAD.X R27, R22, 0x1, R49, P3 ;  /* 0x00000001161b7824 */ /* 0x000fe200018e0631 */
[----:B0-----:R-:W-:Y:S01]  /*47430*/  IADD3 R232, P5, R30, R51, RZ ;  /* 0x000000331ee87210 */ /* 0x001fe20007fbe0ff */
[----:B------:R-:W-:Y:S04]  /*47440*/  STL.64 [R1+0xe48], R242 ;  /* 0x000e48f201007387 */ /* 0x000fe80000100a00 */
[----:B------:R-:W-:Y:S01]  /*47450*/  IMAD.X R233, R22, 0x1, R48, P5 ;  /* 0x0000000116e97824 */ /* 0x000fe200028e0630 */
[----:B------:R-:W-:Y:S01]  /*47460*/  STL.64 [R1+0xe38], R240 ;  /* 0x000e38f001007387 */ /* 0x000fe20000100a00 */
[----:B------:R-:W-:-:S03]  /*47470*/  SHF.R.S32.HI R23, RZ, 0x1f, R31 ;  /* 0x0000001fff177819 */ /* 0x000fc6000001141f */
[----:B------:R-:W-:Y:S04]  /*47480*/  STL.64 [R1+0xe30], R236 ;  /* 0x000e30ec01007387 */ /* 0x000fe80000100a00 */
[----:B------:R-:W-:Y:S04]  /*47490*/  STL.64 [R1+0xe28], R232 ;  /* 0x000e28e801007387 */ /* 0x000fe80000100a00 */
[----:B------:R0:W-:Y:S01]  /*474a0*/  STL.64 [R1+0xe20], R26 ;  /* 0x000e201a01007387 */ /* 0x0001e20000100a00 */
[----:B------:R-:W-:Y:S02]  /*474b0*/  SHF.R.S32.HI R22, RZ, 0x1f, R33 ;  /* 0x0000001fff167819 */ /* 0x000fe40000011421 */
[----:B0-----:R-:W-:-:S05]  /*474c0*/  IADD3 R26, P3, R31, R52, RZ ;  /* 0x000000341f1a7210 */ /* 0x001fca0007f7e0ff */
[--C-:B------:R-:W-:Y:S01]  /*474d0*/  IMAD.X R27, R23, 0x1, R49.reuse, P3 ;  /* 0x00000001171b7824 */ /* 0x100fe200018e0631 */
[-C--:B------:R-:W-:Y:S02]  /*474e0*/  IADD3 R236, P4, R31, R51.reuse, RZ ;  /* 0x000000331fec7210 */ /* 0x080fe40007f9e0ff */
[----:B------:R-:W-:Y:S02]  /*474f0*/  IADD3 R232, P5, R33, R51, RZ ;  /* 0x0000003321e87210 */ /* 0x000fe40007fbe0ff */
[----:B------:R0:W-:Y:S01]  /*47500*/  STL.64 [R1+0xe10], R26 ;  /* 0x000e101a01007387 */ /* 0x0001e20000100a00 */
[--C-:B------:R-:W-:Y:S02]  /*47510*/  IMAD.X R237, R23, 0x1, R48.reuse, P4 ;  /* 0x0000000117ed7824 */ /* 0x100fe400020e0630 */
[C---:B------:R-:W-:Y:S01]  /*47520*/  IMAD.X R233, R22.reuse, 0x1, R48, P5 ;  /* 0x0000000116e97824 */ /* 0x040fe200028e0630 */
[----:B0-----:R-:W-:Y:S02]  /*47530*/  IADD3 R26, P3, R33, R52, RZ ;  /* 0x00000034211a7210 */ /* 0x001fe40007f7e0ff */
[----:B------:R-:W-:Y:S03]  /*47540*/  STL.64 [R1+0xe18], R236 ;  /* 0x000e18ec01007387 */ /* 0x000fe60000100a00 */
[----:B------:R-:W-:Y:S01]  /*47550*/  IMAD.X R27, R22, 0x1, R49, P3 ;  /* 0x00000001161b7824 */ /* 0x000fe200018e0631 */
[----:B------:R-:W-:Y:S01]  /*47560*/  STL.64 [R1+0xe08], R232 ;  /* 0x000e08e801007387 */ /* 0x000fe20000100a00 */
[----:B------:R-:W-:-:S03]  /*47570*/  SHF.R.S32.HI R23, RZ, 0x1f, R34 ;  /* 0x0000001fff177819 */ /* 0x000fc60000011422 */
        /* <DEDUP_REMOVED lines=15> */
[C---:B------:R-:W-:Y:S02]  /*47670*/  IADD3 R34, P4, R37.reuse, R51, RZ ;  /* 0x0000003325227210 */ /* 0x040fe40007f9e0ff */
[----:B0-----:R-:W-:-:S05]  /*47680*/  IADD3 R26, P3, R37, R52, RZ ;  /* 0x00000034251a7210 */ /* 0x001fca0007f7e0ff */
[C-C-:B------:R-:W-:Y:S01]  /*47690*/  IMAD.X R27, R23.reuse, 0x1, R49.reuse, P3 ;  /* 0x00000001171b7824 */ /* 0x140fe200018e0631 */
[----:B------:R-:W-:Y:S02]  /*476a0*/  SHF.R.S32.HI R22, RZ, 0x1f, R38 ;  /* 0x0000001fff167819 */ /* 0x000fe40000011426 */
[----:B------:R-:W-:Y:S02]  /*476b0*/  IADD3 R30, P5, R38, R51, RZ ;  /* 0x00000033261e7210 */ /* 0x000fe40007fbe0ff */
[----:B------:R0:W-:Y:S01]  /*476c0*/  STL.64 [R1+0xdd0], R26 ;  /* 0x000dd01a01007387 */ /* 0x0001e20000100a00 */
[--C-:B------:R-:W-:Y:S02]  /*476d0*/  IMAD.X R35, R23, 0x1, R48.reuse, P4 ;  /* 0x0000000117237824 */ /* 0x100fe400020e0630 */
[----:B------:R-:W-:Y:S01]  /*476e0*/  IMAD.X R31, R22, 0x1, R48, P5 ;  /* 0x00000001161f7824 */ /* 0x000fe200028e0630 */
[----:B0-----:R-:W-:Y:S02]  /*476f0*/  IADD3 R26, P3, R38, R52, RZ ;  /* 0x00000034261a7210 */ /* 0x001fe40007f7e0ff */
[----:B------:R0:W-:Y:S03]  /*47700*/  STL.64 [R1+0xdd8], R34 ;  /* 0x000dd82201007387 */ /* 0x0001e60000100a00 */
[----:B------:R-:W-:Y:S01]  /*47710*/  IMAD.X R27, R22, 0x1, R49, P3 ;  /* 0x00000001161b7824 */ /* 0x000fe200018e0631 */
[----:B------:R-:W-:Y:S01]  /*47720*/  STL.64 [R1+0xdc8], R30 ;  /* 0x000dc81e01007387 */ /* 0x000fe20000100a00 */
[----:B------:R-:W-:-:S03]  /*47730*/  SHF.R.S32.HI R23, RZ, 0x1f, R39 ;  /* 0x0000001fff177819 */ /* 0x000fc60000011427 */
[----:B------:R1:W-:Y:S01]  /*47740*/  STL.64 [R1+0xdc0], R26 ;  /* 0x000dc01a01007387 */ /* 0x0003e20000100a00 */
[----:B------:R-:W-:Y:S02]  /*47750*/  SHF.R.S32.HI R22, RZ, 0x1f, R41 ;  /* 0x0000001fff167819 */ /* 0x000fe40000011429 */
[C---:B0-----:R-:W-:Y:S02]  /*47760*/  IADD3 R34, P4, R39.reuse, R51, RZ ;  /* 0x0000003327227210 */ /* 0x041fe40007f9e0ff */
[----:B-1----:R-:W-:-:S05]  /*47770*/  IADD3 R26, P3, R39, R52, RZ ;  /* 0x00000034271a7210 */ /* 0x002fca0007f7e0ff */
[----:B------:R-:W-:Y:S01]  /*47780*/  IMAD.X R27, R23, 0x1, R49, P3 ;  /* 0x00000001171b7824 */ /* 0x000fe200018e0631 */
[----:B------:R-:W-:-:S04]  /*47790*/  IADD3 R30, P5, R41, R51, RZ ;  /* 0x00000033291e7210 */ /* 0x000fc80007fbe0ff */
[----:B------:R0:W-:Y:S01]  /*477a0*/  STL.64 [R1+0xdb0], R26 ;  /* 0x000db01a01007387 */ /* 0x0001e20000100a00 */
[--C-:B------:R-:W-:Y:S02]  /*477b0*/  IMAD.X R35, R23, 0x1, R48.reuse, P4 ;  /* 0x0000000117237824 */ /* 0x100fe400020e0630 */
[C---:B------:R-:W-:Y:S01]  /*477c0*/  IMAD.X R31, R22.reuse, 0x1, R48, P5 ;  /* 0x00000001161f7824 */ /* 0x040fe200028e0630 */
        /* <DEDUP_REMOVED lines=351> */
[----:B------:R-:W-:Y:S03]  /*48dc0*/  STL.64 [R1+0xa98], R34 ;  /* 0x000a982201007387 */ /* 0x000fe60000100a00 */
[----:B------:R-:W-:Y:S01]  /*48dd0*/  IMAD.X R27, R22, 0x1, R49, P3 ;  /* 0x00000001161b7824 */ /* 0x000fe200018e0631 */
[----:B------:R0:W-:Y:S01]  /*48de0*/  STL.64 [R1+0xa88], R30 ;  /* 0x000a881e01007387 */ /* 0x0001e20000100a00 */
[----:B------:R-:W-:-:S03]  /*48df0*/  SHF.R.S32.HI R18, RZ, 0x1f, R21 ;  /* 0x0000001fff127819 */ /* 0x000fc60000011415 */
[----:B------:R1:W-:Y:S01]  /*48e00*/  STL.64 [R1+0xa80], R26 ;  /* 0x000a801a01007387 */ /* 0x0003e20000100a00 */
[-C--:B------:R-:W-:Y:S02]  /*48e10*/  IADD3 R240, P5, R238, R51.reuse, RZ ;  /* 0x00000033eef07210 */ /* 0x080fe40007fbe0ff */
[C---:B0-----:R-:W-:Y:S02]  /*48e20*/  IADD3 R30, P4, R21.reuse, R51, RZ ;  /* 0x00000033151e7210 */ /* 0x041fe40007f9e0ff */
[----:B-1----:R-:W-:Y:S02]  /*48e30*/  IADD3 R26, P3, R21, R52, RZ ;  /* 0x00000034151a7210 */ /* 0x002fe40007f7e0ff */
[----:B------:R-:W-:-:S03]  /*48e40*/  SHF.R.S32.HI R21, RZ, 0x1f, R238 ;  /* 0x0000001fff157819 */ /* 0x000fc600000114ee */
[--C-:B------:R-:W-:Y:S01]  /*48e50*/  IMAD.X R27, R18, 0x1, R49.reuse, P3 ;  /* 0x00000001121b7824 */ /* 0x100fe200018e0631 */
[-C--:B------:R-:W-:Y:S01]  /*48e60*/  IADD3 R238, P3, R238, R52.reuse, RZ ;  /* 0x00000034eeee7210 */ /* 0x080fe20007f7e0ff */
[----:B------:R-:W-:Y:S01]  /*48e70*/  IMAD.X R31, R18, 0x1, R48, P4 ;  /* 0x00000001121f7824 */ /* 0x000fe200020e0630 */
[----:B------:R-:W-:Y:S02]  /*48e80*/  SHF.R.S32.HI R18, RZ, 0x1f, R234 ;  /* 0x0000001fff127819 */ /* 0x000fe400000114ea */
[CC--:B------:R-:W-:Y:S01]  /*48e90*/  IADD3 R236, P4, R234.reuse, R51.reuse, RZ ;  /* 0x00000033eaec7210 */ /* 0x0c0fe20007f9e0ff */
[C-C-:B------:R-:W-:Y:S01]  /*48ea0*/  IMAD.X R239, R21.reuse, 0x1, R49.reuse, P3 ;  /* 0x0000000115ef7824 */ /* 0x140fe200018e0631 */
[-C--:B------:R-:W-:Y:S01]  /*48eb0*/  IADD3 R234, P3, R234, R52.reuse, RZ ;  /* 0x00000034eaea7210 */ /* 0x080fe20007f7e0ff */
[----:B------:R-:W-:Y:S01]  /*48ec0*/  IMAD.X R241, R21, 0x1, R48, P5 ;  /* 0x0000000115f17824 */ /* 0x000fe200028e0630 */
[----:B------:R-:W-:Y:S02]  /*48ed0*/  SHF.R.S32.HI R21, RZ, 0x1f, R230 ;  /* 0x0000001fff157819 */ /* 0x000fe400000114e6 */
[----:B------:R-:W-:Y:S01]  /*48ee0*/  IADD3 R232, P5, R230, R51, RZ ;  /* 0x00000033e6e87210 */ /* 0x000fe20007fbe0ff */
[----:B------:R-:W-:Y:S01]  /*48ef0*/  IMAD.X R235, R18, 0x1, R49, P3 ;  /* 0x0000000112eb7824 */ /* 0x000fe200018e0631 */
[----:B------:R-:W-:Y:S01]  /*48f00*/  IADD3 R230, P3, R230, R52, RZ ;  /* 0x00000034e6e67210 */ /* 0x000fe20007f7e0ff */
[----:B------:R-:W-:Y:S01]  /*48f10*/  IMAD.X R237, R18, 0x1, R48, P4 ;  /* 0x0000000112ed7824 */ /* 0x000fe200020e0630 */
[----:B------:R-:W-:-:S02]  /*48f20*/  SHF.R.S32.HI R18, RZ, 0x1f, R226 ;  /* 0x0000001fff127819 */ /* 0x000fc400000114e2 */
        /* <DEDUP_REMOVED lines=82> */
[----:B------:R-:W-:Y:S01]  /*49450*/  IADD3 R32, P3, R32, R52, RZ ;  /* 0x0000003420207210 */ /* 0x000fe20007f7e0ff */
[----:B------:R0:W-:Y:S01]  /*49460*/  STL.64 [R1+0xa78], R30 ;  /* 0x000a781e01007387 */ /* 0x0001e20000100a00 */
[----:B------:R-:W-:Y:S01]  /*49470*/  IMAD.X R39, R21, 0x1, R48, P5 ;  /* 0x0000000115277824 */ /* 0x000fe200028e0630 */
[----:B------:R-:W-:Y:S02]  /*49480*/  SHF.R.S32.HI R21, RZ, 0x1f, R28 ;  /* 0x0000001fff157819 */ /* 0x000fe4000001141c */
[C---:B------:R-:W-:Y:S01]  /*49490*/  IMAD.X R33, R18.reuse, 0x1, R49, P3 ;  /* 0x0000000112217824 */ /* 0x040fe200018e0631 */
[----:B------:R1:W-:Y:S01]  /*494a0*/  STL.64 [R1+0xa70], R26 ;  /* 0x000a701a01007387 */ /* 0x0003e20000100a00 */
[----:B------:R-:W-:Y:S01]  /*494b0*/  IMAD.X R35, R18, 0x1, R48, P4 ;  /* 0x0000000112237824 */ /* 0x000fe200020e0630 */
[----:B0-----:R-:W-:-:S02]  /*494c0*/  IADD3 R30, P5, R28, R51, RZ ;  /* 0x000000331c1e7210 */ /* 0x001fc40007fbe0ff */
[-C--:B------:R-:W-:Y:S02]  /*494d0*/  IADD3 R28, P3, R28, R52.reuse, RZ ;  /* 0x000000341c1c7210 */ /* 0x080fe40007f7e0ff */
[----:B------:R-:W-:Y:S02]  /*494e0*/  SHF.R.S32.HI R18, RZ, 0x1f, R24 ;  /* 0x0000001fff127819 */ /* 0x000fe40000011418 */
[CC--:B-1----:R-:W-:Y:S01]  /*494f0*/  IADD3 R26, P4, R24.reuse, R51.reuse, RZ ;  /* 0x00000033181a7210 */ /* 0x0c2fe20007f9e0ff */
[C-C-:B------:R-:W-:Y:S01]  /*49500*/  IMAD.X R29, R21.reuse, 0x1, R49.reuse, P3 ;  /* 0x00000001151d7824 */ /* 0x140fe200018e0631 */
[-C--:B------:R-:W-:Y:S01]  /*49510*/  IADD3 R24, P3, R24, R52.reuse, RZ ;  /* 0x0000003418187210 */ /* 0x080fe20007f7e0ff */
[----:B------:R-:W-:Y:S01]  /*49520*/  IMAD.X R31, R21, 0x1, R48, P5 ;  /* 0x00000001151f7824 */ /* 0x000fe200028e0630 */
[----:B------:R-:W-:Y:S02]  /*49530*/  SHF.R.S32.HI R21, RZ, 0x1f, R20 ;  /* 0x0000001fff157819 */ /* 0x000fe40000011414 */
[----:B------:R-:W-:Y:S01]  /*49540*/  IADD3 R22, P5, R20, R51, RZ ;  /* 0x0000003314167210 */ /* 0x000fe20007fbe0ff */
[----:B------:R-:W-:Y:S01]  /*49550*/  IMAD.X R25, R18, 0x1, R49, P3 ;  /* 0x0000000112197824 */ /* 0x000fe200018e0631 */
[----:B------:R-:W-:-:S03]  /*49560*/  IADD3 R20, P3, R20, R52, RZ ;  /* 0x0000003414147210 */ /* 0x000fc60007f7e0ff */
[C---:B------:R-:W-:Y:S02]  /*49570*/  IMAD.X R23, R21.reuse, 0x1, R48, P5 ;  /* 0x0000000115177824 */ /* 0x040fe400028e0630 */
[----:B------:R-:W-:Y:S01]  /*49580*/  IMAD.X R21, R21, 0x1, R49, P3 ;  /* 0x0000000115157824 */ /* 0x000fe200018e0631 */
[----:B------:R-:W-:Y:S02]  /*49590*/  IADD3 R170, P3, R19, R52, RZ ;  /* 0x0000003413aa7210 */ /* 0x000fe40007f7e0ff */
[----:B------:R-:W-:-:S03]  /*495a0*/  IADD3 R172, P5, R169, R51, RZ ;  /* 0x00000033a9ac7210 */ /* 0x000fc60007fbe0ff */
[----:B------:R-:W-:Y:S02]  /*495b0*/  IMAD.X R171, R159, 0x1, R49, P3 ;  /* 0x000000019fab7824 */ /* 0x000fe400018e0631 */
[--C-:B------:R-:W-:Y:S01]  /*495c0*/  IMAD.X R27, R18, 0x1, R48.reuse, P4 ;  /* 0x00000001121b7824 */ /* 0x100fe200020e0630 */
[----:B------:R-:W-:Y:S01]  /*495d0*/  IADD3 R18, P4, R19, R51, RZ ;  /* 0x0000003313127210 */ /* 0x000fe20007f9e0ff */
[--C-:B------:R-:W-:Y:S01]  /*495e0*/  IMAD.X R173, R157, 0x1, R48.reuse, P5 ;  /* 0x000000019dad7824 */ /* 0x100fe200028e0630 */
[----:B------:R0:W-:Y:S03]  /*495f0*/  STL.64 [R1+0xa68], R170 ;  /* 0x000a68aa01007387 */ /* 0x0001e60000100a00 */
[----:B------:R-:W-:Y:S01]  /*49600*/  IMAD.X R19, R159, 0x1, R48, P4 ;  /* 0x000000019f137824 */ /* 0x000fe200020e0630 */
[----:B------:R1:W-:Y:S01]  /*49610*/  STL.64 [R1+0xa60], R172 ;  /* 0x000a60ac01007387 */ /* 0x0003e20000100a00 */
[----:B------:R-:W-:-:S02]  /*49620*/  SHF.R.S32.HI R159, RZ, 0x1f, R168 ;  /* 0x0000001fff9f7819 */ /* 0x000fc400000114a8 */
[----:B0-----:R-:W-:Y:S02]  /*49630*/  IADD3 R170, P3, R169, R52, RZ ;  /* 0x00000034a9aa7210 */ /* 0x001fe40007f7e0ff */
[----:B-1----:R-:W-:-:S03]  /*49640*/  IADD3 R172, P4, R168, R51, RZ ;  /* 0x00000033a8ac7210 */ /* 0x002fc60007f9e0ff */
[----:B------:R-:W-:Y:S01]  /*49650*/  IMAD.X R171, R157, 0x1, R49, P3 ;  /* 0x000000019dab7824 */ /* 0x000fe200018e0631 */
[----:B------:R-:W-:-:S05]  /*49660*/  IADD3 R168, P3, R168, R52, RZ ;  /* 0x00000034a8a87210 */ /* 0x000fca0007f7e0ff */
[----:B------:R-:W-:Y:S01]  /*49670*/  IMAD.X R169, R159, 0x1, R49, P3 ;  /* 0x000000019fa97824 */ /* 0x000fe200018e0631 */
[----:B------:R0:W-:Y:S01]  /*49680*/  STL.64 [R1+0xa58], R170 ;  /* 0x000a58aa01007387 */ /* 0x0001e20000100a00 */
[----:B------:R-:W-:-:S03]  /*49690*/  SHF.R.S32.HI R157, RZ, 0x1f, R166 ;  /* 0x0000001fff9d7819 */ /* 0x000fc600000114a6 */
[----:B------:R1:W-:Y:S01]  /*496a0*/  STL.64 [R1+0xa48], R168 ;  /* 0x000a48a801007387 */ /* 0x0003e20000100a00 */
[----:B------:R-:W-:Y:S01]  /*496b0*/  IMAD.X R173, R159, 0x1, R48, P4 ;  /* 0x000000019fad7824 */ /* 0x000fe200020e0630 */
[C---:B0-----:R-:W-:Y:S02]  /*496c0*/  IADD3 R170, P5, R166.reuse, R51, RZ ;  /* 0x00000033a6aa7210 */ /* 0x041fe40007fbe0ff */
[----:B-1----:R-:W-:-:S03]  /*496d0*/  IADD3 R168, P3, R166, R52, RZ ;  /* 0x00000034a6a87210 */ /* 0x002fc60007f7e0ff */
[C---:B------:R-:W-:Y:S01]  /*496e0*/  IMAD.X R171, R157.reuse, 0x1, R48, P5 ;  /* 0x000000019dab7824 */ /* 0x040fe200028e0630 */
[----:B------:R0:W-:Y:S01]  /*496f0*/  STL.64 [R1+0xa50], R172 ;  /* 0x000a50ac01007387 */ /* 0x0001e20000100a00 */
[----:B------:R-:W-:Y:S01]  /*49700*/  IMAD.X R169, R157, 0x1, R49, P3 ;  /* 0x000000019da97824 */ /* 0x000fe200018e0631 */
[----:B------:R-:W-:Y:S02]  /*49710*/  SHF.R.S32.HI R159, RZ, 0x1f, R165 ;  /* 0x0000001fff9f7819 */ /* 0x000fe400000114a5 */
[----:B------:R1:W-:Y:S01]  /*49720*/  STL.64 [R1+0xa40], R170 ;  /* 0x000a40aa01007387 */ /* 0x0003e20000100a00 */
[----:B------:R-:W-:-:S03]  /*49730*/  SHF.R.S32.HI R157, RZ, 0x1f, R164 ;  /* 0x0000001fff9d7819 */ /* 0x000fc600000114a4 */
[----:B------:R4:W-:Y:S01]  /*49740*/  STL.64 [R1+0xa38], R168 ;  /* 0x000a38a801007387 */ /* 0x0009e20000100a00 */
[C---:B0-----:R-:W-:Y:S02]  /*49750*/  IADD3 R172, P4, R165.reuse, R51, RZ ;  /* 0x00000033a5ac7210 */ /* 0x041fe40007f9e0ff */
[----:B-1----:R-:W-:-:S03]  /*49760*/  IADD3 R170, P3, R165, R52, RZ ;  /* 0x00000034a5aa7210 */ /* 0x002fc60007f7e0ff */
[C---:B------:R-:W-:Y:S01]  /*49770*/  IMAD.X R173, R159.reuse, 0x1, R48, P4 ;  /* 0x000000019fad7824 */ /* 0x040fe200020e0630 */
[C---:B----4-:R-:W-:Y:S01]  /*49780*/  IADD3 R168, P5, R164.reuse, R51, RZ ;  /* 0x00000033a4a87210 */ /* 0x050fe20007fbe0ff */
[----:B------:R-:W-:Y:S01]  /*49790*/  IMAD.X R171, R159, 0x1, R49, P3 ;  /* 0x000000019fab7824 */ /* 0x000fe200018e0631 */
[----:B------:R-:W-:-:S03]  /*497a0*/  IADD3 R164, P3, R164, R52, RZ ;  /* 0x00000034a4a47210 */ /* 0x000fc60007f7e0ff */
[C---:B------:R-:W-:Y:S01]  /*497b0*/  IMAD.X R169, R157.reuse, 0x1, R48, P5 ;  /* 0x000000019da97824 */ /* 0x040fe200028e0630 */
[----:B------:R-:W-:Y:S01]  /*497c0*/  STL.64 [R1+0xa30], R172 ;  /* 0x000a30ac01007387 */ /* 0x000fe20000100a00 */
[----:B------:R-:W-:Y:S01]  /*497d0*/  SHF.R.S32.HI R159, RZ, 0x1f, R162 ;  /* 0x0000001fff9f7819 */ /* 0x000fe200000114a2 */
[----:B------:R-:W-:Y:S02]  /*497e0*/  IMAD.X R165, R157, 0x1, R49, P3 ;  /* 0x000000019da57824 */ /* 0x000fe400018e0631 */
[----:B------:R-:W-:Y:S04]  /*497f0*/  STL.64 [R1+0xa28], R170 ;  /* 0x000a28aa01007387 */ /* 0x000fe80000100a00 */
[----:B------:R0:W-:Y:S01]  /*49800*/  STL.64 [R1+0xa20], R168 ;  /* 0x000a20a801007387 */ /* 0x0001e20000100a00 */
[----:B------:R-:W-:-:S03]  /*49810*/  SHF.R.S32.HI R157, RZ, 0x1f, R160 ;  /* 0x0000001fff9d7819 */ /* 0x000fc600000114a0 */
[----:B------:R1:W-:Y:S01]  /*49820*/  STL.64 [R1+0xa18], R164 ;  /* 0x000a18a401007387 */ /* 0x0003e20000100a00 */
[CC--:B0-----:R-:W-:Y:S02]  /*49830*/  IADD3 R168, P4, R162.reuse, R51.reuse, RZ ;  /* 0x00000033a2a87210 */ /* 0x0c1fe40007f9e0ff */
[----:B------:R-:W-:Y:S02]  /*49840*/  IADD3 R162, P3, R162, R52, RZ ;  /* 0x00000034a2a27210 */ /* 0x000fe40007f7e0ff */
[----:B-1----:R-:W-:-:S03]  /*49850*/  IADD3 R164, P5, R160, R51, RZ ;  /* 0x00000033a0a47210 */ /* 0x002fc60007fbe0ff */
[C-C-:B------:R-:W-:Y:S01]  /*49860*/  IMAD.X R163, R159.reuse, 0x1, R49.reuse, P3 ;  /* 0x000000019fa37824 */ /* 0x140fe200018e0631 */
[----:B------:R-:W-:Y:S01]  /*49870*/  IADD3 R160, P3, R160, R52, RZ ;  /* 0x00000034a0a07210 */ /* 0x000fe20007f7e0ff */
[--C-:B------:R-:W-:Y:S02]  /*49880*/  IMAD.X R169, R159, 0x1, R48.reuse, P4 ;  /* 0x000000019fa97824 */ /* 0x100fe400020e0630 */
[C---:B------:R-:W-:Y:S02]  /*49890*/  IMAD.X R165, R157.reuse, 0x1, R48, P5 ;  /* 0x000000019da57824 */ /* 0x040fe400028e0630 */
        /* <DEDUP_REMOVED lines=8> */
[----:B------:R-:W-:Y:S01]  /*49920*/  IMAD.X R161, R159, 0x1, R49, P3 ;  /* 0x000000019fa17824 */ /* 0x000fe200018e0631 */
[----:B------:R-:W-:-:S04]  /*49930*/  IADD3 R164, P4, R158, R51, RZ ;  /* 0x000000339ea47210 */ /* 0x000fc80007f9e0ff */
[----:B------:R0:W-:Y:S01]  /*49940*/  STL.64 [R1+0x9e8], R160 ;  /* 0x0009e8a001007387 */ /* 0x0001e20000100a00 */
[C---:B------:R-:W-:Y:S01]  /*49950*/  IADD3 R162, P5, R156.reuse, R51, RZ ;  /* 0x000000339ca27210 */ /* 0x040fe20007fbe0ff */
[----:B------:R-:W-:Y:S01]  /*49960*/  IMAD.X R165, R159, 0x1, R48, P4 ;  /* 0x000000019fa57824 */ /* 0x000fe200020e0630 */
[----:B0-----:R-:W-:Y:S02]  /*49970*/  IADD3 R160, P3, R156, R52, RZ ;  /* 0x000000349ca07210 */ /* 0x001fe40007f7e0ff */
[----:B------:R-:W-:-:S03]  /*49980*/  SHF.R.S32.HI R156, RZ, 0x1f, R155 ;  /* 0x0000001fff9c7819 */ /* 0x000fc6000001149b */
[--C-:B------:R-:W-:Y:S01]  /*49990*/  IMAD.X R161, R157, 0x1, R49.reuse, P3 ;  /* 0x000000019da17824 */ /* 0x100fe200018e0631 */
[----:B------:R-:W-:Y:S01]  /*499a0*/  IADD3 R158, P3, R155, R52, RZ ;  /* 0x000000349b9e7210 */ /* 0x000fe20007f7e0ff */
[----:B------:R-:W-:Y:S01]  /*499b0*/  IMAD.X R163, R157, 0x1, R48, P5 ;  /* 0x000000019da37824 */ /* 0x000fe200028e0630 */
[----:B------:R-:W-:Y:S03]  /*499c0*/  STL.64 [R1+0x9f0], R164 ;  /* 0x0009f0a401007387 */ /* 0x000fe60000100a00 */
[----:B------:R-:W-:Y:S01]  /*499d0*/  IMAD.X R159, R156, 0x1, R49, P3 ;  /* 0x000000019c9f7824 */ /* 0x000fe200018e0631 */
[----:B------:R0:W-:Y:S04]  /*499e0*/  STL.64 [R1+0x9e0], R162 ;  /* 0x0009e0a201007387 */ /* 0x0001e80000100a00 */
[----:B------:R1:W-:Y:S04]  /*499f0*/  STL.64 [R1+0x9d8], R160 ;  /* 0x0009d8a001007387 */ /* 0x0003e80000100a00 */
[----:B------:R4:W-:Y:S01]  /*49a00*/  STL.64 [R1+0x9c8], R158 ;  /* 0x0009c89e01007387 */ /* 0x0009e20000100a00 */
[----:B0-----:R-:W-:-:S02]  /*49a10*/  IADD3 R162, P4, R155, R51, RZ ;  /* 0x000000339ba27210 */ /* 0x001fc40007f9e0ff */
[----:B------:R-:W-:Y:S02]  /*49a20*/  SHF.R.S32.HI R155, RZ, 0x1f, R154 ;  /* 0x0000001fff9b7819 */ /* 0x000fe4000001149a */
[C---:B-1----:R-:W-:Y:S02]  /*49a30*/  IADD3 R160, P5, R154.reuse, R51, RZ ;  /* 0x000000339aa07210 */ /* 0x042fe40007fbe0ff */
[----:B----4-:R-:W-:Y:S01]  /*49a40*/  IADD3 R158, P3, R154, R52, RZ ;  /* 0x000000349a9e7210 */ /* 0x010fe20007f7e0ff */
[----:B------:R-:W-:Y:S01]  /*49a50*/  IMAD.X R163, R156, 0x1, R48, P4 ;  /* 0x000000019ca37824 */ /* 0x000fe200020e0630 */
        /* <DEDUP_REMOVED lines=165> */
[CC--:B-1----:R-:W-:Y:S02]  /*4a4b0*/  IADD3 R136, P5, R130.reuse, R51.reuse, RZ ;  /* 0x0000003382887210 */ /* 0x0c2fe40007fbe0ff */
[-C--:B----4-:R-:W-:Y:S01]  /*4a4c0*/  IADD3 R134, P3, R130, R52.reuse, RZ ;  /* 0x0000003482867210 */ /* 0x090fe20007f7e0ff */
[----:B------:R-:W-:Y:S01]  /*4a4d0*/  IMAD.X R139, R132, 0x1, R48, P4 ;  /* 0x00000001848b7824 */ /* 0x000fe200020e0630 */
[----:B------:R-:W-:Y:S02]  /*4a4e0*/  SHF.R.S32.HI R130, RZ, 0x1f, R248 ;  /* 0x0000001fff827819 */ /* 0x000fe400000114f8 */
[C---:B------:R-:W-:Y:S01]  /*4a4f0*/  IADD3 R250, P4, R248.reuse, R51, RZ ;  /* 0x00000033f8fa7210 */ /* 0x040fe20007f9e0ff */
[C---:B------:R-:W-:Y:S01]  /*4a500*/  IMAD.X R135, R131.reuse, 0x1, R49, P3 ;  /* 0x0000000183877824 */ /* 0x040fe200018e0631 */
[----:B------:R-:W-:Y:S01]  /*4a510*/  IADD3 R248, P3, R248, R52, RZ ;  /* 0x00000034f8f87210 */ /* 0x000fe20007f7e0ff */
[----:B------:R-:W-:Y:S01]  /*4a520*/  IMAD.X R137, R131, 0x1, R48, P5 ;  /* 0x0000000183897824 */ /* 0x000fe200028e0630 */
[----:B------:R-:W-:-:S02]  /*4a530*/  SHF.R.S32.HI R131, RZ, 0x1f, R244 ;  /* 0x0000001fff837819 */ /* 0x000fc400000114f4 */
[----:B------:R-:W-:Y:S01]  /*4a540*/  IADD3 R246, P5, R244, R51, RZ ;  /* 0x00000033f4f67210 */ /* 0x000fe20007fbe0ff */
[----:B------:R-:W-:Y:S01]  /*4a550*/  IMAD.X R249, R130, 0x1, R49, P3 ;  /* 0x0000000182f97824 */ /* 0x000fe200018e0631 */
[----:B------:R-:W-:Y:S01]  /*4a560*/  IADD3 R244, P3, R244, R52, RZ ;  /* 0x00000034f4f47210 */ /* 0x000fe20007f7e0ff */
[----:B------:R-:W-:Y:S01]  /*4a570*/  IMAD.X R251, R130, 0x1, R48, P4 ;  /* 0x0000000182fb7824 */ /* 0x000fe200020e0630 */
[----:B------:R-:W-:-:S03]  /*4a580*/  SHF.R.S32.HI R130, RZ, 0x1f, R129 ;  /* 0x0000001fff827819 */ /* 0x000fc60000011481 */
[--C-:B------:R-:W-:Y:S01]  /*4a590*/  IMAD.X R245, R131, 0x1, R49.reuse, P3 ;  /* 0x0000000183f57824 */ /* 0x100fe200018e0631 */
[C---:B------:R-:W-:Y:S01]  /*4a5a0*/  IADD3 R132, P3, R129.reuse, R52, RZ ;  /* 0x0000003481847210 */ /* 0x040fe20007f7e0ff */
[----:B------:R-:W-:Y:S04]  /*4a5b0*/  STL.64 [R1+0x18], R138 ;  /* 0x0000188a01007387 */ /* 0x000fe80000100a00 */
[----:B------:R-:W-:Y:S01]  /*4a5c0*/  IMAD.X R133, R130, 0x1, R49, P3 ;  /* 0x0000000182857824 */ /* 0x000fe200018e0631 */
[----:B------:R-:W-:Y:S01]  /*4a5d0*/  STL.64 [R1+0x8], R136 ;  /* 0x0000088801007387 */ /* 0x000fe20000100a00 */
[----:B------:R-:W-:-:S03]  /*4a5e0*/  IADD3 R242, P4, R129, R51, RZ ;  /* 0x0000003381f27210 */ /* 0x000fc60007f9e0ff */
[----:B------:R0:W-:Y:S01]  /*4a5f0*/  STL.64 [R1], R134 ;  /* 0x0000008601007387 */ /* 0x0001e20000100a00 */
[----:B------:R-:W-:-:S03]  /*4a600*/  SHF.R.S32.HI R129, RZ, 0x1f, R128 ;  /* 0x0000001fff817819 */ /* 0x000fc60000011480 */
[----:B------:R1:W-:Y:S01]  /*4a610*/  STL.64 [R1+0x8e8], R132 ;  /* 0x0008e88401007387 */ /* 0x0003e20000100a00 */
[--C-:B------:R-:W-:Y:S02]  /*4a620*/  IMAD.X R247, R131, 0x1, R48.reuse, P5 ;  /* 0x0000000183f77824 */ /* 0x100fe400028e0630 */
[----:B------:R-:W-:Y:S01]  /*4a630*/  IMAD.X R243, R130, 0x1, R48, P4 ;  /* 0x0000000182f37824 */ /* 0x000fe200020e0630 */
[C---:B0-----:R-:W-:Y:S02]  /*4a640*/  IADD3 R134, P5, R128.reuse, R51, RZ ;  /* 0x0000003380867210 */ /* 0x041fe40007fbe0ff */
[----:B-1----:R-:W-:Y:S02]  /*4a650*/  IADD3 R132, P3, R128, R52, RZ ;  /* 0x0000003480847210 */ /* 0x002fe40007f7e0ff */
[----:B------:R-:W-:-:S03]  /*4a660*/  SHF.R.S32.HI R128, RZ, 0x1f, R127 ;  /* 0x0000001fff807819 */ /* 0x000fc6000001147f */
[----:B------:R-:W-:Y:S01]  /*4a670*/  IMAD.X R133, R129, 0x1, R49, P3 ;  /* 0x0000000181857824 */ /* 0x000fe200018e0631 */
[----:B------:R-:W-:Y:S01]  /*4a680*/  IADD3 R130, P3, R127, R52, RZ ;  /* 0x000000347f827210 */ /* 0x000fe20007f7e0ff */
[----:B------:R-:W-:-:S04]  /*4a690*/  IMAD.X R135, R129, 0x1, R48, P5 ;  /* 0x0000000181877824 */ /* 0x000fc800028e0630 */
        /* <DEDUP_REMOVED lines=321> */
[----:B------:R-:W-:Y:S01]  /*4bab0*/  STL.64 [R1+0x6d0], R90 ;  /* 0x0006d05a01007387 */ /* 0x000fe20000100a00 */
[C---:B------:R-:W-:Y:S01]  /*4bac0*/  VIADD R80, R81.reuse, UR4 ;  /* 0x0000000451507c36 */ /* 0x040fe20008000000 */
[----:B------:R-:W-:Y:S01]  /*4bad0*/  ULDC UR4, c[0x0][0x248] ;  /* 0x0000920000047ab9 */ /* 0x000fe20000000800 */
[----:B------:R-:W-:Y:S01]  /*4bae0*/  IMAD.X R85, R82, 0x1, R49, P3 ;  /* 0x0000000152557824 */ /* 0x000fe200018e0631 */
[----:B------:R0:W-:Y:S01]  /*4baf0*/  STL.64 [R1+0x6c8], R88 ;  /* 0x0006c85801007387 */ /* 0x0001e20000100a00 */
[----:B------:R-:W-:Y:S01]  /*4bb00*/  VIADD R79, R80, UR4 ;  /* 0x00000004504f7c36 */ /* 0x000fe20008000000 */
[----:B------:R-:W-:Y:S02]  /*4bb10*/  ULDC UR4, c[0x0][0x248] ;  /* 0x0000920000047ab9 */ /* 0x000fe40000000800 */
        /* <DEDUP_REMOVED lines=208> */
[----:B------:R-:W-:Y:S02]  /*4c820*/  IMAD.X R65, R59, 0x1, R48, P5 ;  /* 0x000000013b417824 */ /* 0x000fe400028e0630 */
[C---:B------:R-:W-:Y:S01]  /*4c830*/  VIADD R56, R57.reuse, UR50 ;  /* 0x0000003239387c36 */ /* 0x040fe20008000000 */
[----:B------:R-:W-:Y:S01]  /*4c840*/  STL.64 [R1+0x610], R66 ;  /* 0x0006104201007387 */ /* 0x000fe20000100a00 */
[----:B------:R-:W-:Y:S01]  /*4c850*/  IMAD.X R61, R58, 0x1, R49, P3 ;  /* 0x000000013a3d7824 */ /* 0x000fe200018e0631 */
[----:B------:R-:W-:Y:S02]  /*4c860*/  ULDC UR50, c[0x0][0x248] ;  /* 0x0000920000327ab9 */ /* 0x000fe40000000800 */
[----:B------:R0:W-:Y:S04]  /*4c870*/  STL.64 [R1+0x608], R64 ;  /* 0x0006084001007387 */ /* 0x0001e80000100a00 */
[----:B------:R1:W-:Y:S04]  /*4c880*/  STL.64 [R1+0x538], R62 ;  /* 0x0005383e01007387 */ /* 0x0003e80000100a00 */
[----:B------:R4:W-:Y:S01]  /*4c890*/  STL.64 [R1+0x568], R60 ;  /* 0x0005683c01007387 */ /* 0x0009e20000100a00 */
[----:B0-----:R-:W-:-:S02]  /*4c8a0*/  IADD3 R64, P4, R57, R51, RZ ;  /* 0x0000003339407210 */ /* 0x001fc40007f9e0ff */
[----:B------:R-:W-:Y:S02]  /*4c8b0*/  SHF.R.S32.HI R57, RZ, 0x1f, R56 ;  /* 0x0000001fff397819 */ /* 0x000fe40000011438 */
[----:B-1----:R-:W-:Y:S01]  /*4c8c0*/  IADD3 R62, P5, R56, R51, RZ ;  /* 0x00000033383e7210 */ /* 0x002fe20007fbe0ff */
[----:B------:R-:W-:Y:S01]  /*4c8d0*/  IMAD.X R65, R58, 0x1, R48, P4 ;  /* 0x000000013a417824 */ /* 0x000fe200020e0630 */
[----:B----4-:R-:W-:-:S03]  /*4c8e0*/  IADD3 R60, P3, R56, R52, RZ ;  /* 0x00000034383c7210 */ /* 0x010fc60007f7e0ff */
[C---:B------:R-:W-:Y:S02]  /*4c8f0*/  IMAD.X R63, R57.reuse, 0x1, R48, P5 ;  /* 0x00000001393f7824 */ /* 0x040fe400028e0630 */
[----:B------:R-:W-:Y:S01]  /*4c900*/  VIADD R55, R56, UR53 ;  /* 0x0000003538377c36 */ /* 0x000fe20008000000 */
[----:B------:R-:W-:Y:S01]  /*4c910*/  STL.64 [R1+0x600], R64 ;  /* 0x0006004001007387 */ /* 0x000fe20000100a00 */
[----:B------:R-:W-:Y:S01]  /*4c920*/  IMAD.X R61, R57, 0x1, R49, P3 ;  /* 0x00000001393d7824 */ /* 0x000fe200018e0631 */
[----:B------:R-:W-:Y:S02]  /*4c930*/  ULDC UR53, c[0x0][0x248] ;  /* 0x0000920000357ab9 */ /* 0x000fe40000000800 */
[----:B------:R0:W-:Y:S01]  /*4c940*/  STL.64 [R1+0x5f8], R62 ;  /* 0x0005f83e01007387 */ /* 0x0001e20000100a00 */
[----:B------:R-:W-:Y:S01]  /*4c950*/  VIADD R53, R55, UR9 ;  /* 0x0000000937357c36 */ /* 0x000fe20008000000 */
[----:B------:R-:W-:Y:S01]  /*4c960*/  SHF.R.S32.HI R56, RZ, 0x1f, R55 ;  /* 0x0000001fff387819 */ /* 0x000fe20000011437 */
[----:B------:R-:W-:Y:S01]  /*4c970*/  ULDC UR9, c[0x0][0x248] ;  /* 0x0000920000097ab9 */ /* 0x000fe20000000800 */
[----:B------:R1:W-:Y:S02]  /*4c980*/  STL.64 [R1+0x540], R60 ;  /* 0x0005403c01007387 */ /* 0x0003e40000100a00 */
[----:B------:R-:W-:-:S02]  /*4c990*/  IADD3 R58, P5, R53, R51, RZ ;  /* 0x00000033353a7210 */ /* 0x000fc40007fbe0ff */
[C---:B0-----:R-:W-:Y:S02]  /*4c9a0*/  IADD3 R62, P4, R55.reuse, R51, RZ ;  /* 0x00000033373e7210 */ /* 0x041fe40007f9e0ff */
[----:B-1----:R-:W-:Y:S02]  /*4c9b0*/  IADD3 R60, P3, R55, R52, RZ ;  /* 0x00000034373c7210 */ /* 0x002fe40007f7e0ff */
[----:B------:R-:W-:-:S03]  /*4c9c0*/  SHF.R.S32.HI R55, RZ, 0x1f, R53 ;  /* 0x0000001fff377819 */ /* 0x000fc60000011435 */
[C---:B------:R-:W-:Y:S02]  /*4c9d0*/  IMAD.X R61, R56.reuse, 0x1, R49, P3 ;  /* 0x00000001383d7824 */ /* 0x040fe400018e0631 */
[--C-:B------:R-:W-:Y:S02]  /*4c9e0*/  IMAD.X R63, R56, 0x1, R48.reuse, P4 ;  /* 0x00000001383f7824 */ /* 0x100fe400020e0630 */
[----:B------:R-:W-:Y:S01]  /*4c9f0*/  IMAD.X R59, R55, 0x1, R48, P5 ;  /* 0x00000001373b7824 */ /* 0x000fe200028e0630 */
[----:B------:R0:W-:Y:S01]  /*4ca00*/  STL.64 [R1+0x560], R60 ;  /* 0x0005603c01007387 */ /* 0x0001e20000100a00 */
[C---:B------:R-:W-:Y:S01]  /*4ca10*/  VIADD R54, R53.reuse, UR6 ;  /* 0x0000000635367c36 */ /* 0x040fe20008000000 */
[----:B------:R-:W-:Y:S02]  /*4ca20*/  ULDC UR6, c[0x0][0x248] ;  /* 0x0000920000067ab9 */ /* 0x000fe40000000800 */
[----:B------:R-:W-:Y:S04]  /*4ca30*/  STL.64 [R1+0x5f0], R62 ;  /* 0x0005f03e01007387 */ /* 0x000fe80000100a00 */
[----:B------:R1:W-:Y:S01]  /*4ca40*/  STL.64 [R1+0x5e8], R58 ;  /* 0x0005e83a01007387 */ /* 0x0003e20000100a00 */
[----:B0-----:R-:W-:-:S02]  /*4ca50*/  IADD3 R60, P3, R53, R52, RZ ;  /* 0x00000034353c7210 */ /* 0x001fc40007f7e0ff */
[----:B------:R-:W-:-:S03]  /*4ca60*/  SHF.R.S32.HI R53, RZ, 0x1f, R54 ;  /* 0x0000001fff357819 */ /* 0x000fc60000011436 */
[--C-:B------:R-:W-:Y:S01]  /*4ca70*/  IMAD.X R61, R55, 0x1, R49.reuse, P3 ;  /* 0x00000001373d7824 */ /* 0x100fe200018e0631 */
[C---:B------:R-:W-:Y:S02]  /*4ca80*/  IADD3 R56, P3, R54.reuse, R52, RZ ;  /* 0x0000003436387210 */ /* 0x040fe40007f7e0ff */
[C---:B-1----:R-:W-:Y:S01]  /*4ca90*/  IADD3 R58, P4, R54.reuse, R51, RZ ;  /* 0x00000033363a7210 */ /* 0x042fe20007f9e0ff */
[----:B------:R-:W-:Y:S01]  /*4caa0*/  VIADD R50, R54, UR5 ;  /* 0x0000000536327c36 */ /* 0x000fe20008000000 */
[----:B------:R-:W-:Y:S01]  /*4cab0*/  STL.64 [R1+0x550], R60 ;  /* 0x0005503c01007387 */ /* 0x000fe20000100a00 */
[----:B------:R-:W-:Y:S01]  /*4cac0*/  IMAD.X R57, R53, 0x1, R49, P3 ;  /* 0x0000000135397824 */ /* 0x000fe200018e0631 */
[----:B------:R-:W-:Y:S01]  /*4cad0*/  LOP3.LUT R9, R9, 0xffffdfff, RZ, 0xc0, !PT ;  /* 0xffffdfff09097812 */ /* 0x000fe200078ec0ff */
[----:B------:R-:W-:Y:S01]  /*4cae0*/  IMAD.X R59, R53, 0x1, R48, P4 ;  /* 0x00000001353b7824 */ /* 0x000fe200020e0630 */
[----:B------:R-:W-:Y:S01]  /*4caf0*/  SHF.R.S32.HI R55, RZ, 0x1f, R50 ;  /* 0x0000001fff377819 */ /* 0x000fe20000011432 */
[----:B------:R-:W-:-:S03]  /*4cb00*/  ULDC UR5, c[0x0][0x248] ;  /* 0x0000920000057ab9 */ /* 0x000fc60000000800 */
[----:B------:R0:W-:Y:S04]  /*4cb10*/  STL.64 [R1+0x5e0], R58 ;  /* 0x0005e03a01007387 */ /* 0x0001e80000100a00 */
[----:B------:R1:W-:Y:S01]  /*4cb20*/  STL.64 [R1+0x558], R56 ;  /* 0x0005583801007387 */ /* 0x0003e20000100a00 */
[C---:B------:R-:W-:Y:S01]  /*4cb30*/  VIADD R54, R50.reuse, UR4 ;  /* 0x0000000432367c36 */ /* 0x040fe20008000000 */
[----:B------:R-:W-:Y:S01]  /*4cb40*/  ULDC UR4, c[0x0][0x22c] ;  /* 0x00008b0000047ab9 */ /* 0x000fe20000000800 */
[C---:B0-----:R-:W-:Y:S02]  /*4cb50*/  IADD3 R58, P4, R50.reuse, R51, RZ ;  /* 0x00000033323a7210 */ /* 0x041fe40007f9e0ff */
[----:B-1----:R-:W-:-:S03]  /*4cb60*/  IADD3 R56, P3, R50, R52, RZ ;  /* 0x0000003432387210 */ /* 0x002fc60007f7e0ff */
[C---:B------:R-:W-:Y:S02]  /*4cb70*/  IMAD.X R59, R55.reuse, 0x1, R48, P4 ;  /* 0x00000001373b7824 */ /* 0x040fe400020e0630 */
[----:B------:R-:W-:-:S03]  /*4cb80*/  IMAD.X R57, R55, 0x1, R49, P3 ;  /* 0x0000000137397824 */ /* 0x000fc600018e0631 */
[----:B------:R0:W-:Y:S01]  /*4cb90*/  STL.64 [R1+0x548], R58 ;  /* 0x0005483a01007387 */ /* 0x0001e20000100a00 */
[----:B------:R-:W-:-:S03]  /*4cba0*/  SHF.R.S32.HI R53, RZ, 0x1f, R54 ;  /* 0x0000001fff357819 */ /* 0x000fc60000011436 */
        /* <DEDUP_REMOVED lines=19> */
[----:B------:R-:W-:Y:S01]  /*4cce0*/  LOP3.LUT R13, R13, 0x7fffffff, RZ, 0xc0, !PT ;  /* 0x7fffffff0d0d7812 */ /* 0x000fe200078ec0ff */
        /* <DEDUP_REMOVED lines=17> */
[----:B------:R-:W-:Y:S01]  /*4ce00*/  ULDC.64 UR42, c[0x0][0x228] ;  /* 0x00008a00002a7ab9 */ /* 0x000fe20000000a00 */
        /* <DEDUP_REMOVED lines=286> */
[----:B------:R-:W-:Y:S01]  /*4dff0*/  UMOV UR11, UR14 ;  /* 0x0000000e000b7c82 */ /* 0x000fe20008000000 */
[----:B------:R-:W-:Y:S01]  /*4e000*/  IMAD.U32 R66, RZ, RZ, UR27 ;  /* 0x0000001bff427e24 */ /* 0x000fe2000f8e00ff */
        /* <DEDUP_REMOVED lines=108> */
[----:B------:R-:W-:Y:S01]  /*4e6d0*/  VIADD R54, R50, UR6 ;  /* 0x0000000632367c36 */ /* 0x000fe20008000000 */
[----:B------:R-:W-:Y:S01]  /*4e6e0*/  SHF.R.S32.HI R55, RZ, 0x1f, R50 ;  /* 0x0000001fff377819 */ /* 0x000fe20000011432 */
[----:B------:R-:W-:Y:S01]  /*4e6f0*/  IMAD.X R57, R53, 0x1, R49, P3 ;  /* 0x0000000135397824 */ /* 0x000fe200018e0631 */
[----:B------:R0:W-:Y:S01]  /*4e700*/  STL.64 [R1+0xf0], R58 ;  /* 0x0000f03a01007387 */ /* 0x0001e20000100a00 */
[----:B------:R-:W-:Y:S01]  /*4e710*/  UMOV UR13, UR8 ;  /* 0x00000008000d7c82 */ /* 0x000fe20008000000 */
[-C--:B------:R-:W-:Y:S01]  /*4e720*/  IADD3 R62, P3, R54, R51.reuse, RZ ;  /* 0x00000033363e7210 */ /* 0x080fe20007f7e0ff */
[----:B------:R-:W-:Y:S01]  /*4e730*/  ULDC UR6, c[0x0][0x22c] ;  /* 0x00008b0000067ab9 */ /* 0x000fe20000000800 */
[----:B------:R1:W-:Y:S01]  /*4e740*/  STL.64 [R1+0xe8], R56 ;  /* 0x0000e83801007387 */ /* 0x0003e20000100a00 */
[----:B0-----:R-:W-:-:S02]  /*4e750*/  IADD3 R58, P4, R50, R51, RZ ;  /* 0x00000033323a7210 */ /* 0x001fc40007f9e0ff */
[-C--:B-1----:R-:W-:Y:S02]  /*4e760*/  IADD3 R56, P5, R50, R52.reuse, RZ ;  /* 0x0000003432387210 */ /* 0x082fe40007fbe0ff */
[----:B------:R-:W-:Y:S01]  /*4e770*/  SHF.R.S32.HI R50, RZ, 0x1f, R54 ;  /* 0x0000001fff327819 */ /* 0x000fe20000011436 */
[----:B------:R-:W-:Y:S01]  /*4e780*/  IMAD.X R59, R55, 0x1, R48, P4 ;  /* 0x00000001373b7824 */ /* 0x000fe200020e0630 */
[----:B------:R-:W-:-:S03]  /*4e790*/  IADD3 R60, P4, R54, R52, RZ ;  /* 0x00000034363c7210 */ /* 0x000fc60007f9e0ff */
[C---:B------:R-:W-:Y:S01]  /*4e7a0*/  IMAD.X R63, R50.reuse, 0x1, R48, P3 ;  /* 0x00000001323f7824 */ /* 0x040fe200018e0630 */
[----:B------:R-:W-:Y:S01]  /*4e7b0*/  ISETP.GE.AND P3, PT, R3, UR13, PT ;  /* 0x0000000d03007c0c */ /* 0x000fe2000bf66270 */
[----:B------:R-:W-:-:S03]  /*4e7c0*/  IMAD.X R61, R50, 0x1, R49, P4 ;  /* 0x00000001323d7824 */ /* 0x000fc600020e0631 */
[----:B------:R-:W-:Y:S02]  /*4e7d0*/  ISETP.LT.AND P4, PT, R0, UR43, !P3 ;  /* 0x0000002b00007c0c */ /* 0x000fe4000df81270 */
[----:B------:R-:W-:Y:S01]  /*4e7e0*/  ISETP.LT.AND P3, PT, R4, UR11, !P2 ;  /* 0x0000000b04007c0c */ /* 0x000fe2000d761270 */
[----:B------:R-:W-:Y:S01]  /*4e7f0*/  UMOV UR8, UR9 ;  /* 0x0000000900087c82 */ /* 0x000fe20008000000 */
[----:B------:R-:W-:Y:S01]  /*4e800*/  UMOV UR9, UR15 ;  /* 0x0000000f00097c82 */ /* 0x000fe20008000000 */
[----:B------:R-:W-:Y:S02]  /*4e810*/  ULDC.64 UR14, c[0x0][0x228] ;  /* 0x00008a00000e7ab9 */ /* 0x000fe40000000a00 */
[----:B------:R-:W-:Y:S02]  /*4e820*/  UMOV UR25, UR14 ;  /* 0x0000000e00197c82 */ /* 0x000fe40008000000 */
[----:B------:R-:W-:-:S04]  /*4e830*/  ISETP.LT.AND P2, PT, R3, UR25, !P2 ;  /* 0x0000001903007c0c */ /* 0x000fc8000d741270 */
[----:B------:R-:W-:Y:S01]  /*4e840*/  @P4 LOP3.LUT R9, R9, 0x2000, RZ, 0xfc, !PT ;  /* 0x0000200009094812 */ /* 0x000fe200078efcff */
[----:B------:R-:W-:Y:S01]  /*4e850*/  IMAD.U32 R73, RZ, RZ, UR15 ;  /* 0x0000000fff497e24 */ /* 0x000fe2000f8e00ff */
[----:B------:R-:W-:Y:S02]  /*4e860*/  ULDC.64 UR14, c[0x0][0x228] ;  /* 0x00008a00000e7ab9 */ /* 0x000fe40000000a00 */
[----:B------:R-:W-:Y:S01]  /*4e870*/  LOP3.LUT R9, R9, 0xffffefff, RZ, 0xc0, !PT ;  /* 0xffffefff09097812 */ /* 0x000fe200078ec0ff */
[----:B------:R-:W-:-:S03]  /*4e880*/  UMOV UR23, UR14 ;  /* 0x0000000e00177c82 */ /* 0x000fc60008000000 */
[----:B------:R-:W-:Y:S02]  /*4e890*/  @P3 LOP3.LUT R9, R9, 0x1000, RZ, 0xfc, !PT ;  /* 0x0000100009093812 */ /* 0x000fe400078efcff */
[----:B------:R-:W-:Y:S02]  /*4e8a0*/  ISETP.LT.AND P3, PT, R4, UR23, !P1 ;  /* 0x0000001704007c0c */ /* 0x000fe4000cf61270 */
[----:B------:R-:W-:Y:S01]  /*4e8b0*/  LOP3.LUT R9, R9, 0xfffff7ff, RZ, 0xc0, !PT ;  /* 0xfffff7ff09097812 */ /* 0x000fe200078ec0ff */
[----:B------:R-:W-:Y:S01]  /*4e8c0*/  IMAD.U32 R72, RZ, RZ, UR15 ;  /* 0x0000000fff487e24 */ /* 0x000fe2000f8e00ff */
[----:B------:R-:W-:Y:S02]  /*4e8d0*/  ULDC.64 UR14, c[0x0][0x228] ;  /* 0x00008a00000e7ab9 */ /* 0x000fe40000000a00 */
[----:B------:R-:W-:Y:S01]  /*4e8e0*/  @P2 LOP3.LUT R9, R9, 0x800, RZ, 0xfc, !PT ;  /* 0x0000080009092812 */ /* 0x000fe200078efcff */
[----:B------:R-:W-:Y:S02]  /*4e8f0*/  UMOV UR21, UR14 ;  /* 0x0000000e00157c82 */ /* 0x000fe40008000000 */
[----:B------:R-:W-:-:S02]  /*4e900*/  ISETP.LT.AND P2, PT, R3, UR21, !P1 ;  /* 0x0000001503007c0c */ /* 0x000fc4000cf41270 */
[----:B------:R-:W-:Y:S01]  /*4e910*/  LOP3.LUT R9, R9, 0xfffffbff, RZ, 0xc0, !PT ;  /* 0xfffffbff09097812 */ /* 0x000fe200078ec0ff */
[----:B------:R-:W-:Y:S01]  /*4e920*/  IMAD.U32 R71, RZ, RZ, UR15 ;  /* 0x0000000fff477e24 */ /* 0x000fe2000f8e00ff */
[----:B------:R-:W-:Y:S02]  /*4e930*/  ULDC.64 UR14, c[0x0][0x228] ;  /* 0x00008a00000e7ab9 */ /* 0x000fe40000000a00 */
[----:B------:R-:W-:Y:S01]  /*4e940*/  @P3 LOP3.LUT R9, R9, 0x400, RZ, 0xfc, !PT ;  /* 0x0000040009093812 */ /* 0x000fe200078efcff */
[----:B------:R-:W-:Y:S02]  /*4e950*/  UMOV UR20, UR14 ;  /* 0x0000000e00147c82 */ /* 0x000fe40008000000 */
[----:B------:R-:W-:Y:S01]  /*4e960*/  ISETP.LT.AND P1, PT, R4, UR20, !P0 ;  /* 0x0000001404007c0c */ /* 0x000fe2000c721270 */
[----:B------:R-:W-:Y:S01]  /*4e970*/  IMAD.U32 R70, RZ, RZ, UR15 ;  /* 0x0000000fff467e24 */ /* 0x000fe2000f8e00ff */
[----:B------:R-:W-:Y:S01]  /*4e980*/  LOP3.LUT R9, R9, 0xfffffdff, RZ, 0xc0, !PT ;  /* 0xfffffdff09097812 */ /* 0x000fe200078ec0ff */
[----:B------:R-:W-:Y:S01]  /*4e990*/  ULDC.64 UR14, c[0x0][0x228] ;  /* 0x00008a00000e7ab9 */ /* 0x000fe20000000a00 */
[----:B------:R-:W-:Y:S01]  /*4e9a0*/  VIADD R53, R54, UR5 ;  /* 0x0000000536357c36 */ /* 0x000fe20008000000 */
[----:B------:R-:W-:Y:S01]  /*4e9b0*/  UMOV UR19, UR14 ;  /* 0x0000000e00137c82 */ /* 0x000fe20008000000 */
[----:B------:R-:W-:Y:S01]  /*4e9c0*/  @P2 LOP3.LUT R9, R9, 0x200, RZ, 0xfc, !PT ;  /* 0x0000020009092812 */ /* 0x000fe200078efcff */
[----:B------:R-:W-:Y:S01]  /*4e9d0*/  IMAD.X R57, R55, 0x1, R49, P5 ;  /* 0x0000000137397824 */ /* 0x000fe200028e0631 */
[----:B------:R-:W-:Y:S01]  /*4e9e0*/  ISETP.LT.AND P0, PT, R3, UR19, !P0 ;  /* 0x0000001303007c0c */ /* 0x000fe2000c701270 */
[----:B------:R0:W-:Y:S01]  /*4e9f0*/  STL.64 [R1+0xe0], R58 ;  /* 0x0000e03a01007387 */ /* 0x0001e20000100a00 */
[----:B------:R-:W-:Y:S01]  /*4ea00*/  LOP3.LUT R9, R9, 0xfffffeff, RZ, 0xc0, !PT ;  /* 0xfffffeff09097812 */ /* 0x000fe200078ec0ff */
[----:B------:R-:W-:Y:S01]  /*4ea10*/  IMAD.U32 R69, RZ, RZ, UR15 ;  /* 0x0000000fff457e24 */ /* 0x000fe2000f8e00ff */
[----:B------:R-:W-:Y:S01]  /*4ea20*/  ULDC.64 UR14, c[0x0][0x228] ;  /* 0x00008a00000e7ab9 */ /* 0x000fe20000000a00 */
[----:B------:R-:W-:Y:S01]  /*4ea30*/  ULDC UR5, c[0x0][0x22c] ;  /* 0x00008b0000057ab9 */ /* 0x000fe20000000800 */
[----:B------:R-:W-:Y:S01]  /*4ea40*/  @P1 LOP3.LUT R9, R9, 0x100, RZ, 0xfc, !PT ;  /* 0x0000010009091812 */ /* 0x000fe200078efcff */
[----:B------:R-:W-:Y:S01]  /*4ea50*/  VIADD R50, R0, 0x53 ;  /* 0x0000005300327836 */ /* 0x000fe20000000000 */
[----:B------:R-:W-:Y:S01]  /*4ea60*/  UMOV UR43, UR9 ;  /* 0x00000009002b7c82 */ /* 0x000fe20008000000 */
[----:B------:R-:W-:Y:S01]  /*4ea70*/  ULDC.64 UR20, c[0x0][0x228] ;  /* 0x00008a0000147ab9 */ /* 0x000fe20000000a00 */
[----:B0-----:R-:W-:-:S02]  /*4ea80*/  IADD3 R58, P5, R53, R51, RZ ;  /* 0x00000033353a7210 */ /* 0x001fc40007fbe0ff */
[----:B------:R-:W-:Y:S02]  /*4ea90*/  SHF.R.S32.HI R51, RZ, 0x1f, R53 ;  /* 0x0000001fff337819 */ /* 0x000fe40000011435 */
[----:B------:R-:W-:-:S03]  /*4eaa0*/  LOP3.LUT R9, R9, 0xffffff7f, RZ, 0xc0, !PT ;  /* 0xffffff7f09097812 */ /* 0x000fc600078ec0ff */
[----:B------:R-:W-:Y:S02]  /*4eab0*/  IMAD.X R59, R51, 0x1, R48, P5 ;  /* 0x00000001333b7824 */ /* 0x000fe400028e0630 */
[----:B------:R-:W-:Y:S01]  /*4eac0*/  VIADD R48, R0, 0x55 ;  /* 0x0000005500307836 */ /* 0x000fe20000000000 */
[----:B------:R-:W-:Y:S01]  /*4ead0*/  @P0 LOP3.LUT R9, R9, 0x80, RZ, 0xfc, !PT ;  /* 0x0000008009090812 */ /* 0x000fe200078efcff */
[----:B------:R-:W-:-:S03]  /*4eae0*/  UMOV UR17, UR14 ;  /* 0x0000000e00117c82 */ /* 0x000fc60008000000 */
[----:B------:R-:W-:Y:S01]  /*4eaf0*/  ISETP.GE.AND P0, PT, R48, UR7, PT ;  /* 0x0000000730007c0c */ /* 0x000fe2000bf06270 */
[----:B------:R-:W-:Y:S01]  /*4eb00*/  IMAD.U32 R68, RZ, RZ, UR15 ;  /* 0x0000000fff447e24 */ /* 0x000fe2000f8e00ff */
[----:B------:R-:W-:Y:S02]  /*4eb10*/  ULDC.64 UR14, c[0x0][0x228] ;  /* 0x00008a00000e7ab9 */ /* 0x000fe40000000a00 */
[----:B------:R-:W-:Y:S01]  /*4eb20*/  ISETP.LT.AND P2, PT, R4, UR17, !P0 ;  /* 0x0000001104007c0c */ /* 0x000fe2000c741270 */
[----:B------:R-:W-:Y:S01]  /*4eb30*/  IMAD.U32 R67, RZ, RZ, UR15 ;  /* 0x0000000fff437e24 */ /* 0x000fe2000f8e00ff */
[----:B------:R0:W-:Y:S01]  /*4eb40*/  STL.64 [R1+0xd8], R56 ;  /* 0x0000d83801007387 */ /* 0x0001e20000100a00 */
[----:B------:R-:W-:Y:S01]  /*4eb50*/  UMOV UR15, UR14 ;  /* 0x0000000e000f7c82 */ /* 0x000fe20008000000 */
[----:B------:R-:W-:Y:S02]  /*4eb60*/  LOP3.LUT R9, R9, 0xffffffbf, RZ, 0xc0, !PT ;  /* 0xffffffbf09097812 */ /* 0x000fe400078ec0ff */
[----:B------:R-:W-:-:S02]  /*4eb70*/  ISETP.LT.AND P1, PT, R3, UR15, !P0 ;  /* 0x0000000f03007c0c */ /* 0x000fc4000c721270 */
[----:B0-----:R-:W-:-:S05]  /*4eb80*/  IADD3 R56, P6, R53, R52, RZ ;  /* 0x0000003435387210 */ /* 0x001fca0007fde0ff */
[----:B------:R-:W-:Y:S01]  /*4eb90*/  @P2 LOP3.LUT R9, R9, 0x40, RZ, 0xfc, !PT ;  /* 0x0000004009092812 */ /* 0x000fe200078efcff */
[----:B------:R-:W-:Y:S02]  /*4eba0*/  IMAD.X R57, R51, 0x1, R49, P6 ;  /* 0x0000000133397824 */ /* 0x000fe400030e0631 */
[----:B------:R-:W-:Y:S01]  /*4ebb0*/  VIADD R49, R0, 0x54 ;  /* 0x0000005400317836 */ /* 0x000fe20000000000 */
[----:B------:R-:W-:Y:S01]  /*4ebc0*/  LOP3.LUT R9, R9, 0xffffffdf, RZ, 0xc0, !PT ;  /* 0xffffffdf09097812 */ /* 0x000fe200078ec0ff */
[----:B------:R-:W-:Y:S01]  /*4ebd0*/  UMOV UR14, UR26 ;  /* 0x0000001a000e7c82 */ /* 0x000fe20008000000 */
[----:B------:R-:W-:Y:S02]  /*4ebe0*/  ULDC.64 UR26, c[0x0][0x228] ;  /* 0x00008a00001a7ab9 */ /* 0x000fe40000000a00 */
[----:B------:R-:W-:Y:S02]  /*4ebf0*/  ISETP.GE.AND P0, PT, R49, UR5, PT ;  /* 0x0000000531007c0c */ /* 0x000fe4000bf06270 */
[----:B------:R-:W-:-:S02]  /*4ec00*/  @P1 LOP3.LUT R9, R9, 0x20, RZ, 0xfc, !PT ;  /* 0x0000002009091812 */ /* 0x000fc400078efcff */
[----:B------:R-:W-:Y:S01]  /*4ec10*/  ISETP.LT.AND P1, PT, R4, UR14, !P0 ;  /* 0x0000000e04007c0c */ /* 0x000fe2000c721270 */
[----:B------:R-:W-:Y:S01]  /*4ec20*/  UMOV UR13, UR26 ;  /* 0x0000001a000d7c82 */ /* 0x000fe20008000000 */
[----:B------:R-:W-:Y:S01]  /*4ec30*/  LOP3.LUT R9, R9, 0xffffffef, RZ, 0xc0, !PT ;  /* 0xffffffef09097812 */ /* 0x000fe200078ec0ff */
[----:B------:R-:W-:Y:S01]  /*4ec40*/  IMAD.U32 R65, RZ, RZ, UR27 ;  /* 0x0000001bff417e24 */ /* 0x000fe2000f8e00ff */
[----:B------:R-:W-:Y:S01]  /*4ec50*/  ISETP.LT.AND P0, PT, R3, UR13, !P0 ;  /* 0x0000000d03007c0c */ /* 0x000fe2000c701270 */
[----:B------:R-:W-:Y:S01]  /*4ec60*/  ULDC.64 UR26, c[0x0][0x228] ;  /* 0x00008a00001a7ab9 */ /* 0x000fe20000000a00 */
[C---:B------:R-:W-:Y:S02]  /*4ec70*/  VIADD R51, R0.reuse, 0x52 ;  /* 0x0000005200337836 */ /* 0x040fe40000000000 */
[C---:B------:R-:W-:Y:S02]  /*4ec80*/  VIADD R54, R0.reuse, 0x4f ;  /* 0x0000004f00367836 */ /* 0x040fe40000000000 */
[C---:B------:R-:W-:Y:S01]  /*4ec90*/  VIADD R55, R0.reuse, 0x4e ;  /* 0x0000004e00377836 */ /* 0x040fe20000000000 */
[----:B------:R-:W-:Y:S01]  /*4eca0*/  STL.64 [R1+0xd0], R62 ;  /* 0x0000d03e01007387 */ /* 0x000fe20000100a00 */
[C---:B------:R-:W-:Y:S01]  /*4ecb0*/  VIADD R52, R0.reuse, 0x51 ;  /* 0x0000005100347836 */ /* 0x040fe20000000000 */
[----:B------:R-:W-:Y:S01]  /*4ecc0*/  @P1 LOP3.LUT R9, R9, 0x10, RZ, 0xfc, !PT ;  /* 0x0000001009091812 */ /* 0x000fe200078efcff */
[----:B------:R-:W-:Y:S01]  /*4ecd0*/  UMOV UR11, UR26 ;  /* 0x0000001a000b7c82 */ /* 0x000fe20008000000 */
[----:B------:R-:W-:Y:S01]  /*4ece0*/  VIADD R53, R0, 0x50 ;  /* 0x0000005000357836 */ /* 0x000fe20000000000 */
[----:B------:R-:W4:Y:S01]  /*4ecf0*/  LDL.LU R126, [R1+0x1900] ;  /* 0x00190000017e7983 */ /* 0x000f220000300800 */
[----:B------:R-:W-:Y:S01]  /*4ed00*/  LOP3.LUT R9, R9, 0xfffffff7, RZ, 0xc0, !PT ;  /* 0xfffffff709097812 */ /* 0x000fe200078ec0ff */
[----:B------:R-:W-:-:S03]  /*4ed10*/  ULDC.64 UR14, c[0x0][0x228] ;  /* 0x00008a00000e7ab9 */ /* 0x000fc60000000a00 */
[----:B------:R-:W-:Y:S02]  /*4ed20*/  @P0 LOP3.LUT R9, R9, 0x8, RZ, 0xfc, !PT ;  /* 0x0000000809090812 */ /* 0x000fe400078efcff */
[----:B------:R-:W-:Y:S01]  /*4ed30*/  ISETP.GE.AND P0, PT, R50, UR4, PT ;  /* 0x0000000432007c0c */ /* 0x000fe2000bf06270 */
[----:B------:R-:W-:-:S03]  /*4ed40*/  ULDC.64 UR4, c[0x0][0x228] ;  /* 0x00008a0000047ab9 */ /* 0x000fc60000000a00 */
[----:B------:R-:W-:Y:S02]  /*4ed50*/  ISETP.LT.AND P1, PT, R4, UR11, !P0 ;  /* 0x0000000b04007c0c */ /* 0x000fe4000c721270 */
[----:B------:R-:W-:Y:S02]  /*4ed60*/  ISETP.LT.AND P0, PT, R3, UR44, !P0 ;  /* 0x0000002c03007c0c */ /* 0x000fe4000c701270 */
[----:B------:R-:W-:-:S09]  /*4ed70*/  LOP3.LUT R9, R9, 0xfffffffb, RZ, 0xc0, !PT ;  /* 0xfffffffb09097812 */ /* 0x000fd200078ec0ff */
[----:B------:R-:W-:-:S04]  /*4ed80*/  @P1 LOP3.LUT R9, R9, 0x4, RZ, 0xfc, !PT ;  /* 0x0000000409091812 */ /* 0x000fc800078efcff */
[----:B------:R-:W-:-:S04]  /*4ed90*/  LOP3.LUT R9, R9, 0xfffffffd, RZ, 0xc0, !PT ;  /* 0xfffffffd09097812 */ /* 0x000fc800078ec0ff */
[----:B------:R-:W-:Y:S02]  /*4eda0*/  @P0 LOP3.LUT R9, R9, 0x2, RZ, 0xfc, !PT ;  /* 0x0000000209090812 */ /* 0x000fe400078efcff */
[----:B------:R-:W-:Y:S01]  /*4edb0*/  ISETP.GE.AND P0, PT, R51, UR6, PT ;  /* 0x0000000633007c0c */ /* 0x000fe2000bf06270 */
[----:B------:R-:W-:-:S03]  /*4edc0*/  ULDC.64 UR6, c[0x0][0x228] ;  /* 0x00008a0000067ab9 */ /* 0x000fc60000000a00 */
[----:B------:R-:W-:Y:S02]  /*4edd0*/  ISETP.LT.AND P1, PT, R4, UR46, !P0 ;  /* 0x0000002e04007c0c */ /* 0x000fe4000c721270 */
[----:B------:R-:W-:Y:S02]  /*4ede0*/  ISETP.LT.AND P0, PT, R3, UR48, !P0 ;  /* 0x0000003003007c0c */ /* 0x000fe4000c701270 */
[----:B------:R-:W-:-:S11]  /*4edf0*/  LOP3.LUT R9, R9, 0xfffffffe, RZ, 0xc0, !PT ;  /* 0xfffffffe09097812 */ /* 0x000fd600078ec0ff */
[----:B------:R-:W-:Y:S02]  /*4ee00*/  @P0 LOP3.LUT R13, R13, 0x80000000, RZ, 0xfc, !PT ;  /* 0x800000000d0d0812 */ /* 0x000fe400078efcff */
[----:B------:R-:W-:Y:S01]  /*4ee10*/  ISETP.GE.AND P0, PT, R52, UR10, PT ;  /* 0x0000000a34007c0c */ /* 0x000fe2000bf06270 */
[----:B------:R-:W-:Y:S01]  /*4ee20*/  UMOV UR44, UR8 ;  /* 0x00000008002c7c82 */ /* 0x000fe20008000000 */
[----:B------:R-:W-:Y:S01]  /*4ee30*/  @P1 LOP3.LUT R9, R9, 0x1, RZ, 0xfc, !PT ;  /* 0x0000000109091812 */ /* 0x000fe200078efcff */
[----:B------:R-:W-:Y:S01]  /*4ee40*/  ULDC.64 UR8, c[0x0][0x228] ;  /* 0x00008a0000087ab9 */ /* 0x000fe20000000a00 */
[----:B------:R-:W-:Y:S01]  /*4ee50*/  ISETP.LT.AND P2, PT, R4, UR50, !P0 ;  /* 0x0000003204007c0c */ /* 0x000fe2000c741270 */
[----:B------:R-:W-:Y:S01]  /*4ee60*/  ULDC.64 UR10, c[0x0][0x228] ;  /* 0x00008a00000a7ab9 */ /* 0x000fe20000000a00 */
[----:B------:R-:W-:Y:S02]  /*4ee70*/  ISETP.LT.AND P1, PT, R3, UR52, !P0 ;  /* 0x0000003403007c0c */ /* 0x000fe4000c721270 */
[----:B------:R-:W-:-:S02]  /*4ee80*/  LOP3.LUT R13, R13, 0xbfffffff, RZ, 0xc0, !PT ;  /* 0xbfffffff0d0d7812 */ /* 0x000fc400078ec0ff */
[----:B------:R-:W-:Y:S01]  /*4ee90*/  ISETP.GE.AND P0, PT, R53, UR12, PT ;  /* 0x0000000c35007c0c */ /* 0x000fe2000bf06270 */
[----:B------:R0:W-:Y:S01]  /*4eea0*/  STL.64 [R1+0xc8], R60 ;  /* 0x0000c83c01007387 */ /* 0x0001e20000100a00 */
[----:B------:R-:W-:-:S05]  /*4eeb0*/  ULDC.64 UR12, c[0x0][0x228] ;  /* 0x00008a00000c7ab9 */ /* 0x000fca0000000a00 */
[----:B------:R-:W-:-:S04]  /*4eec0*/  @P2 LOP3.LUT R13, R13, 0x40000000, RZ, 0xfc, !PT ;  /* 0x400000000d0d2812 */ /* 0x000fc800078efcff */
[----:B------:R-:W-:-:S04]  /*4eed0*/  LOP3.LUT R13, R13, 0xdfffffff, RZ, 0xc0, !PT ;  /* 0xdfffffff0d0d7812 */ /* 0x000fc800078ec0ff */
[----:B------:R-:W-:Y:S02]  /*4eee0*/  @P1 LOP3.LUT R13, R13, 0x20000000, RZ, 0xfc, !PT ;  /* 0x200000000d0d1812 */ /* 0x000fe400078efcff */
[----:B------:R-:W-:Y:S02]  /*4eef0*/  ISETP.LT.AND P1, PT, R4, UR54, !P0 ;  /* 0x0000003604007c0c */ /* 0x000fe4000c721270 */
[----:B------:R-:W-:Y:S02]  /*4ef00*/  ISETP.LT.AND P0, PT, R3, UR60, !P0 ;  /* 0x0000003c03007c0c */ /* 0x000fe4000c701270 */
[----:B------:R-:W-:-:S09]  /*4ef10*/  LOP3.LUT R13, R13, 0xefffffff, RZ, 0xc0, !PT ;  /* 0xefffffff0d0d7812 */ /* 0x000fd200078ec0ff */
[----:B------:R-:W-:-:S04]  /*4ef20*/  @P1 LOP3.LUT R13, R13, 0x10000000, RZ, 0xfc, !PT ;  /* 0x100000000d0d1812 */ /* 0x000fc800078efcff */
[----:B------:R-:W-:-:S04]  /*4ef30*/  LOP3.LUT R13, R13, 0xf7ffffff, RZ, 0xc0, !PT ;  /* 0xf7ffffff0d0d7812 */ /* 0x000fc800078ec0ff */
[----:B------:R-:W-:Y:S02]  /*4ef40*/  @P0 LOP3.LUT R13, R13, 0x8000000, RZ, 0xfc, !PT ;  /* 0x080000000d0d0812 */ /* 0x000fe400078efcff */
[----:B------:R-:W-:Y:S01]  /*4ef50*/  ISETP.GE.AND P0, PT, R54, UR16, PT ;  /* 0x0000001036007c0c */ /* 0x000fe2000bf06270 */
[----:B------:R1:W-:Y:S01]  /*4ef60*/  STL.64 [R1+0xc0], R58 ;  /* 0x0000c03a01007387 */ /* 0x0003e20000100a00 */
[----:B------:R-:W-:Y:S01]  /*4ef70*/  LOP3.LUT R13, R13, 0xfbffffff, RZ, 0xc0, !PT ;  /* 0xfbffffff0d0d7812 */ /* 0x000fe200078ec0ff */
[----:B------:R-:W-:Y:S01]  /*4ef80*/  ULDC.64 UR16, c[0x0][0x228] ;  /* 0x00008a0000107ab9 */ /* 0x000fe20000000a00 */
[----:B------:R-:W-:Y:S02]  /*4ef90*/  ISETP.LT.AND P2, PT, R4, UR4, !P0 ;  /* 0x0000000404007c0c */ /* 0x000fe4000c741270 */
[----:B------:R-:W-:Y:S01]  /*4efa0*/  ISETP.LT.AND P1, PT, R3, UR6, !P0 ;  /* 0x0000000603007c0c */ /* 0x000fe2000c721270 */
[----:B------:R2:W-:Y:S01]  /*4efb0*/  STL.64 [R1+0xb8], R56 ;  /* 0x0000b83801007387 */ /* 0x0005e20000100a00 */
[----:B------:R-:W-:Y:S01]  /*4efc0*/  ISETP.GE.AND P0, PT, R55, UR18, PT ;  /* 0x0000001237007c0c */ /* 0x000fe2000bf06270 */
[----:B------:R-:W-:Y:S01]  /*4efd0*/  ULDC.64 UR18, c[0x0][0x228] ;  /* 0x00008a0000127ab9 */ /* 0x000fe20000000a00 */
[----:B------:R-:W-:Y:S01]  /*4efe0*/  IMAD.U32 R64, RZ, RZ, UR27 ;  /* 0x0000001bff407e24 */ /* 0x000fe2000f8e00ff */
[----:B------:R-:W-:Y:S01]  /*4eff0*/  ULDC.64 UR26, c[0x0][0x228] ;  /* 0x00008a00001a7ab9 */ /* 0x000fe20000000a00 */
[C---:B0-----:R-:W-:Y:S01]  /*4f000*/  VIADD R60, R0.reuse, 0x49 ;  /* 0x00000049003c7836 */ /* 0x041fe20000000000 */
[----:B------:R-:W-:Y:S01]  /*4f010*/  ULDC UR4, c[0x0][0x22c] ;  /* 0x00008b0000047ab9 */ /* 0x000fe20000000800 */
[----:B-1----:R-:W-:Y:S01]  /*4f020*/  VIADD R58, R0, 0x4b ;  /* 0x0000004b003a7836 */ /* 0x002fe20000000000 */
[----:B------:R-:W-:-:S02]  /*4f030*/  ULDC UR6, c[0x0][0x228] ;  /* 0x00008a0000067ab9 */ /* 0x000fc40000000800 */
[----:B------:R-:W-:-:S04]  /*4f040*/  @P2 LOP3.LUT R13, R13, 0x4000000, RZ, 0xfc, !PT ;  /* 0x040000000d0d2812 */ /* 0x000fc800078efcff */
[----:B------:R-:W-:-:S04]  /*4f050*/  LOP3.LUT R13, R13, 0xfdffffff, RZ, 0xc0, !PT ;  /* 0xfdffffff0d0d7812 */ /* 0x000fc800078ec0ff */
[----:B------:R-:W-:Y:S02]  /*4f060*/  @P1 LOP3.LUT R13, R13, 0x2000000, RZ, 0xfc, !PT ;  /* 0x020000000d0d1812 */ /* 0x000fe400078efcff */
[----:B------:R-:W-:Y:S01]  /*4f070*/  ISETP.LT.AND P1, PT, R4, UR8, !P0 ;  /* 0x0000000804007c0c */ /* 0x000fe2000c721270 */
[C---:B--2---:R-:W-:Y:S01]  /*4f080*/  VIADD R56, R0.reuse, 0x4d ;  /* 0x0000004d00387836 */ /* 0x044fe20000000000 */
[----:B------:R-:W-:Y:S01]  /*4f090*/  ISETP.LT.AND P0, PT, R3, UR10, !P0 ;  /* 0x0000000a03007c0c */ /* 0x000fe2000c701270 */
[C---:B------:R-:W-:Y:S01]  /*4f0a0*/  VIADD R57, R0.reuse, 0x4c ;  /* 0x0000004c00397836 */ /* 0x040fe20000000000 */
[----:B------:R-:W-:Y:S01]  /*4f0b0*/  LOP3.LUT R13, R13, 0xfeffffff, RZ, 0xc0, !PT ;  /* 0xfeffffff0d0d7812 */ /* 0x000fe200078ec0ff */
[C---:B------:R-:W-:Y:S01]  /*4f0c0*/  VIADD R59, R0.reuse, 0x4a ;  /* 0x0000004a003b7836 */ /* 0x040fe20000000000 */
[----:B------:R-:W-:Y:S01]  /*4f0d0*/  ULDC UR8, c[0x0][0x228] ;  /* 0x00008a0000087ab9 */ /* 0x000fe20000000800 */
[----:B------:R-:W-:Y:S01]  /*4f0e0*/  VIADD R61, R0, 0x48 ;  /* 0x00000048003d7836 */ /* 0x000fe20000000000 */
[----:B------:R-:W-:Y:S01]  /*4f0f0*/  LOP3.LUT R14, R14, 0x7fffffff, RZ, 0xc0, !PT ;  /* 0x7fffffff0e0e7812 */ /* 0x000fe200078ec0ff */
[C---:B------:R-:W-:Y:S01]  /*4f100*/  VIADD R62, R0.reuse, 0x47 ;  /* 0x00000047003e7836 */ /* 0x040fe20000000000 */
[----:B------:R-:W-:Y:S01]  /*4f110*/  LOP3.LUT R15, R15, 0x7fffffff, RZ, 0xc0, !PT ;  /* 0x7fffffff0f0f7812 */ /* 0x000fe200078ec0ff */
[C---:B------:R-:W-:Y:S01]  /*4f120*/  VIADD R63, R0.reuse, 0x46 ;  /* 0x00000046003f7836 */ /* 0x040fe20000000000 */
[----:B---3--:R-:W-:Y:S01]  /*4f130*/  LOP3.LUT R17, R17, 0x7fffffff, RZ, 0xc0, !PT ;  /* 0x7fffffff11117812 */ /* 0x008fe200078ec0ff */
[C---:B------:R-:W-:Y:S01]  /*4f140*/  VIADD R48, R0.reuse, 0x45 ;  /* 0x0000004500307836 */ /* 0x040fe20000000000 */
[----:B------:R-:W-:Y:S01]  /*4f150*/  @P1 LOP3.LUT R13, R13, 0x1000000, RZ, 0xfc, !PT ;  /* 0x010000000d0d1812 */ /* 0x000fe200078efcff */
[----:B------:R-:W-:Y:S01]  /*4f160*/  VIADD R49, R0, 0x43 ;  /* 0x0000004300317836 */ /* 0x000fe20000000000 */
[----:B------:R-:W-:-:S02]  /*4f170*/  ULDC UR10, c[0x0][0x22c] ;  /* 0x00008b00000a7ab9 */ /* 0x000fc40000000800 */
[----:B------:R-:W-:-:S04]  /*4f180*/  LOP3.LUT R13, R13, 0xff7fffff, RZ, 0xc0, !PT ;  /* 0xff7fffff0d0d7812 */ /* 0x000fc800078ec0ff */
[----:B------:R-:W-:Y:S02]  /*4f190*/  @P0 LOP3.LUT R13, R13, 0x800000, RZ, 0xfc, !PT ;  /* 0x008000000d0d0812 */ /* 0x000fe400078efcff */
[----:B------:R-:W-:Y:S01]  /*4f1a0*/  ISETP.GE.AND P0, PT, R56, UR22, PT ;  /* 0x0000001638007c0c */ /* 0x000fe2000bf06270 */
[----:B------:R-:W-:-:S03]  /*4f1b0*/  ULDC.64 UR22, c[0x0][0x228] ;  /* 0x00008a0000167ab9 */ /* 0x000fc60000000a00 */
[----:B------:R-:W-:Y:S01]  /*4f1c0*/  ISETP.LT.AND P2, PT, R4, UR12, !P0 ;  /* 0x0000000c04007c0c */ /* 0x000fe2000c741270 */
[----:B------:R-:W-:Y:S01]  /*4f1d0*/  ULDC UR12, c[0x0][0x228] ;  /* 0x00008a00000c7ab9 */ /* 0x000fe20000000800 */
[----:B------:R-:W-:Y:S01]  /*4f1e0*/  ISETP.LT.AND P1, PT, R3, UR14, !P0 ;  /* 0x0000000e03007c0c */ /* 0x000fe2000c721270 */
[----:B------:R-:W-:Y:S01]  /*4f1f0*/  ULDC UR14, c[0x0][0x22c] ;  /* 0x00008b00000e7ab9 */ /* 0x000fe20000000800 */
[----:B------:R-:W-:Y:S02]  /*4f200*/  LOP3.LUT R13, R13, 0xffbfffff, RZ, 0xc0, !PT ;  /* 0xffbfffff0d0d7812 */ /* 0x000fe400078ec0ff */
[----:B------:R-:W-:Y:S01]  /*4f210*/  ISETP.GE.AND P0, PT, R57, UR24, PT ;  /* 0x0000001839007c0c */ /* 0x000fe2000bf06270 */
[----:B------:R-:W-:-:S06]  /*4f220*/  ULDC.64 UR24, c[0x0][0x228] ;  /* 0x00008a0000187ab9 */ /* 0x000fcc0000000a00 */
[----:B------:R-:W-:-:S04]  /*4f230*/  @P2 LOP3.LUT R13, R13, 0x400000, RZ, 0xfc, !PT ;  /* 0x004000000d0d2812 */ /* 0x000fc800078efcff */
[----:B------:R-:W-:-:S04]  /*4f240*/  LOP3.LUT R13, R13, 0xffdfffff, RZ, 0xc0, !PT ;  /* 0xffdfffff0d0d7812 */ /* 0x000fc800078ec0ff */
[----:B------:R-:W-:Y:S02]  /*4f250*/  @P1 LOP3.LUT R13, R13, 0x200000, RZ, 0xfc, !PT ;  /* 0x002000000d0d1812 */ /* 0x000fe400078efcff */
[----:B------:R-:W-:Y:S01]  /*4f260*/  ISETP.LT.AND P1, PT, R4, UR16, !P0 ;  /* 0x0000001004007c0c */ /* 0x000fe2000c721270 */
[----:B------:R-:W-:Y:S01]  /*4f270*/  ULDC UR16, c[0x0][0x228] ;  /* 0x00008a0000107ab9 */ /* 0x000fe20000000800 */
[----:B------:R-:W-:Y:S01]  /*4f280*/  ISETP.LT.AND P0, PT, R3, UR18, !P0 ;  /* 0x0000001203007c0c */ /* 0x000fe2000c701270 */
[----:B------:R-:W-:Y:S01]  /*4f290*/  ULDC UR18, c[0x0][0x22c] ;  /* 0x00008b0000127ab9 */ /* 0x000fe20000000800 */
[----:B------:R-:W-:-:S09]  /*4f2a0*/  LOP3.LUT R13, R13, 0xffefffff, RZ, 0xc0, !PT ;  /* 0xffefffff0d0d7812 */ /* 0x000fd200078ec0ff */
[----:B------:R-:W-:-:S04]  /*4f2b0*/  @P1 LOP3.LUT R13, R13, 0x100000, RZ, 0xfc, !PT ;  /* 0x001000000d0d1812 */ /* 0x000fc800078efcff */
        /* <DEDUP_REMOVED lines=49> */
[----:B------:R-:W-:-:S07]  /*4f5d0*/  ISETP.GE.AND P0, PT, R63, UR59, PT ;  /* 0x0000003b3f007c0c */ /* 0x000fce000bf06270 */
        /* <DEDUP_REMOVED lines=11> */
[----:B------:R-:W-:Y:S02]  /*4f690*/  ISETP.GE.AND P0, PT, R48, UR4, PT ;  /* 0x0000000430007c0c */ /* 0x000fe4000bf06270 */
[----:B------:R-:W-:Y:S01]  /*4f6a0*/  LOP3.LUT R13, R13, 0xffffffbf, RZ, 0xc0, !PT ;  /* 0xffffffbf0d0d7812 */ /* 0x000fe200078ec0ff */
[----:B------:R-:W-:Y:S01]  /*4f6b0*/  VIADD R48, R0, 0x44 ;  /* 0x0000004400307836 */ /* 0x000fe20000000000 */
[----:B------:R-:W-:Y:S01]  /*4f6c0*/  ISETP.LT.AND P1, PT, R4, UR6, !P0 ;  /* 0x0000000604007c0c */ /* 0x000fe2000c721270 */
[----:B------:R-:W-:Y:S01]  /*4f6d0*/  ULDC UR4, c[0x0][0x22c] ;  /* 0x00008b0000047ab9 */ /* 0x000fe20000000800 */
[----:B------:R-:W-:Y:S01]  /*4f6e0*/  ISETP.LT.AND P0, PT, R3, UR8, !P0 ;  /* 0x0000000803007c0c */ /* 0x000fe2000c701270 */
[----:B------:R-:W-:Y:S01]  /*4f6f0*/  ULDC UR6, c[0x0][0x228] ;  /* 0x00008a0000067ab9 */ /* 0x000fe20000000800 */
[----:B------:R-:W-:-:S09]  /*4f700*/  ULDC UR8, c[0x0][0x228] ;  /* 0x00008a0000087ab9 */ /* 0x000fd20000000800 */
[----:B------:R-:W-:-:S04]  /*4f710*/  @P1 LOP3.LUT R13, R13, 0x40, RZ, 0xfc, !PT ;  /* 0x000000400d0d1812 */ /* 0x000fc800078efcff */
[----:B------:R-:W-:-:S04]  /*4f720*/  LOP3.LUT R13, R13, 0xffffffdf, RZ, 0xc0, !PT ;  /* 0xffffffdf0d0d7812 */ /* 0x000fc800078ec0ff */
[----:B------:R-:W-:Y:S02]  /*4f730*/  @P0 LOP3.LUT R13, R13, 0x20, RZ, 0xfc, !PT ;  /* 0x000000200d0d0812 */ /* 0x000fe400078efcff */
[----:B------:R-:W-:Y:S01]  /*4f740*/  ISETP.GE.AND P0, PT, R48, UR4, PT ;  /* 0x0000000430007c0c */ /* 0x000fe2000bf06270 */
[----:B------:R-:W-:-:S03]  /*4f750*/  ULDC UR4, c[0x0][0x22c] ;  /* 0x00008b0000047ab9 */ /* 0x000fc60000000800 */
        /* <DEDUP_REMOVED lines=9> */
[----:B------:R-:W-:Y:S01]  /*4f7f0*/  VIADD R48, R0, 0x42 ;  /* 0x0000004200307836 */ /* 0x000fe20000000000 */
[----:B------:R-:W-:Y:S01]  /*4f800*/  LOP3.LUT R13, R13, 0xfffffffb, RZ, 0xc0, !PT ;  /* 0xfffffffb0d0d7812 */ /* 0x000fe200078ec0ff */
[----:B------:R-:W-:Y:S01]  /*4f810*/  ULDC UR4, c[0x0][0x22c] ;  /* 0x00008b0000047ab9 */ /* 0x000fe20000000800 */
[----:B------:R-:W-:Y:S01]  /*4f820*/  ISETP.LT.AND P1, PT, R4, UR6, !P0 ;  /* 0x0000000604007c0c */ /* 0x000fe2000c721270 */
[----:B------:R-:W-:Y:S01]  /*4f830*/  ULDC UR6, c[0x0][0x228] ;  /* 0x00008a0000067ab9 */ /* 0x000fe20000000800 */
[----:B------:R-:W-:Y:S01]  /*4f840*/  ISETP.LT.AND P0, PT, R3, UR8, !P0 ;  /* 0x0000000803007c0c */ /* 0x000fe2000c701270 */
[----:B------:R-:W-:-:S10]  /*4f850*/  ULDC UR8, c[0x0][0x228] ;  /* 0x00008a0000087ab9 */ /* 0x000fd40000000800 */
[----:B------:R-:W-:-:S04]  /*4f860*/  @P1 LOP3.LUT R13, R13, 0x4, RZ, 0xfc, !PT ;  /* 0x000000040d0d1812 */ /* 0x000fc800078efcff */
[----:B------:R-:W-:-:S04]  /*4f870*/  LOP3.LUT R13, R13, 0xfffffffd, RZ, 0xc0, !PT ;  /* 0xfffffffd0d0d7812 */ /* 0x000fc800078ec0ff */
[----:B------:R-:W-:Y:S02]  /*4f880*/  @P0 LOP3.LUT R13, R13, 0x2, RZ, 0xfc, !PT ;  /* 0x000000020d0d0812 */ /* 0x000fe400078efcff */
[----:B------:R-:W-:Y:S01]  /*4f890*/  ISETP.GE.AND P0, PT, R48, UR4, PT ;  /* 0x0000000430007c0c */ /* 0x000fe2000bf06270 */
[----:B------:R-:W-:Y:S01]  /*4f8a0*/  VIADD R49, R0, 0x41 ;  /* 0x0000004100317836 */ /* 0x000fe20000000000 */
[----:B------:R-:W-:Y:S02]  /*4f8b0*/  ULDC UR4, c[0x0][0x22c] ;  /* 0x00008b0000047ab9 */ /* 0x000fe40000000800 */
[----:B------:R-:W-:Y:S01]  /*4f8c0*/  ISETP.LT.AND P1, PT, R4, UR6, !P0 ;  /* 0x0000000604007c0c */ /* 0x000fe2000c721270 */
[----:B------:R-:W-:Y:S01]  /*4f8d0*/  ULDC UR6, c[0x0][0x228] ;  /* 0x00008a0000067ab9 */ /* 0x000fe20000000800 */
[----:B------:R-:W-:Y:S01]  /*4f8e0*/  ISETP.LT.AND P0, PT, R3, UR8, !P0 ;  /* 0x0000000803007c0c */ /* 0x000fe2000c701270 */
[----:B------:R-:W-:Y:S01]  /*4f8f0*/  ULDC UR8, c[0x0][0x228] ;  /* 0x00008a0000087ab9 */ /* 0x000fe20000000800 */
[----:B------:R-:W-:-:S11]  /*4f900*/  LOP3.LUT R13, R13, 0xfffffffe, RZ, 0xc0, !PT ;  /* 0xfffffffe0d0d7812 */ /* 0x000fd600078ec0ff */
[----:B------:R-:W-:Y:S02]  /*4f910*/  @P0 LOP3.LUT R14, R14, 0x80000000, RZ, 0xfc, !PT ;  /* 0x800000000e0e0812 */ /* 0x000fe400078efcff */
[----:B------:R-:W-:Y:S01]  /*4f920*/  ISETP.GE.AND P0, PT, R49, UR4, PT ;  /* 0x0000000431007c0c */ /* 0x000fe2000bf06270 */
[----:B------:R-:W-:Y:S01]  /*4f930*/  ULDC UR4, c[0x0][0x228] ;  /* 0x00008a0000047ab9 */ /* 0x000fe20000000800 */
[----:B------:R-:W-:Y:S02]  /*4f940*/  @P1 LOP3.LUT R13, R13, 0x1, RZ, 0xfc, !PT ;  /* 0x000000010d0d1812 */ /* 0x000fe400078efcff */
[----:B------:R-:W-:Y:S01]  /*4f950*/  ISETP.LT.AND P1, PT, R4, UR6, !P0 ;  /* 0x0000000604007c0c */ /* 0x000fe2000c721270 */
[----:B------:R-:W-:Y:S01]  /*4f960*/  VIADD R48, R0, 0x40 ;  /* 0x0000004000307836 */ /* 0x000fe20000000000 */
[----:B------:R-:W-:Y:S01]  /*4f970*/  ISETP.LT.AND P0, PT, R3, UR8, !P0 ;  /* 0x0000000803007c0c */ /* 0x000fe2000c701270 */
[----:B------:R-:W-:Y:S01]  /*4f980*/  ULDC UR6, c[0x0][0x228] ;  /* 0x00008a0000067ab9 */ /* 0x000fe20000000800 */
[----:B------:R-:W-:Y:S01]  /*4f990*/  LOP3.LUT R14, R14, 0xbfffffff, RZ, 0xc0, !PT ;  /* 0xbfffffff0e0e7812 */ /* 0x000fe200078ec0ff */
[----:B------:R-:W-:-:S08]  /*4f9a0*/  ULDC UR8, c[0x0][0x228] ;  /* 0x00008a0000087ab9 */ /* 0x000fd00000000800 */
[----:B------:R-:W-:-:S04]  /*4f9b0*/  @P1 LOP3.LUT R14, R14, 0x40000000, RZ, 0xfc, !PT ;  /* 0x400000000e0e1812 */ /* 0x000fc800078efcff */
[----:B------:R-:W-:-:S04]  /*4f9c0*/  LOP3.LUT R14, R14, 0xdfffffff, RZ, 0xc0, !PT ;  /* 0xdfffffff0e0e7812 */ /* 0x000fc800078ec0ff */
[----:B------:R-:W-:Y:S02]  /*4f9d0*/  @P0 LOP3.LUT R14, R14, 0x20000000, RZ, 0xfc, !PT ;  /* 0x200000000e0e0812 */ /* 0x000fe400078efcff */
[C---:B------:R-:W-:Y:S01]  /*4f9e0*/  ISETP.GE.AND P0, PT, R0.reuse, UR44, PT ;  /* 0x0000002c00007c0c */ /* 0x040fe2000bf06270 */
[----:B------:R-:W-:Y:S01]  /*4f9f0*/  VIADD R49, R0, 0x1 ;  /* 0x0000000100317836 */ /* 0x000fe20000000000 */
[----:B------:R-:W-:Y:S01]  /*4fa00*/  LOP3.LUT R14, R14, 0xefffffff, RZ, 0xc0, !PT ;  /* 0xefffffff0e0e7812 */ /* 0x000fe200078ec0ff */
[----:B------:R-:W-:Y:S01]  /*4fa10*/  ULDC UR44, c[0x0][0x22c] ;  /* 0x00008b00002c7ab9 */ /* 0x000fe20000000800 */
[----:B------:R-:W-:Y:S01]  /*4fa20*/  ISETP.LT.AND P0, PT, R4, UR4, !P0 ;  /* 0x0000000404007c0c */ /* 0x000fe2000c701270 */
[----:B------:R-:W-:-:S12]  /*4fa30*/  ULDC UR4, c[0x0][0x22c] ;  /* 0x00008b0000047ab9 */ /* 0x000fd80000000800 */
[----:B------:R-:W-:Y:S02]  /*4fa40*/  @P0 LOP3.LUT R14, R14, 0x10000000, RZ, 0xfc, !PT ;  /* 0x100000000e0e0812 */ /* 0x000fe400078efcff */
[----:B------:R-:W-:Y:S01]  /*4fa50*/  ISETP.GE.AND P0, PT, R48, UR4, PT ;  /* 0x0000000430007c0c */ /* 0x000fe2000bf06270 */
[----:B------:R-:W-:-:S03]  /*4fa60*/  ULDC UR4, c[0x0][0x228] ;  /* 0x00008a0000047ab9 */ /* 0x000fc60000000800 */
[----:B------:R-:W-:Y:S01]  /*4fa70*/  ISETP.LT.AND P1, PT, R4, UR6, !P0 ;  /* 0x0000000604007c0c */ /* 0x000fe2000c721270 */
[----:B------:R-:W-:Y:S01]  /*4fa80*/  ULDC UR6, c[0x0][0x228] ;  /* 0x00008a0000067ab9 */ /* 0x000fe20000000800 */
[----:B------:R-:W-:Y:S02]  /*4fa90*/  ISETP.LT.AND P0, PT, R3, UR8, !P0 ;  /* 0x0000000803007c0c */ /* 0x000fe4000c701270 */
[----:B------:R-:W-:Y:S01]  /*4faa0*/  LOP3.LUT R14, R14, 0xf7ffffff, RZ, 0xc0, !PT ;  /* 0xf7ffffff0e0e7812 */ /* 0x000fe200078ec0ff */
[----:B------:R-:W-:Y:S01]  /*4fab0*/  VIADD R48, R0, 0x3f ;  /* 0x0000003f00307836 */ /* 0x000fe20000000000 */
[----:B------:R-:W-:-:S07]  /*4fac0*/  ULDC UR8, c[0x0][0x228] ;  /* 0x00008a0000087ab9 */ /* 0x000fce0000000800 */
        /* <DEDUP_REMOVED lines=60> */
[----:B------:R-:W-:Y:S02]  /*4fe90*/  ISETP.LT.AND P1, PT, R4, UR6, !P0 ;  /* 0x0000000604007c0c */ /* 0x000fe4000c721270 */
[----:B------:R-:W-:Y:S01]  /*4fea0*/  LOP3.LUT R14, R14, 0xfffeffff, RZ, 0xc0, !PT ;  /* 0xfffeffff0e0e7812 */ /* 0x000fe200078ec0ff */
[----:B------:R-:W-:Y:S01]  /*4feb0*/  VIADD R48, R0, 0x3c ;  /* 0x0000003c00307836 */ /* 0x000fe20000000000 */
[----:B------:R-:W-:Y:S01]  /*4fec0*/  ISETP.LT.AND P0, PT, R3, UR8, !P0 ;  /* 0x0000000803007c0c */ /* 0x000fe2000c701270 */
[----:B------:R-:W-:Y:S01]  /*4fed0*/  ULDC UR8, c[0x0][0x228] ;  /* 0x00008a0000087ab9 */ /* 0x000fe20000000800 */
        /* <DEDUP_REMOVED lines=77> */
[----:B------:R-:W-:-:S11]  /*503b0*/  ULDC UR44, c[0x0][0x22c] ;  /* 0x00008b00002c7ab9 */ /* 0x000fd60000000800 */
[----:B------:R-:W-:Y:S02]  /*503c0*/  @P0 LOP3.LUT R15, R15, 0x80000000, RZ, 0xfc, !PT ;  /* 0x800000000f0f0812 */ /* 0x000fe400078efcff */
[----:B------:R-:W-:Y:S02]  /*503d0*/  ISETP.GE.AND P0, PT, R48, UR4, PT ;  /* 0x0000000430007c0c */ /* 0x000fe4000bf06270 */
[----:B------:R-:W-:Y:S02]  /*503e0*/  @P1 LOP3.LUT R14, R14, 0x4, RZ, 0xfc, !PT ;  /* 0x000000040e0e1812 */ /* 0x000fe400078efcff */
[----:B------:R-:W-:Y:S01]  /*503f0*/  LOP3.LUT R15, R15, 0xbfffffff, RZ, 0xc0, !PT ;  /* 0xbfffffff0f0f7812 */ /* 0x000fe200078ec0ff */
[----:B------:R-:W-:Y:S01]  /*50400*/  VIADD R48, R0, 0x38 ;  /* 0x0000003800307836 */ /* 0x000fe20000000000 */
[----:B------:R-:W-:Y:S01]  /*50410*/  ISETP.LT.AND P1, PT, R4, UR8, !P0 ;  /* 0x0000000804007c0c */ /* 0x000fe2000c721270 */
[----:B------:R-:W-:Y:S01]  /*50420*/  ULDC UR8, c[0x0][0x228] ;  /* 0x00008a0000087ab9 */ /* 0x000fe20000000800 */
[----:B------:R-:W-:Y:S01]  /*50430*/  ISETP.LT.AND P0, PT, R3, UR12, !P0 ;  /* 0x0000000c03007c0c */ /* 0x000fe2000c701270 */
[----:B------:R-:W-:Y:S01]  /*50440*/  ULDC UR12, c[0x0][0x228] ;  /* 0x00008a00000c7ab9 */ /* 0x000fe20000000800 */
[----:B------:R-:W-:Y:S01]  /*50450*/  LOP3.LUT R14, R14, 0xfffffffe, RZ, 0xc0, !PT ;  /* 0xfffffffe0e0e7812 */ /* 0x000fe200078ec0ff */
[----:B------:R-:W-:-:S10]  /*50460*/  ULDC UR4, c[0x0][0x22c] ;  /* 0x00008b0000047ab9 */ /* 0x000fd40000000800 */
        /* <DEDUP_REMOVED lines=20> */
[----:B------:R-:W-:Y:S01]  /*505b0*/  LOP3.LUT R16, R16, 0x7fffffff, RZ, 0xc0, !PT ;  /* 0x7fffffff10107812 */ /* 0x000fe200078ec0ff */
[----:B------:R-:W-:-:S08]  /*505c0*/  ULDC UR8, c[0x0][0x22c] ;  /* 0x00008b0000087ab9 */ /* 0x000fd00000000800 */
        /* <DEDUP_REMOVED lines=142> */
[----:B------:R-:W-:-:S02]  /*50eb0*/  LOP3.LUT R12, R12, 0x7fffffff, RZ, 0xc0, !PT ;  /* 0x7fffffff0c0c7812 */ /* 0x000fc400078ec0ff */
[----:B------:R-:W-:Y:S02]  /*50ec0*/  LOP3.LUT R10, R10, 0x7fffffff, RZ, 0xc0, !PT ;  /* 0x7fffffff0a0a7812 */ /* 0x000fe400078ec0ff */
[----:B------:R-:W-:Y:S02]  /*50ed0*/  LOP3.LUT R11, R11, 0x7fffffff, RZ, 0xc0, !PT ;  /* 0x7fffffff0b0b7812 */ /* 0x000fe400078ec0ff */
[----:B------:R-:W-:Y:S02]  /*50ee0*/  LOP3.LUT R2, R2, 0x7fffffff, RZ, 0xc0, !PT ;  /* 0x7fffffff02027812 */ /* 0x000fe400078ec0ff */
[----:B------:R-:W-:Y:S02]  /*50ef0*/  LOP3.LUT R5, R5, 0x7fffffff, RZ, 0xc0, !PT ;  /* 0x7fffffff05057812 */ /* 0x000fe400078ec0ff */
[----:B------:R-:W-:Y:S01]  /*50f00*/  LOP3.LUT R6, R6, 0xbfffffff, RZ, 0xc0, !PT ;  /* 0xbfffffff06067812 */ /* 0x000fe200078ec0ff */
[----:B------:R-:W-:Y:S01]  /*50f10*/  UMOV UR46, UR43 ;  /* 0x0000002b002e7c82 */ /* 0x000fe20008000000 */
[----:B------:R-:W-:Y:S01]  /*50f20*/  @P0 LOP3.LUT R17, R17, 0x80000000, RZ, 0xfc, !PT ;  /* 0x8000000011110812 */ /* 0x000fe200078efcff */
[----:B------:R-:W-:Y:S01]  /*50f30*/  ULDC UR43, c[0x0][0x22c] ;  /* 0x00008b00002b7ab9 */ /* 0x000fe20000000800 */
[----:B------:R-:W-:Y:S01]  /*50f40*/  ISETP.GE.AND P0, PT, R48, UR26, PT ;  /* 0x0000001a30007c0c */ /* 0x000fe2000bf06270 */
[----:B------:R-:W-:Y:S01]  /*50f50*/  ULDC UR26, c[0x0][0x228] ;  /* 0x00008a00001a7ab9 */ /* 0x000fe20000000800 */
[----:B------:R-:W-:Y:S01]  /*50f60*/  @P1 LOP3.LUT R15, R15, 0x4, RZ, 0xfc, !PT ;  /* 0x000000040f0f1812 */ /* 0x000fe200078efcff */
[----:B------:R-:W-:Y:S01]  /*50f70*/  ULDC UR44, c[0x0][0x22c] ;  /* 0x00008b00002c7ab9 */ /* 0x000fe20000000800 */
[----:B------:R-:W-:-:S02]  /*50f80*/  ISETP.LT.AND P1, PT, R4, UR30, !P0 ;  /* 0x0000001e04007c0c */ /* 0x000fc4000c721270 */
[----:B------:R-:W-:Y:S01]  /*50f90*/  LOP3.LUT R17, R17, 0xbfffffff, RZ, 0xc0, !PT ;  /* 0xbfffffff11117812 */ /* 0x000fe200078ec0ff */
[----:B------:R-:W-:Y:S01]  /*50fa0*/  VIADD R48, R0, 0x30 ;  /* 0x0000003000307836 */ /* 0x000fe20000000000 */
[----:B------:R-:W-:Y:S01]  /*50fb0*/  ISETP.LT.AND P0, PT, R3, UR38, !P0 ;  /* 0x0000002603007c0c */ /* 0x000fe2000c701270 */
[----:B------:R-:W-:Y:S01]  /*50fc0*/  ULDC UR38, c[0x0][0x228] ;  /* 0x00008a0000267ab9 */ /* 0x000fe20000000800 */
[----:B------:R-:W-:Y:S01]  /*50fd0*/  LOP3.LUT R15, R15, 0xfffffffe, RZ, 0xc0, !PT ;  /* 0xfffffffe0f0f7812 */ /* 0x000fe200078ec0ff */
[----:B------:R-:W-:-:S06]  /*50fe0*/  ULDC UR30, c[0x0][0x22c] ;  /* 0x00008b00001e7ab9 */ /* 0x000fcc0000000800 */
[----:B------:R-:W-:-:S04]  /*50ff0*/  @P1 LOP3.LUT R15, R15, 0x1, RZ, 0xfc, !PT ;  /* 0x000000010f0f1812 */ /* 0x000fc800078efcff */
        /* <DEDUP_REMOVED lines=16> */
[----:B------:R-:W-:Y:S01]  /*51100*/  VIADD R48, R0, 0x2f ;  /* 0x0000002f00307836 */ /* 0x000fe20000000000 */
        /* <DEDUP_REMOVED lines=67> */
[----:B------:R-:W-:Y:S01]  /*51540*/  VIADD R48, R0, 0x2c ;  /* 0x0000002c00307836 */ /* 0x000fe20000000000 */
[----:B------:R-:W-:-:S08]  /*51550*/  ULDC UR14, c[0x0][0x22c] ;  /* 0x00008b00000e7ab9 */ /* 0x000fd00000000800 */
        /* <DEDUP_REMOVED lines=75> */
[----:B------:R-:W-:-:S11]  /*51a10*/  LOP3.LUT R17, R17, 0xfffffffb, RZ, 0xc0, !PT ;  /* 0xfffffffb11117812 */ /* 0x000fd600078ec0ff */
[----:B------:R-:W-:Y:S02]  /*51a20*/  @P0 LOP3.LUT R16, R16, 0x80000000, RZ, 0xfc, !PT ;  /* 0x8000000010100812 */ /* 0x000fe400078efcff */
[----:B------:R-:W-:Y:S01]  /*51a30*/  ISETP.GE.AND P0, PT, R48, UR32, PT ;  /* 0x0000002030007c0c */ /* 0x000fe2000bf06270 */
[----:B------:R-:W-:Y:S01]  /*51a40*/  VIADD R49, R0, 0x18 ;  /* 0x0000001800317836 */ /* 0x000fe20000000000 */
[----:B------:R-:W-:Y:S01]  /*51a50*/  @P1 LOP3.LUT R17, R17, 0x4, RZ, 0xfc, !PT ;  /* 0x0000000411111812 */ /* 0x000fe200078efcff */
[----:B------:R-:W-:Y:S01]  /*51a60*/  ULDC UR32, c[0x0][0x228] ;  /* 0x00008a0000207ab9 */ /* 0x000fe20000000800 */
[----:B------:R-:W-:Y:S02]  /*51a70*/  ISETP.LT.AND P1, PT, R4, UR34, !P0 ;  /* 0x0000002204007c0c */ /* 0x000fe4000c721270 */
        /* <DEDUP_REMOVED lines=354> */
[----:B------:R-:W-:-:S10]  /*530a0*/  ULDC UR38, c[0x0][0x228] ;  /* 0x00008a0000267ab9 */ /* 0x000fd40000000800 */
        /* <DEDUP_REMOVED lines=458> */
[----:B------:R-:W-:Y:S01]  /*54d50*/  VIADD R48, R0, 0x93 ;  /* 0x0000009300307836 */ /* 0x000fe20000000000 */
        /* <DEDUP_REMOVED lines=136> */
[----:B------:R-:W-:-:S04]  /*555e0*/  ISETP.GE.AND P0, PT, R48, UR43, PT ;  /* 0x0000002b30007c0c */ /* 0x000fc8000bf06270 */
        /* <DEDUP_REMOVED lines=41> */
[----:B------:R-:W-:-:S04]  /*55880*/  ISETP.GE.AND P0, PT, R49, UR40, PT ;  /* 0x0000002831007c0c */ /* 0x000fc8000bf06270 */
[----:B------:R-:W-:Y:S01]  /*55890*/  ISETP.LT.AND P1, PT, R3, UR36, !P0 ;  /* 0x0000002403007c0c */ /* 0x000fe2000c721270 */
[----:B------:R-:W-:Y:S01]  /*558a0*/  ULDC UR36, c[0x0][0x228] ;  /* 0x00008a0000247ab9 */ /* 0x000fe20000000800 */
[----:B------:R-:W-:Y:S01]  /*558b0*/  ISETP.LT.AND P0, PT, R4, UR38, !P0 ;  /* 0x0000002604007c0c */ /* 0x000fe2000c701270 */
[----:B------:R-:W-:Y:S01]  /*558c0*/  ULDC UR38, c[0x0][0x228] ;  /* 0x00008a0000267ab9 */ /* 0x000fe20000000800 */
[----:B------:R-:W-:-:S11]  /*558d0*/  LOP3.LUT R6, R6, 0xfffffffe, RZ, 0xc0, !PT ;  /* 0xfffffffe06067812 */ /* 0x000fd600078ec0ff */
[----:B------:R-:W-:Y:S02]  /*558e0*/  @P0 LOP3.LUT R7, R7, 0x40000000, RZ, 0xfc, !PT ;  /* 0x4000000007070812 */ /* 0x000fe400078efcff */
[----:B------:R-:W-:Y:S02]  /*558f0*/  ISETP.GE.AND P0, PT, R48, UR42, PT ;  /* 0x0000002a30007c0c */ /* 0x000fe4000bf06270 */
        /* <DEDUP_REMOVED lines=17> */
[----:B------:R-:W-:Y:S01]  /*55a10*/  VIADD R49, R0, 0xa6 ;  /* 0x000000a600317836 */ /* 0x000fe20000000000 */
[----:B------:R-:W-:-:S09]  /*55a20*/  R2UR UR42, R73 ;  /* 0x00000000492a72ca */ /* 0x000fd200000e0000 */
[----:B------:R-:W-:Y:S01]  /*55a30*/  @P1 LOP3.LUT R7, R7, 0x2000000, RZ, 0xfc, !PT ;  /* 0x0200000007071812 */ /* 0x000fe200078efcff */
[----:B------:R-:W-:Y:S01]  /*55a40*/  VIADD R85, R0, 0xdb ;  /* 0x000000db00557836 */ /* 0x000fe20000000000 */
[----:B------:R-:W-:Y:S01]  /*55a50*/  UMOV UR40, UR46 ;  /* 0x0000002e00287c82 */ /* 0x000fe20008000000 */
[----:B------:R-:W-:Y:S01]  /*55a60*/  R2UR UR43, R72 ;  /* 0x00000000482b72ca */ /* 0x000fe200000e0000 */
[C---:B------:R-:W-:Y:S01]  /*55a70*/  VIADD R84, R0.reuse, 0xdc ;  /* 0x000000dc00547836 */ /* 0x040fe20000000000 */
[----:B------:R-:W-:Y:S01]  /*55a80*/  LOP3.LUT R7, R7, 0xff7fffff, RZ, 0xc0, !PT ;  /* 0xff7fffff07077812 */ /* 0x000fe200078ec0ff */
[----:B------:R-:W-:Y:S01]  /*55a90*/  VIADD R83, R0, 0xdd ;  /* 0x000000dd00537836 */ /* 0x000fe20000000000 */
[----:B------:R-:W-:Y:S01]  /*55aa0*/  LOP3.LUT R6, R6, 0xff7fffff, RZ, 0xc0, !PT ;  /* 0xff7fffff06067812 */ /* 0x000fe200078ec0ff */
[C---:B------:R-:W-:Y:S01]  /*55ab0*/  VIADD R82, R0.reuse, 0xde ;  /* 0x000000de00527836 */ /* 0x040fe20000000000 */
[----:B------:R-:W-:Y:S02]  /*55ac0*/  @P0 LOP3.LUT R7, R7, 0x800000, RZ, 0xfc, !PT ;  /* 0x0080000007070812 */ /* 0x000fe400078efcff */
[----:B------:R-:W-:Y:S01]  /*55ad0*/  R2UR UR48, R69 ;  /* 0x00000000453072ca */ /* 0x000fe200000e0000 */
[----:B------:R-:W-:Y:S01]  /*55ae0*/  VIADD R81, R0, 0xdf ;  /* 0x000000df00517836 */ /* 0x000fe20000000000 */
[----:B------:R-:W-:Y:S01]  /*55af0*/  ISETP.GE.AND P0, PT, R48, UR6, PT ;  /* 0x0000000630007c0c */ /* 0x000fe2000bf06270 */
[----:B------:R-:W-:Y:S01]  /*55b00*/  ULDC UR6, c[0x0][0x228] ;  /* 0x00008a0000067ab9 */ /* 0x000fe20000000800 */
[----:B------:R-:W-:Y:S01]  /*55b10*/  R2UR UR44, R71 ;  /* 0x00000000472c72ca */ /* 0x000fe200000e0000 */
[----:B------:R-:W-:Y:S01]  /*55b20*/  VIADD R80, R0, 0xe0 ;  /* 0x000000e000507836 */ /* 0x000fe20000000000 */
[----:B------:R-:W-:Y:S01]  /*55b30*/  ISETP.LT.AND P1, PT, R3, UR4, !P0 ;  /* 0x0000000403007c0c */ /* 0x000fe2000c721270 */
[----:B------:R-:W-:Y:S01]  /*55b40*/  ULDC UR4, c[0x0][0x228] ;  /* 0x00008a0000047ab9 */ /* 0x000fe20000000800 */
[----:B------:R-:W-:-:S02]  /*55b50*/  ISETP.LT.AND P0, PT, R4, UR36, !P0 ;  /* 0x0000002404007c0c */ /* 0x000fc4000c701270 */
[----:B------:R-:W-:Y:S01]  /*55b60*/  R2UR UR50, R68 ;  /* 0x00000000443272ca */ /* 0x000fe200000e0000 */
[C---:B------:R-:W-:Y:S01]  /*55b70*/  VIADD R79, R0.reuse, 0xe1 ;  /* 0x000000e1004f7836 */ /* 0x040fe20000000000 */
[----:B------:R-:W-:Y:S01]  /*55b80*/  LOP3.LUT R7, R7, 0xffbfffff, RZ, 0xc0, !PT ;  /* 0xffbfffff07077812 */ /* 0x000fe200078ec0ff */
[----:B------:R-:W-:Y:S01]  /*55b90*/  VIADD R48, R0, 0xa7 ;  /* 0x000000a700307836 */ /* 0x000fe20000000000 */
[----:B------:R-:W-:Y:S02]  /*55ba0*/  R2UR UR46, R70 ;  /* 0x00000000462e72ca */ /* 0x000fe400000e0000 */
[----:B------:R-:W-:Y:S02]  /*55bb0*/  R2UR UR52, R67 ;  /* 0x00000000433472ca */ /* 0x000fe400000e0000 */
[----:B------:R-:W-:Y:S01]  /*55bc0*/  LOP3.LUT R5, R5, 0xfffffffd, RZ, 0xc0, !PT ;  /* 0xfffffffd05057812 */ /* 0x000fe200078ec0ff */
[----:B------:R-:W-:Y:S01]  /*55bd0*/  VIADD R78, R0, 0xe2 ;  /* 0x000000e2004e7836 */ /* 0x000fe20000000000 */
[----:B------:R-:W-:-:S02]  /*55be0*/  @P1 LOP3.LUT R7, R7, 0x400000, RZ, 0xfc, !PT ;  /* 0x0040000007071812 */ /* 0x000fc400078efcff */
[----:B------:R-:W-:Y:S01]  /*55bf0*/  R2UR UR54, R66 ;  /* 0x00000000423672ca */ /* 0x000fe200000e0000 */
[C---:B------:R-:W-:Y:S01]  /*55c00*/  VIADD R77, R0.reuse, 0xe3 ;  /* 0x000000e3004d7836 */ /* 0x040fe20000000000 */
[----:B------:R-:W-:Y:S02]  /*55c10*/  LOP3.LUT R7, R7, 0xffefffff, RZ, 0xc0, !PT ;  /* 0xffefffff07077812 */ /* 0x000fe400078ec0ff */
[----:B------:R-:W-:Y:S01]  /*55c20*/  R2UR UR59, R65 ;  /* 0x00000000413b72ca */ /* 0x000fe200000e0000 */
[C---:B------:R-:W-:Y:S01]  /*55c30*/  VIADD R54, R0.reuse, 0xfa ;  /* 0x000000fa00367836 */ /* 0x040fe20000000000 */
[----:B------:R-:W-:Y:S01]  /*55c40*/  @P0 LOP3.LUT R7, R7, 0x100000, RZ, 0xfc, !PT ;  /* 0x0010000007070812 */ /* 0x000fe200078efcff */
[----:B------:R-:W-:Y:S01]  /*55c50*/  VIADD R76, R0, 0xe4 ;  /* 0x000000e4004c7836 */ /* 0x000fe20000000000 */
[----:B------:R-:W-:Y:S02]  /*55c60*/  ISETP.GE.AND P0, PT, R49, UR8, PT ;  /* 0x0000000831007c0c */ /* 0x000fe4000bf06270 */
[----:B------:R-:W-:Y:S01]  /*55c70*/  R2UR UR60, R64 ;  /* 0x00000000403c72ca */ /* 0x000fe200000e0000 */
[----:B------:R-:W-:Y:S01]  /*55c80*/  VIADD R53, R0, 0xfb ;  /* 0x000000fb00357836 */ /* 0x000fe20000000000 */
[----:B------:R-:W-:Y:S01]  /*55c90*/  ISETP.LT.AND P1, PT, R3, UR4, !P0 ;  /* 0x0000000403007c0c */ /* 0x000fe2000c721270 */
[----:B------:R-:W-:Y:S01]  /*55ca0*/  ULDC UR4, c[0x0][0x228] ;  /* 0x00008a0000047ab9 */ /* 0x000fe20000000800 */
[----:B------:R-:W-:Y:S01]  /*55cb0*/  ISETP.LT.AND P0, PT, R4, UR6, !P0 ;  /* 0x0000000604007c0c */ /* 0x000fe2000c701270 */
[----:B------:R-:W-:Y:S01]  /*55cc0*/  ULDC UR6, c[0x0][0x228] ;  /* 0x00008a0000067ab9 */ /* 0x000fe20000000800 */
[----:B------:R-:W-:Y:S01]  /*55cd0*/  LOP3.LUT R7, R7, 0xfffbffff, RZ, 0xc0, !PT ;  /* 0xfffbffff07077812 */ /* 0x000fe200078ec0ff */
[----:B------:R-:W-:Y:S01]  /*55ce0*/  VIADD R49, R0, 0xa8 ;  /* 0x000000a800317836 */ /* 0x000fe20000000000 */
[----:B------:R-:W-:Y:S01]  /*55cf0*/  ISETP.GE.AND P5, PT, R54, UR31, PT ;  /* 0x0000001f36007c0c */ /* 0x000fe2000bfa6270 */
[----:B------:R-:W-:Y:S01]  /*55d00*/  VIADD R75, R0, 0xe5 ;  /* 0x000000e5004b7836 */ /* 0x000fe20000000000 */
[----:B------:R-:W-:Y:S01]  /*55d10*/  LOP3.LUT R190, R190, 0xffffbfff, RZ, 0xc0, !PT ;  /* 0xffffbfffbebe7812 */ /* 0x000fe200078ec0ff */
[C---:B------:R-:W-:Y:S01]  /*55d20*/  VIADD R74, R0.reuse, 0xe6 ;  /* 0x000000e6004a7836 */ /* 0x040fe20000000000 */
[----:B------:R-:W-:Y:S01]  /*55d30*/  ULDC UR8, c[0x0][0x22c] ;  /* 0x00008b0000087ab9 */ /* 0x000fe20000000800 */
[----:B------:R-:W-:-:S02]  /*55d40*/  VIADD R121, R0, 0xb6 ;  /* 0x000000b600797836 */ /* 0x000fc40000000000 */
[C---:B------:R-:W-:Y:S01]  /*55d50*/  VIADD R123, R0.reuse, 0xb4 ;  /* 0x000000b4007b7836 */ /* 0x040fe20000000000 */
[----:B------:R-:W-:Y:S01]  /*55d60*/  @P1 LOP3.LUT R7, R7, 0x40000, RZ, 0xfc, !PT ;  /* 0x0004000007071812 */ /* 0x000fe200078efcff */
[C---:B------:R-:W-:Y:S02]  /*55d70*/  VIADD R72, R0.reuse, 0xe8 ;  /* 0x000000e800487836 */ /* 0x040fe40000000000 */
[C---:B------:R-:W-:Y:S01]  /*55d80*/  VIADD R120, R0.reuse, 0xb7 ;  /* 0x000000b700787836 */ /* 0x040fe20000000000 */
[----:B------:R-:W-:Y:S01]  /*55d90*/  LOP3.LUT R7, R7, 0xfffeffff, RZ, 0xc0, !PT ;  /* 0xfffeffff07077812 */ /* 0x000fe200078ec0ff */
[C---:B------:R-:W-:Y:S02]  /*55da0*/  VIADD R71, R0.reuse, 0xe9 ;  /* 0x000000e900477836 */ /* 0x040fe40000000000 */
[C---:B------:R-:W-:Y:S01]  /*55db0*/  VIADD R119, R0.reuse, 0xb8 ;  /* 0x000000b800777836 */ /* 0x040fe20000000000 */
[----:B------:R-:W-:Y:S01]  /*55dc0*/  @P0 LOP3.LUT R7, R7, 0x10000, RZ, 0xfc, !PT ;  /* 0x0001000007070812 */ /* 0x000fe200078efcff */
[----:B------:R-:W-:Y:S01]  /*55dd0*/  VIADD R73, R0, 0xe7 ;  /* 0x000000e700497836 */ /* 0x000fe20000000000 */
[----:B------:R-:W-:Y:S01]  /*55de0*/  ISETP.GE.AND P0, PT, R48, UR10, PT ;  /* 0x0000000a30007c0c */ /* 0x000fe2000bf06270 */
[C---:B------:R-:W-:Y:S01]  /*55df0*/  VIADD R122, R0.reuse, 0xb5 ;  /* 0x000000b5007a7836 */ /* 0x040fe20000000000 */
[----:B------:R-:W-:Y:S01]  /*55e00*/  LOP3.LUT R7, R7, 0xffffbfff, RZ, 0xc0, !PT ;  /* 0xffffbfff07077812 */ /* 0x000fe200078ec0ff */
[----:B------:R-:W-:Y:S01]  /*55e10*/  VIADD R48, R0, 0xa9 ;  /* 0x000000a900307836 */ /* 0x000fe20000000000 */
[----:B------:R-:W-:Y:S01]  /*55e20*/  ISETP.LT.AND P1, PT, R3, UR4, !P0 ;  /* 0x0000000403007c0c */ /* 0x000fe2000c721270 */
[----:B------:R-:W-:Y:S01]  /*55e30*/  ULDC UR4, c[0x0][0x228] ;  /* 0x00008a0000047ab9 */ /* 0x000fe20000000800 */
[----:B------:R-:W-:Y:S01]  /*55e40*/  ISETP.LT.AND P0, PT, R4, UR6, !P0 ;  /* 0x0000000604007c0c */ /* 0x000fe2000c701270 */
[----:B------:R-:W-:Y:S01]  /*55e50*/  ULDC UR6, c[0x0][0x228] ;  /* 0x00008a0000067ab9 */ /* 0x000fe20000000800 */
[----:B------:R-:W-:Y:S01]  /*55e60*/  ISETP.GE.AND P4, PT, R53, UR33, PT ;  /* 0x0000002135007c0c */ /* 0x000fe2000bf86270 */
[----:B------:R-:W-:Y:S01]  /*55e70*/  VIADD R118, R0, 0xb9 ;  /* 0x000000b900767836 */ /* 0x000fe20000000000 */
[----:B------:R-:W-:Y:S01]  /*55e80*/  @P5 LOP3.LUT R190, R190, 0x4000, RZ, 0xfc, !PT ;  /* 0x00004000bebe5812 */ /* 0x000fe200078efcff */
[----:B------:R-:W-:Y:S01]  /*55e90*/  VIADD R117, R0, 0xba ;  /* 0x000000ba00757836 */ /* 0x000fe20000000000 */
[----:B------:R-:W-:Y:S01]  /*55ea0*/  ISETP.GE.AND P2, PT, R72, UR49, PT ;  /* 0x0000003148007c0c */ /* 0x000fe2000bf46270 */
[----:B------:R-:W-:Y:S01]  /*55eb0*/  ULDC UR49, c[0x0][0x22c] ;  /* 0x00008b0000317ab9 */ /* 0x000fe20000000800 */
[C---:B------:R-:W-:Y:S01]  /*55ec0*/  VIADD R116, R0.reuse, 0xbb ;  /* 0x000000bb00747836 */ /* 0x040fe20000000000 */
[----:B------:R-:W-:Y:S01]  /*55ed0*/  ULDC UR10, c[0x0][0x22c] ;  /* 0x00008b00000a7ab9 */ /* 0x000fe20000000800 */
[C---:B------:R-:W-:Y:S01]  /*55ee0*/  VIADD R115, R0.reuse, 0xbc ;  /* 0x000000bc00737836 */ /* 0x040fe20000000000 */
[----:B------:R-:W-:Y:S01]  /*55ef0*/  @P1 LOP3.LUT R7, R7, 0x4000, RZ, 0xfc, !PT ;  /* 0x0000400007071812 */ /* 0x000fe200078efcff */
[----:B------:R-:W-:-:S02]  /*55f00*/  VIADD R114, R0, 0xbd ;  /* 0x000000bd00727836 */ /* 0x000fc40000000000 */
[C---:B------:R-:W-:Y:S01]  /*55f10*/  VIADD R113, R0.reuse, 0xbe ;  /* 0x000000be00717836 */ /* 0x040fe20000000000 */
[----:B------:R-:W-:Y:S01]  /*55f20*/  LOP3.LUT R7, R7, 0xffffefff, RZ, 0xc0, !PT ;  /* 0xffffefff07077812 */ /* 0x000fe200078ec0ff */
[C---:B------:R-:W-:Y:S02]  /*55f30*/  VIADD R112, R0.reuse, 0xbf ;  /* 0x000000bf00707836 */ /* 0x040fe40000000000 */
[C---:B------:R-:W-:Y:S01]  /*55f40*/  VIADD R111, R0.reuse, 0xc0 ;  /* 0x000000c0006f7836 */ /* 0x040fe20000000000 */
[----:B------:R-:W-:Y:S01]  /*55f50*/  @P0 LOP3.LUT R7, R7, 0x1000, RZ, 0xfc, !PT ;  /* 0x0000100007070812 */ /* 0x000fe200078efcff */
[C---:B------:R-:W-:Y:S01]  /*55f60*/  VIADD R110, R0.reuse, 0xc1 ;  /* 0x000000c1006e7836 */ /* 0x040fe20000000000 */
        /* <DEDUP_REMOVED lines=8> */
[----:B------:R-:W-:Y:S01]  /*55ff0*/  LOP3.LUT R190, R190, 0xffff7fff, RZ, 0xc0, !PT ;  /* 0xffff7fffbebe7812 */ /* 0x000fe200078ec0ff */
[C---:B------:R-:W-:Y:S01]  /*56000*/  VIADD R108, R0.reuse, 0xc3 ;  /* 0x000000c3006c7836 */ /* 0x040fe20000000000 */
[----:B------:R-:W-:Y:S01]  /*56010*/  ISETP.GE.AND P5, PT, R123, UR49, PT ;  /* 0x000000317b007c0c */ /* 0x000fe2000bfa6270 */
[----:B------:R-:W-:Y:S01]  /*56020*/  ULDC UR49, c[0x0][0x22c] ;  /* 0x00008b0000317ab9 */ /* 0x000fe20000000800 */
        /* <DEDUP_REMOVED lines=20> */
[----:B------:R-:W-:Y:S01]  /*56170*/  @P4 LOP3.LUT R190, R190, 0x8000, RZ, 0xfc, !PT ;  /* 0x00008000bebe4812 */ /* 0x000fe200078efcff */
[C---:B------:R-:W-:Y:S01]  /*56180*/  VIADD R98, R0.reuse, 0xcd ;  /* 0x000000cd00627836 */ /* 0x040fe20000000000 */
[----:B------:R-:W-:Y:S01]  /*56190*/  ULDC UR14, c[0x0][0x22c] ;  /* 0x00008b00000e7ab9 */ /* 0x000fe20000000800 */
[----:B------:R-:W-:-:S02]  /*561a0*/  VIADD R97, R0, 0xce ;  /* 0x000000ce00617836 */ /* 0x000fc40000000000 */
[C---:B------:R-:W-:Y:S02]  /*561b0*/  VIADD R96, R0.reuse, 0xcf ;  /* 0x000000cf00607836 */ /* 0x040fe40000000000 */
[C---:B------:R-:W-:Y:S02]  /*561c0*/  VIADD R95, R0.reuse, 0xd0 ;  /* 0x000000d0005f7836 */ /* 0x040fe40000000000 */
[C---:B------:R-:W-:Y:S01]  /*561d0*/  VIADD R94, R0.reuse, 0xd1 ;  /* 0x000000d1005e7836 */ /* 0x040fe20000000000 */
[----:B------:R-:W-:Y:S01]  /*561e0*/  @P1 LOP3.LUT R7, R7, 0x80, RZ, 0xfc, !PT ;  /* 0x0000008007071812 */ /* 0x000fe200078efcff */
[C---:B------:R-:W-:Y:S02]  /*561f0*/  VIADD R93, R0.reuse, 0xd2 ;  /* 0x000000d2005d7836 */ /* 0x040fe40000000000 */
[C---:B------:R-:W-:Y:S01]  /*56200*/  VIADD R92, R0.reuse, 0xd3 ;  /* 0x000000d3005c7836 */ /* 0x040fe20000000000 */
[----:B------:R-:W-:Y:S01]  /*56210*/  LOP3.LUT R7, R7, 0xffffffef, RZ, 0xc0, !PT ;  /* 0xffffffef07077812 */ /* 0x000fe200078ec0ff */
[----:B------:R-:W-:-:S02]  /*56220*/  VIADD R69, R0, 0xeb ;  /* 0x000000eb00457836 */ /* 0x000fc40000000000 */
        /* <DEDUP_REMOVED lines=11> */
[----:B------:R-:W-:Y:S01]  /*562e0*/  ULDC UR16, c[0x0][0x22c] ;  /* 0x00008b0000107ab9 */ /* 0x000fe20000000800 */
[----:B------:R-:W-:Y:S01]  /*562f0*/  LOP3.LUT R2, R2, 0xfffffffd, RZ, 0xc0, !PT ;  /* 0xfffffffd02027812 */ /* 0x000fe200078ec0ff */
[C---:B------:R-:W-:Y:S01]  /*56300*/  VIADD R62, R0.reuse, 0xf2 ;  /* 0x000000f2003e7836 */ /* 0x040fe20000000000 */
[----:B------:R-:W0:Y:S01]  /*56310*/  S2R R125, SR_TID.X ;  /* 0x00000000007d7919 */ /* 0x000e220000002100 */
[C---:B------:R-:W-:Y:S01]  /*56320*/  VIADD R89, R0.reuse, 0xd6 ;  /* 0x000000d600597836 */ /* 0x040fe20000000000 */
[----:B------:R-:W-:Y:S01]  /*56330*/  ULDC UR36, c[0x0][0x22c] ;  /* 0x00008b0000247ab9 */ /* 0x000fe20000000800 */
[----:B------:R-:W-:Y:S01]  /*56340*/  VIADD R61, R0, 0xf3 ;  /* 0x000000f3003d7836 */ /* 0x000fe20000000000 */
[----:B------:R-:W-:-:S02]  /*56350*/  ULDC UR38, c[0x0][0x228] ;  /* 0x00008a0000267ab9 */ /* 0x000fc40000000800 */
        /* <DEDUP_REMOVED lines=86> */
[----:B------:R-:W-:Y:S01]  /*568c0*/  VIADD R64, R0, 0xf0 ;  /* 0x000000f000407836 */ /* 0x000fe20000000000 */
        /* <DEDUP_REMOVED lines=25> */
[----:B------:R-:W-:Y:S01]  /*56a60*/  ULDC UR40, c[0x0][0x22c] ;  /* 0x00008b0000287ab9 */ /* 0x000fe20000000800 */
[----:B------:R-:W-:Y:S01]  /*56a70*/  ISETP.GE.AND P1, PT, R84, UR42, PT ;  /* 0x0000002a54007c0c */ /* 0x000fe2000bf26270 */
[----:B------:R-:W-:-:S10]  /*56a80*/  ULDC UR42, c[0x0][0x22c] ;  /* 0x00008b00002a7ab9 */ /* 0x000fd40000000800 */
[----:B------:R-:W-:Y:S02]  /*56a90*/  @P0 LOP3.LUT R6, R6, 0x800000, RZ, 0xfc, !PT ;  /* 0x0080000006060812 */ /* 0x000fe400078efcff */
[----:B------:R-:W-:Y:S01]  /*56aa0*/  ISETP.GE.AND P0, PT, R83, UR43, PT ;  /* 0x0000002b53007c0c */ /* 0x000fe2000bf06270 */
[----:B------:R-:W-:Y:S01]  /*56ab0*/  ULDC UR43, c[0x0][0x22c] ;  /* 0x00008b00002b7ab9 */ /* 0x000fe20000000800 */
[----:B------:R-:W-:-:S04]  /*56ac0*/  LOP3.LUT R6, R6, 0xfdffffff, RZ, 0xc0, !PT ;  /* 0xfdffffff06067812 */ /* 0x000fc800078ec0ff */
        /* <DEDUP_REMOVED lines=14> */
[----:B------:R-:W-:-:S04]  /*56bb0*/  ULDC UR50, c[0x0][0x22c] ;  /* 0x00008b0000327ab9 */ /* 0x000fc80000000800 */
        /* <DEDUP_REMOVED lines=19> */
[----:B------:R-:W-:Y:S02]  /*56cf0*/  LOP3.LUT R5, R5, 0xffffdfff, RZ, 0xc0, !PT ;  /* 0xffffdfff05057812 */ /* 0x000fe400078ec0ff */
[----:B------:R-:W-:Y:S01]  /*56d00*/  ISETP.GE.AND P4, PT, R121, UR45, PT ;  /* 0x0000002d79007c0c */ /* 0x000fe2000bf86270 */
[----:B------:R-:W-:Y:S01]  /*56d10*/  ULDC UR45, c[0x0][0x22c] ;  /* 0x00008b00002d7ab9 */ /* 0x000fe20000000800 */
[----:B------:R-:W-:Y:S02]  /*56d20*/  @P0 LOP3.LUT R5, R5, 0x2000, RZ, 0xfc, !PT ;  /* 0x0000200005050812 */ /* 0x000fe400078efcff */
[----:B------:R-:W-:-:S02]  /*56d30*/  LOP3.LUT R8, R8, 0xfffffffe, RZ, 0xc0, !PT ;  /* 0xfffffffe08087812 */ /* 0x000fc400078ec0ff */
[----:B------:R-:W-:Y:S02]  /*56d40*/  LOP3.LUT R5, R5, 0xffff7fff, RZ, 0xc0, !PT ;  /* 0xffff7fff05057812 */ /* 0x000fe400078ec0ff */
[----:B------:R-:W-:Y:S02]  /*56d50*/  LOP3.LUT R8, R8, 0xfffffffd, RZ, 0xc0, !PT ;  /* 0xfffffffd08087812 */ /* 0x000fe400078ec0ff */
[----:B------:R-:W-:Y:S02]  /*56d60*/  @P1 LOP3.LUT R5, R5, 0x8000, RZ, 0xfc, !PT ;  /* 0x0000800005051812 */ /* 0x000fe400078efcff */
[----:B------:R-:W-:Y:S01]  /*56d70*/  ISETP.GE.AND P1, PT, R71, UR51, PT ;  /* 0x0000003347007c0c */ /* 0x000fe2000bf26270 */
[----:B------:R-:W-:Y:S01]  /*56d80*/  ULDC UR51, c[0x0][0x22c] ;  /* 0x00008b0000337ab9 */ /* 0x000fe20000000800 */
[----:B------:R-:W-:Y:S02]  /*56d90*/  @P4 LOP3.LUT R8, R8, 0x2, RZ, 0xfc, !PT ;  /* 0x0000000208084812 */ /* 0x000fe400078efcff */
[----:B------:R-:W-:Y:S01]  /*56da0*/  ISETP.GE.AND P4, PT, R120, UR51, PT ;  /* 0x0000003378007c0c */ /* 0x000fe2000bf86270 */
[----:B------:R-:W-:Y:S01]  /*56db0*/  ULDC UR51, c[0x0][0x22c] ;  /* 0x00008b0000337ab9 */ /* 0x000fe20000000800 */
[----:B------:R-:W-:-:S04]  /*56dc0*/  @P5 LOP3.LUT R8, R8, 0x1, RZ, 0xfc, !PT ;  /* 0x0000000108085812 */ /* 0x000fc800078efcff */
[----:B------:R-:W-:-:S07]  /*56dd0*/  LOP3.LUT R8, R8, 0xffffffdf, RZ, 0xc0, !PT ;  /* 0xffffffdf08087812 */ /* 0x000fce00078ec0ff */
[----:B------:R-:W-:Y:S02]  /*56de0*/  @P4 LOP3.LUT R8, R8, 0x20, RZ, 0xfc, !PT ;  /* 0x0000002008084812 */ /* 0x000fe400078efcff */
[----:B------:R-:W-:Y:S01]  /*56df0*/  ISETP.GE.AND P4, PT, R119, UR49, PT ;  /* 0x0000003177007c0c */ /* 0x000fe2000bf86270 */
[----:B------:R-:W-:Y:S01]  /*56e00*/  ULDC UR49, c[0x0][0x22c] ;  /* 0x00008b0000317ab9 */ /* 0x000fe20000000800 */
[----:B------:R-:W-:Y:S01]  /*56e10*/  ISETP.GE.AND P0, PT, R73, UR47, PT ;  /* 0x0000002f49007c0c */ /* 0x000fe2000bf06270 */
[----:B------:R-:W-:Y:S01]  /*56e20*/  ULDC UR47, c[0x0][0x22c] ;  /* 0x00008b00002f7ab9 */ /* 0x000fe20000000800 */
[----:B------:R-:W-:Y:S02]  /*56e30*/  LOP3.LUT R8, R8, 0xfffffdff, RZ, 0xc0, !PT ;  /* 0xfffffdff08087812 */ /* 0x000fe400078ec0ff */
[----:B------:R-:W-:Y:S01]  /*56e40*/  ISETP.GE.AND P6, PT, R122, UR47, PT ;  /* 0x0000002f7a007c0c */ /* 0x000fe2000bfc6270 */
[----:B------:R-:W-:-:S06]  /*56e50*/  ULDC UR47, c[0x0][0x22c] ;  /* 0x00008b00002f7ab9 */ /* 0x000fcc0000000800 */
[----:B------:R-:W-:Y:S02]  /*56e60*/  @P4 LOP3.LUT R8, R8, 0x200, RZ, 0xfc, !PT ;  /* 0x0000020008084812 */ /* 0x000fe400078efcff */
[----:B------:R-:W-:Y:S01]  /*56e70*/  ISETP.GE.AND P4, PT, R118, UR47, PT ;  /* 0x0000002f76007c0c */ /* 0x000fe2000bf86270 */
[----:B------:R-:W-:Y:S01]  /*56e80*/  ULDC UR47, c[0x0][0x22c] ;  /* 0x00008b00002f7ab9 */ /* 0x000fe20000000800 */
[----:B------:R-:W-:-:S11]  /*56e90*/  LOP3.LUT R8, R8, 0xffffefff, RZ, 0xc0, !PT ;  /* 0xffffefff08087812 */ /* 0x000fd600078ec0ff */
[----:B------:R-:W-:Y:S02]  /*56ea0*/  @P4 LOP3.LUT R8, R8, 0x1000, RZ, 0xfc, !PT ;  /* 0x0000100008084812 */ /* 0x000fe400078efcff */
[----:B------:R-:W-:Y:S01]  /*56eb0*/  ISETP.GE.AND P4, PT, R117, UR45, PT ;  /* 0x0000002d75007c0c */ /* 0x000fe2000bf86270 */
[----:B------:R-:W-:Y:S01]  /*56ec0*/  ULDC UR45, c[0x0][0x22c] ;  /* 0x00008b00002d7ab9 */ /* 0x000fe20000000800 */
[----:B------:R-:W-:-:S11]  /*56ed0*/  LOP3.LUT R8, R8, 0xffff7fff, RZ, 0xc0, !PT ;  /* 0xffff7fff08087812 */ /* 0x000fd600078ec0ff */
[----:B------:R-:W-:Y:S02]  /*56ee0*/  @P4 LOP3.LUT R8, R8, 0x8000, RZ, 0xfc, !PT ;  /* 0x0000800008084812 */ /* 0x000fe400078efcff */
[----:B------:R-:W-:Y:S02]  /*56ef0*/  ISETP.GE.AND P4, PT, R116, UR51, PT ;  /* 0x0000003374007c0c */ /* 0x000fe4000bf86270 */
        /* <DEDUP_REMOVED lines=23> */
[----:B------:R-:W-:-:S13]  /*57070*/  ISETP.GE.AND P4, PT, R108, UR50, PT ;  /* 0x000000326c007c0c */ /* 0x000fda000bf86270 */
        /* <DEDUP_REMOVED lines=38> */
[----:B------:R-:W-:Y:S02]  /*572e0*/  LOP3.LUT R7, R7, 0x7fffffff, RZ, 0xc0, !PT ;  /* 0x7fffffff07077812 */ /* 0x000fe400078ec0ff */
[----:B------:R-:W-:-:S09]  /*572f0*/  LOP3.LUT R5, R5, 0xfffdffff, RZ, 0xc0, !PT ;  /* 0xfffdffff05057812 */ /* 0x000fd200078ec0ff */
[----:B------:R-:W-:Y:S02]  /*57300*/  @P4 LOP3.LUT R7, R7, 0x80000000, RZ, 0xfc, !PT ;  /* 0x8000000007074812 */ /* 0x000fe400078efcff */
[----:B------:R-:W-:Y:S02]  /*57310*/  ISETP.GE.AND P4, PT, R94, UR18, PT ;  /* 0x000000125e007c0c */ /* 0x000fe4000bf86270 */
[----:B------:R-:W-:Y:S02]  /*57320*/  @P0 LOP3.LUT R5, R5, 0x20000, RZ, 0xfc, !PT ;  /* 0x0002000005050812 */ /* 0x000fe400078efcff */
[----:B------:R-:W-:Y:S02]  /*57330*/  LOP3.LUT R6, R6, 0xfffffffd, RZ, 0xc0, !PT ;  /* 0xfffffffd06067812 */ /* 0x000fe400078ec0ff */
[----:B------:R-:W-:-:S04]  /*57340*/  LOP3.LUT R5, R5, 0xfff7ffff, RZ, 0xc0, !PT ;  /* 0xfff7ffff05057812 */ /* 0x000fc800078ec0ff */
[----:B------:R-:W-:-:S03]  /*57350*/  @P2 LOP3.LUT R5, R5, 0x80000, RZ, 0xfc, !PT ;  /* 0x0008000005052812 */ /* 0x000fc600078efcff */
[----:B------:R-:W-:Y:S02]  /*57360*/  @P4 LOP3.LUT R6, R6, 0x2, RZ, 0xfc, !PT ;  /* 0x0000000206064812 */ /* 0x000fe400078efcff */
[----:B------:R-:W-:Y:S02]  /*57370*/  ISETP.GE.AND P4, PT, R93, UR20, PT ;  /* 0x000000145d007c0c */ /* 0x000fe4000bf86270 */
[----:B------:R-:W-:Y:S02]  /*57380*/  ISETP.GE.AND P0, PT, R70, UR53, PT ;  /* 0x0000003546007c0c */ /* 0x000fe4000bf06270 */
[----:B------:R-:W-:Y:S02]  /*57390*/  LOP3.LUT R5, R5, 0xffdfffff, RZ, 0xc0, !PT ;  /* 0xffdfffff05057812 */ /* 0x000fe400078ec0ff */
[----:B------:R-:W-:Y:S02]  /*573a0*/  LOP3.LUT R6, R6, 0xfffffff7, RZ, 0xc0, !PT ;  /* 0xfffffff706067812 */ /* 0x000fe400078ec0ff */
[----:B------:R-:W-:-:S02]  /*573b0*/  @P1 LOP3.LUT R5, R5, 0x200000, RZ, 0xfc, !PT ;  /* 0x0020000005051812 */ /* 0x000fc400078efcff */
[----:B------:R-:W-:Y:S02]  /*573c0*/  ISETP.GE.AND P2, PT, R69, UR55, PT ;  /* 0x0000003745007c0c */ /* 0x000fe4000bf46270 */
[----:B------:R-:W-:Y:S02]  /*573d0*/  LOP3.LUT R5, R5, 0xff7fffff, RZ, 0xc0, !PT ;  /* 0xff7fffff05057812 */ /* 0x000fe400078ec0ff */
[----:B------:R-:W-:Y:S02]  /*573e0*/  @P4 LOP3.LUT R6, R6, 0x8, RZ, 0xfc, !PT ;  /* 0x0000000806064812 */ /* 0x000fe400078efcff */
[----:B------:R-:W-:Y:S02]  /*573f0*/  ISETP.GE.AND P4, PT, R92, UR22, PT ;  /* 0x000000165c007c0c */ /* 0x000fe4000bf86270 */
[----:B------:R-:W-:Y:S02]  /*57400*/  @P0 LOP3.LUT R5, R5, 0x800000, RZ, 0xfc, !PT ;  /* 0x0080000005050812 */ /* 0x000fe400078efcff */
[----:B------:R-:W-:-:S02]  /*57410*/  ISETP.GE.AND P1, PT, R68, UR61, PT ;  /* 0x0000003d44007c0c */ /* 0x000fc4000bf26270 */
[----:B------:R-:W-:Y:S02]  /*57420*/  LOP3.LUT R5, R5, 0xfbffffff, RZ, 0xc0, !PT ;  /* 0xfbffffff05057812 */ /* 0x000fe400078ec0ff */
[----:B------:R-:W-:Y:S02]  /*57430*/  LOP3.LUT R6, R6, 0xffffffdf, RZ, 0xc0, !PT ;  /* 0xffffffdf06067812 */ /* 0x000fe400078ec0ff */
[----:B------:R-:W-:Y:S02]  /*57440*/  @P2 LOP3.LUT R5, R5, 0x4000000, RZ, 0xfc, !PT ;  /* 0x0400000005052812 */ /* 0x000fe400078efcff */
[----:B------:R-:W-:Y:S02]  /*57450*/  ISETP.GE.AND P2, PT, R66, UR7, PT ;  /* 0x0000000742007c0c */ /* 0x000fe4000bf46270 */
[----:B------:R-:W-:Y:S02]  /*57460*/  ISETP.GE.AND P0, PT, R67, UR5, PT ;  /* 0x0000000543007c0c */ /* 0x000fe4000bf06270 */
[----:B------:R-:W-:-:S02]  /*57470*/  LOP3.LUT R5, R5, 0xdfffffff, RZ, 0xc0, !PT ;  /* 0xdfffffff05057812 */ /* 0x000fc400078ec0ff */
[----:B------:R-:W-:Y:S02]  /*57480*/  @P4 LOP3.LUT R6, R6, 0x20, RZ, 0xfc, !PT ;  /* 0x0000002006064812 */ /* 0x000fe400078efcff */
[----:B------:R-:W-:Y:S02]  /*57490*/  ISETP.GE.AND P4, PT, R91, UR24, PT ;  /* 0x000000185b007c0c */ /* 0x000fe4000bf86270 */
[----:B------:R-:W-:Y:S02]  /*574a0*/  @P1 LOP3.LUT R5, R5, 0x20000000, RZ, 0xfc, !PT ;  /* 0x2000000005051812 */ /* 0x000fe400078efcff */
[----:B------:R-:W-:Y:S02]  /*574b0*/  ISETP.GE.AND P1, PT, R65, UR9, PT ;  /* 0x0000000941007c0c */ /* 0x000fe4000bf26270 */
[----:B------:R-:W-:Y:S02]  /*574c0*/  LOP3.LUT R5, R5, 0xbfffffff, RZ, 0xc0, !PT ;  /* 0xbfffffff05057812 */ /* 0x000fe400078ec0ff */
[----:B------:R-:W-:-:S02]  /*574d0*/  @P2 LOP3.LUT R2, R2, 0x2, RZ, 0xfc, !PT ;  /* 0x0000000202022812 */ /* 0x000fc400078efcff */
[----:B------:R-:W-:Y:S02]  /*574e0*/  LOP3.LUT R6, R6, 0xffffff7f, RZ, 0xc0, !PT ;  /* 0xffffff7f06067812 */ /* 0x000fe400078ec0ff */
[----:B------:R-:W-:Y:S02]  /*574f0*/  @P0 LOP3.LUT R5, R5, 0x40000000, RZ, 0xfc, !PT ;  /* 0x4000000005050812 */ /* 0x000fe400078efcff */
[----:B------:R-:W-:Y:S02]  /*57500*/  ISETP.GE.AND P0, PT, R64, UR11, PT ;  /* 0x0000000b40007c0c */ /* 0x000fe4000bf06270 */
[----:B------:R-:W-:Y:S02]  /*57510*/  LOP3.LUT R2, R2, 0xfffffff7, RZ, 0xc0, !PT ;  /* 0xfffffff702027812 */ /* 0x000fe400078ec0ff */
[----:B------:R-:W-:Y:S02]  /*57520*/  @P4 LOP3.LUT R6, R6, 0x80, RZ, 0xfc, !PT ;  /* 0x0000008006064812 */ /* 0x000fe400078efcff */
[----:B------:R-:W-:-:S02]  /*57530*/  ISETP.GE.AND P4, PT, R90, UR26, PT ;  /* 0x0000001a5a007c0c */ /* 0x000fc4000bf86270 */
[----:B------:R-:W-:Y:S02]  /*57540*/  @P1 LOP3.LUT R2, R2, 0x8, RZ, 0xfc, !PT ;  /* 0x0000000802021812 */ /* 0x000fe400078efcff */
[----:B------:R-:W-:Y:S02]  /*57550*/  ISETP.GE.AND P2, PT, R63, UR13, PT ;  /* 0x0000000d3f007c0c */ /* 0x000fe4000bf46270 */
[----:B------:R-:W-:Y:S02]  /*57560*/  LOP3.LUT R2, R2, 0xffffffdf, RZ, 0xc0, !PT ;  /* 0xffffffdf02027812 */ /* 0x000fe400078ec0ff */
[----:B------:R-:W-:Y:S02]  /*57570*/  LOP3.LUT R6, R6, 0xfffffdff, RZ, 0xc0, !PT ;  /* 0xfffffdff06067812 */ /* 0x000fe400078ec0ff */
[----:B------:R-:W-:Y:S02]  /*57580*/  @P0 LOP3.LUT R2, R2, 0x20, RZ, 0xfc, !PT ;  /* 0x0000002002020812 */ /* 0x000fe400078efcff */
[----:B------:R-:W-:-:S02]  /*57590*/  ISETP.GE.AND P1, PT, R62, UR15, PT ;  /* 0x0000000f3e007c0c */ /* 0x000fc4000bf26270 */
[----:B------:R-:W-:Y:S02]  /*575a0*/  @P4 LOP3.LUT R6, R6, 0x200, RZ, 0xfc, !PT ;  /* 0x0000020006064812 */ /* 0x000fe400078efcff */
[----:B------:R-:W-:Y:S02]  /*575b0*/  ISETP.GE.AND P4, PT, R89, UR28, PT ;  /* 0x0000001c59007c0c */ /* 0x000fe4000bf86270 */
[----:B------:R-:W-:-:S04]  /*575c0*/  LOP3.LUT R2, R2, 0xffffff7f, RZ, 0xc0, !PT ;  /* 0xffffff7f02027812 */ /* 0x000fc800078ec0ff */
[----:B------:R-:W-:Y:S02]  /*575d0*/  @P2 LOP3.LUT R2, R2, 0x80, RZ, 0xfc, !PT ;  /* 0x0000008002022812 */ /* 0x000fe400078efcff */
[----:B------:R-:W-:Y:S02]  /*575e0*/  ISETP.GE.AND P0, PT, R61, UR17, PT ;  /* 0x000000113d007c0c */ /* 0x000fe4000bf06270 */
[----:B------:R-:W-:Y:S02]  /*575f0*/  LOP3.LUT R2, R2, 0xfffffdff, RZ, 0xc0, !PT ;  /* 0xfffffdff02027812 */ /* 0x000fe400078ec0ff */
[----:B------:R-:W-:Y:S02]  /*57600*/  LOP3.LUT R6, R6, 0xfffff7ff, RZ, 0xc0, !PT ;  /* 0xfffff7ff06067812 */ /* 0x000fe400078ec0ff */
[----:B------:R-:W-:Y:S02]  /*57610*/  @P1 LOP3.LUT R2, R2, 0x200, RZ, 0xfc, !PT ;  /* 0x0000020002021812 */ /* 0x000fe400078efcff */
[----:B------:R-:W-:-:S02]  /*57620*/  @P4 LOP3.LUT R6, R6, 0x800, RZ, 0xfc, !PT ;  /* 0x0000080006064812 */ /* 0x000fc400078efcff */
[----:B------:R-:W-:Y:S02]  /*57630*/  ISETP.GE.AND P4, PT, R88, UR30, PT ;  /* 0x0000001e58007c0c */ /* 0x000fe4000bf86270 */
[----:B------:R-:W-:Y:S02]  /*57640*/  ISETP.GE.AND P2, PT, R60, UR19, PT ;  /* 0x000000133c007c0c */ /* 0x000fe4000bf46270 */
[----:B------:R-:W-:Y:S02]  /*57650*/  LOP3.LUT R2, R2, 0xfffff7ff, RZ, 0xc0, !PT ;  /* 0xfffff7ff02027812 */ /* 0x000fe400078ec0ff */
[----:B------:R-:W-:Y:S02]  /*57660*/  LOP3.LUT R6, R6, 0xffffbfff, RZ, 0xc0, !PT ;  /* 0xffffbfff06067812 */ /* 0x000fe400078ec0ff */
[----:B------:R-:W-:Y:S02]  /*57670*/  @P0 LOP3.LUT R2, R2, 0x800, RZ, 0xfc, !PT ;  /* 0x0000080002020812 */ /* 0x000fe400078efcff */
[----:B------:R-:W-:-:S02]  /*57680*/  ISETP.GE.AND P1, PT, R59, UR21, PT ;  /* 0x000000153b007c0c */ /* 0x000fc4000bf26270 */
[----:B------:R-:W-:Y:S02]  /*57690*/  LOP3.LUT R2, R2, 0xffffdfff, RZ, 0xc0, !PT ;  /* 0xffffdfff02027812 */ /* 0x000fe400078ec0ff */
[----:B------:R-:W-:Y:S02]  /*576a0*/  @P4 LOP3.LUT R6, R6, 0x4000, RZ, 0xfc, !PT ;  /* 0x0000400006064812 */ /* 0x000fe400078efcff */
[----:B------:R-:W-:Y:S02]  /*576b0*/  ISETP.GE.AND P4, PT, R87, UR32, PT ;  /* 0x0000002057007c0c */ /* 0x000fe4000bf86270 */
[----:B------:R-:W-:Y:S02]  /*576c0*/  @P2 LOP3.LUT R2, R2, 0x2000, RZ, 0xfc, !PT ;  /* 0x0000200002022812 */ /* 0x000fe400078efcff */
[----:B------:R-:W-:Y:S02]  /*576d0*/  ISETP.GE.AND P0, PT, R58, UR23, PT ;  /* 0x000000173a007c0c */ /* 0x000fe4000bf06270 */
[----:B------:R-:W-:Y:S01]  /*576e0*/  LOP3.LUT R2, R2, 0xfffeffff, RZ, 0xc0, !PT ;  /* 0xfffeffff02027812 */ /* 0x000fe200078ec0ff */
[----:B------:R-:W-:Y:S01]  /*576f0*/  VIADD R57, R0, 0xf7 ;  /* 0x000000f700397836 */ /* 0x000fe20000000000 */
[----:B------:R-:W-:Y:S01]  /*57700*/  LOP3.LUT R6, R6, 0xfffdffff, RZ, 0xc0, !PT ;  /* 0xfffdffff06067812 */ /* 0x000fe200078ec0ff */
[----:B------:R-:W-:Y:S01]  /*57710*/  VIADD R86, R0, 0xd9 ;  /* 0x000000d900567836 */ /* 0x000fe20000000000 */
[----:B------:R-:W-:-:S02]  /*57720*/  @P1 LOP3.LUT R2, R2, 0x10000, RZ, 0xfc, !PT ;  /* 0x0001000002021812 */ /* 0x000fc400078efcff */
[----:B------:R-:W-:Y:S02]  /*57730*/  ISETP.GE.AND P2, PT, R57, UR25, PT ;  /* 0x0000001939007c0c */ /* 0x000fe4000bf46270 */
[----:B------:R-:W-:Y:S02]  /*57740*/  LOP3.LUT R2, R2, 0xfff7ffff, RZ, 0xc0, !PT ;  /* 0xfff7ffff02027812 */ /* 0x000fe400078ec0ff */
[----:B------:R-:W-:Y:S01]  /*57750*/  @P4 LOP3.LUT R6, R6, 0x20000, RZ, 0xfc, !PT ;  /* 0x0002000006064812 */ /* 0x000fe200078efcff */
[----:B------:R-:W-:Y:S01]  /*57760*/  VIADD R56, R0, 0xf8 ;  /* 0x000000f800387836 */ /* 0x000fe20000000000 */
[----:B------:R-:W-:Y:S02]  /*57770*/  ISETP.GE.AND P4, PT, R86, UR34, PT ;  /* 0x0000002256007c0c */ /* 0x000fe4000bf86270 */
[----:B------:R-:W-:Y:S02]  /*57780*/  @P0 LOP3.LUT R2, R2, 0x80000, RZ, 0xfc, !PT ;  /* 0x0008000002020812 */ /* 0x000fe400078efcff */
[----:B------:R-:W-:Y:S01]  /*57790*/  ISETP.GE.AND P1, PT, R56, UR27, PT ;  /* 0x0000001b38007c0c */ /* 0x000fe2000bf26270 */
[----:B------:R-:W-:Y:S01]  /*577a0*/  VIADD R55, R0, 0xf9 ;  /* 0x000000f900377836 */ /* 0x000fe20000000000 */
[----:B------:R-:W-:Y:S01]  /*577b0*/  LOP3.LUT R2, R2, 0xffefffff, RZ, 0xc0, !PT ;  /* 0xffefffff02027812 */ /* 0x000fe200078ec0ff */
[----:B------:R-:W-:Y:S01]  /*577c0*/  VIADD R52, R0, 0xfc ;  /* 0x000000fc00347836 */ /* 0x000fe20000000000 */
[----:B------:R-:W-:Y:S01]  /*577d0*/  LOP3.LUT R6, R6, 0xfffbffff, RZ, 0xc0, !PT ;  /* 0xfffbffff06067812 */ /* 0x000fe200078ec0ff */
[----:B------:R-:W-:-:S02]  /*577e0*/  VIADD R51, R0, 0xfd ;  /* 0x000000fd00337836 */ /* 0x000fc40000000000 */
[C---:B------:R-:W-:Y:S02]  /*577f0*/  VIADD R50, R0.reuse, 0xfe ;  /* 0x000000fe00327836 */ /* 0x040fe40000000000 */
[C---:B------:R-:W-:Y:S02]  /*57800*/  VIADD R49, R0.reuse, 0xff ;  /* 0x000000ff00317836 */ /* 0x040fe40000000000 */
[----:B------:R-:W-:Y:S01]  /*57810*/  VIADD R0, R0, 0xda ;  /* 0x000000da00007836 */ /* 0x000fe20000000000 */
[----:B------:R-:W-:Y:S02]  /*57820*/  @P2 LOP3.LUT R2, R2, 0x100000, RZ, 0xfc, !PT ;  /* 0x0010000002022812 */ /* 0x000fe400078efcff */
[----:B------:R-:W-:Y:S02]  /*57830*/  @P4 LOP3.LUT R6, R6, 0x40000, RZ, 0xfc, !PT ;  /* 0x0004000006064812 */ /* 0x000fe400078efcff */
[----:B------:R-:W-:Y:S02]  /*57840*/  ISETP.GE.AND P0, PT, R55, UR29, PT ;  /* 0x0000001d37007c0c */ /* 0x000fe4000bf06270 */
[----:B------:R-:W-:-:S02]  /*57850*/  ISETP.GE.AND P4, PT, R0, UR36, PT ;  /* 0x0000002400007c0c */ /* 0x000fc4000bf86270 */
[----:B------:R-:W-:Y:S02]  /*57860*/  ISETP.LT.AND P5, PT, R3, UR38, !P5 ;  /* 0x0000002603007c0c */ /* 0x000fe4000efa1270 */
[----:B------:R-:W-:-:S04]  /*57870*/  LOP3.LUT R2, R2, 0xff7fffff, RZ, 0xc0, !PT ;  /* 0xff7fffff02027812 */ /* 0x000fc800078ec0ff */
[----:B------:R-:W-:Y:S01]  /*57880*/  @P1 LOP3.LUT R2, R2, 0x800000, RZ, 0xfc, !PT ;  /* 0x0080000002021812 */ /* 0x000fe200078efcff */
[----:B0-----:R-:W-:Y:S01]  /*57890*/  IMAD.SHL.U32 R124, R125, 0x40, RZ ;  /* 0x000000407d7c7824 */ /* 0x001fe200078e00ff */
[----:B------:R-:W-:Y:S02]  /*578a0*/  LOP3.LUT R6, R6, 0xffdfffff, RZ, 0xc0, !PT ;  /* 0xffdfffff06067812 */ /* 0x000fe400078ec0ff */
[----:B------:R-:W-:Y:S02]  /*578b0*/  LOP3.LUT R2, R2, 0xfdffffff, RZ, 0xc0, !PT ;  /* 0xfdffffff02027812 */ /* 0x000fe400078ec0ff */
[----:B------:R-:W-:Y:S02]  /*578c0*/  LOP3.LUT R8, R8, 0xfffffffb, RZ, 0xc0, !PT ;  /* 0xfffffffb08087812 */ /* 0x000fe400078ec0ff */
[----:B------:R-:W-:Y:S02]  /*578d0*/  @P0 LOP3.LUT R2, R2, 0x2000000, RZ, 0xfc, !PT ;  /* 0x0200000002020812 */ /* 0x000fe400078efcff */
[----:B------:R-:W-:-:S02]  /*578e0*/  @P4 LOP3.LUT R6, R6, 0x200000, RZ, 0xfc, !PT ;  /* 0x0020000006064812 */ /* 0x000fc400078efcff */
[----:B------:R-:W-:Y:S02]  /*578f0*/  @P5 LOP3.LUT R8, R8, 0x4, RZ, 0xfc, !PT ;  /* 0x0000000408085812 */ /* 0x000fe400078efcff */
[----:B----4-:R-:W-:Y:S02]  /*57900*/  LOP3.LUT R48, R126, 0xf0, RZ, 0xc0, !PT ;  /* 0x000000f07e307812 */ /* 0x010fe400078ec0ff */
[----:B------:R-:W-:Y:S02]  /*57910*/  LOP3.LUT R124, R124, 0x400, RZ, 0xc0, !PT ;  /* 0x000004007c7c7812 */ /* 0x000fe400078ec0ff */
[----:B------:R-:W-:Y:S02]  /*57920*/  ISETP.GE.AND P3, PT, R52, UR35, PT ;  /* 0x0000002334007c0c */ /* 0x000fe4000bf66270 */
[----:B------:R-:W-:Y:S02]  /*57930*/  ISETP.GE.AND P2, PT, R51, UR37, PT ;  /* 0x0000002533007c0c */ /* 0x000fe4000bf46270 */
[----:B------:R-:W-:-:S02]  /*57940*/  ISETP.GE.AND P1, PT, R50, UR39, PT ;  /* 0x0000002732007c0c */ /* 0x000fc4000bf26270 */
[----:B------:R-:W-:Y:S02]  /*57950*/  ISETP.GE.AND P0, PT, R49, UR41, PT ;  /* 0x0000002931007c0c */ /* 0x000fe4000bf06270 */
[C---:B------:R-:W-:Y:S02]  /*57960*/  LOP3.LUT P4, RZ, R190.reuse, 0x8000, RZ, 0xc0, !PT ;  /* 0x00008000beff7812 */ /* 0x040fe4000788c0ff */
[----:B------:R-:W-:Y:S01]  /*57970*/  LOP3.LUT P5, RZ, R190, 0x4000, RZ, 0xc0, !PT ;  /* 0x00004000beff7812 */ /* 0x000fe200078ac0ff */
[----:B------:R-:W2:Y:S01]  /*57980*/  LDL.LU R170, [R1+0xf24] ;  /* 0x000f240001aa7983 */ /* 0x000ea20000300800 */
[----:B------:R-:W-:Y:S01]  /*57990*/  IADD3 R0, R124, UR58, R48 ;  /* 0x0000003a7c007c10 */ /* 0x000fe2000fffe030 */
[----:B------:R-:W-:Y:S01]  /*579a0*/  IMAD.SHL.U32 R55, R125, 0x8, RZ ;  /* 0x000000087d377824 */ /* 0x000fe200078e00ff */
[----:B------:R-:W-:Y:S01]  /*579b0*/  BAR.SYNC.DEFER_BLOCKING 0x0 ;  /* 0x0000000000007b1d */ /* 0x000fe20000010000 */
[----:B------:R-:W-:Y:S02]  /*579c0*/  LOP3.LUT R9, R9, 0xffefffff, RZ, 0xc0, !PT ;  /* 0xffefffff09097812 */ /* 0x000fe400078ec0ff */
[----:B------:R-:W-:-:S02]  /*579d0*/  LOP3.LUT R190, R190, 0xffffffdf, RZ, 0xc0, !PT ;  /* 0xffffffdfbebe7812 */ /* 0x000fc400078ec0ff */
[----:B------:R-:W-:Y:S01]  /*579e0*/  LOP3.LUT R191, R191, 0xdfffffff, RZ, 0xc0, !PT ;  /* 0xdfffffffbfbf7812 */ /* 0x000fe200078ec0ff */
[----:B------:R-:W-:Y:S01]  /*579f0*/  ULDC UR4, c[0x0][0x228] ;  /* 0x00008a0000047ab9 */ /* 0x000fe20000000800 */
[----:B------:R-:W-:Y:S01]  /*57a00*/  ULDC UR5, c[0x0][0x228] ;  /* 0x00008a0000057ab9 */ /* 0x000fe20000000800 */
[----:B------:R-:W3:Y:S01]  /*57a10*/  LDL.LU R155, [R1+0xf20] ;  /* 0x000f2000019b7983 */ /* 0x000ee20000300800 */
[----:B------:R-:W-:-:S03]  /*57a20*/  ULDC UR6, c[0x0][0x228] ;  /* 0x00008a0000067ab9 */ /* 0x000fc60000000800 */
[----:B------:R-:W4:Y:S04]  /*57a30*/  LDL.LU R149, [R1+0x110c] ;  /* 0x00110c0001957983 */ /* 0x000f280000300800 */
[----:B------:R-:W2:Y:S04]  /*57a40*/  LDL.LU R148, [R1+0xf90] ;  /* 0x000f900001947983 */ /* 0x000ea80000300800 */
[----:B------:R-:W3:Y:S04]  /*57a50*/  LDL.LU R147, [R1+0xf94] ;  /* 0x000f940001937983 */ /* 0x000ee80000300800 */
[----:B------:R-:W4:Y:S04]  /*57a60*/  LDL.LU R146, [R1+0xfcc] ;  /* 0x000fcc0001927983 */ /* 0x000f280000300800 */
[----:B------:R-:W2:Y:S04]  /*57a70*/  LDL.LU R164, [R1+0x11f8] ;  /* 0x0011f80001a47983 */ /* 0x000ea80000300800 */
[----:B------:R-:W2:Y:S04]  /*57a80*/  LDL.LU R161, [R1+0x11d4] ;  /* 0x0011d40001a17983 */ /* 0x000ea80000300800 */
[----:B------:R-:W2:Y:S04]  /*57a90*/  LDL.LU R162, [R1+0x11cc] ;  /* 0x0011cc0001a27983 */ /* 0x000ea80000300800 */
[----:B------:R-:W3:Y:S04]  /*57aa0*/  LDL.LU R145, [R1+0x1114] ;  /* 0x0011140001917983 */ /* 0x000ee80000300800 */
[----:B------:R-:W4:Y:S04]  /*57ab0*/  LDL.LU R144, [R1+0x1118] ;  /* 0x0011180001907983 */ /* 0x000f280000300800 */
[----:B------:R-:W2:Y:S04]  /*57ac0*/  LDL.LU R150, [R1+0xe6c] ;  /* 0x000e6c0001967983 */ /* 0x000ea80000300800 */
        /* <DEDUP_REMOVED lines=14> */
[----:B------:R-:W3:Y:S04]  /*57bb0*/  LDL.LU R169, [R1+0x11ec] ;  /* 0x0011ec0001a97983 */ /* 0x000ee80000300800 */
[----:B------:R-:W3:Y:S04]  /*57bc0*/  LDL.LU R143, [R1+0xfb0] ;  /* 0x000fb000018f7983 */ /* 0x000ee80000300800 */
[----:B------:R-:W2:Y:S04]  /*57bd0*/  LDL.LU R156, [R1+0xe98] ;  /* 0x000e9800019c7983 */ /* 0x000ea80000300800 */
[----:B------:R-:W2:Y:S04]  /*57be0*/  LDL.LU R163, [R1+0xf34] ;  /* 0x000f340001a37983 */ /* 0x000ea80000300800 */
[----:B------:R-:W2:Y:S04]  /*57bf0*/  LDL.LU R172, [R1+0xf30] ;  /* 0x000f300001ac7983 */ /* 0x000ea80000300800 */
[----:B------:R-:W2:Y:S01]  /*57c00*/  LDL.LU R174, [R1+0x1128] ;  /* 0x0011280001ae7983 */ /* 0x000ea20000300800 */
[----:B------:R-:W-:-:S02]  /*57c10*/  @P6 LOP3.LUT R9, R9, 0x100000, RZ, 0xfc, !PT ;  /* 0x0010000009096812 */ /* 0x000fc400078efcff */
[----:B------:R-:W-:Y:S01]  /*57c20*/  LOP3.LUT P6, RZ, R14, 0x10000000, RZ, 0xc0, !PT ;  /* 0x100000000eff7812 */ /* 0x000fe200078cc0ff */
[----:B------:R-:W-:Y:S01]  /*57c30*/  STL.64 [R1+0x1948], R10 ;  /* 0x0019480a01007387 */ /* 0x000fe20000100a00 */
[----:B------:R-:W-:-:S03]  /*57c40*/  LOP3.LUT R9, R9, 0xfff7ffff, RZ, 0xc0, !PT ;  /* 0xfff7ffff09097812 */ /* 0x000fc600078ec0ff */
[----:B------:R-:W-:Y:S01]  /*57c50*/  STL.64 [R1+0x1940], R250 ;  /* 0x001940fa01007387 */ /* 0x000fe20000100a00 */
[----:B------:R-:W-:-:S03]  /*57c60*/  @P5 LOP3.LUT R9, R9, 0x80000, RZ, 0xfc, !PT ;  /* 0x0008000009095812 */ /* 0x000fc600078efcff */
[----:B------:R-:W-:Y:S01]  /*57c70*/  STL.64 [R1+0x1938], R248 ;  /* 0x001938f801007387 */ /* 0x000fe20000100a00 */
[C---:B------:R-:W-:Y:S02]  /*57c80*/  LOP3.LUT P5, RZ, R9.reuse, 0x2000, RZ, 0xc0, !PT ;  /* 0x0000200009ff7812 */ /* 0x040fe400078ac0ff */
[----:B------:R-:W-:Y:S01]  /*57c90*/  LOP3.LUT R9, R9, 0xfffbffff, RZ, 0xc0, !PT ;  /* 0xfffbffff09097812 */ /* 0x000fe200078ec0ff */
[----:B------:R-:W-:Y:S03]  /*57ca0*/  STL.64 [R1+0x1930], R246 ;  /* 0x001930f601007387 */ /* 0x000fe60000100a00 */
[----:B------:R-:W-:Y:S01]  /*57cb0*/  @P4 LOP3.LUT R9, R9, 0x40000, RZ, 0xfc, !PT ;  /* 0x0004000009094812 */ /* 0x000fe200078efcff */
[----:B------:R0:W-:Y:S03]  /*57cc0*/  STL.64 [R1+0x1928], R244 ;  /* 0x001928f401007387 */ /* 0x0001e60000100a00 */
[----:B------:R-:W-:Y:S01]  /*57cd0*/  LOP3.LUT R9, R9, 0xfffdffff, RZ, 0xc0, !PT ;  /* 0xfffdffff09097812 */ /* 0x000fe200078ec0ff */
[----:B------:R-:W-:Y:S03]  /*57ce0*/  STL.64 [R1+0x1920], R242 ;  /* 0x001920f201007387 */ /* 0x000fe60000100a00 */
[----:B------:R-:W-:Y:S01]  /*57cf0*/  @P3 LOP3.LUT R9, R9, 0x20000, RZ, 0xfc, !PT ;  /* 0x0002000009093812 */ /* 0x000fe200078efcff */
[----:B------:R-:W-:Y:S03]  /*57d00*/  STL.64 [R1+0x1918], R2 ;  /* 0x0019180201007387 */ /* 0x000fe60000100a00 */
[----:B------:R-:W-:Y:S01]  /*57d10*/  LOP3.LUT R9, R9, 0xfffeffff, RZ, 0xc0, !PT ;  /* 0xfffeffff09097812 */ /* 0x000fe200078ec0ff */
[----:B------:R1:W-:Y:S03]  /*57d20*/  STL.64 [R1+0x1910], R4 ;  /* 0x0019100401007387 */ /* 0x0003e60000100a00 */
[----:B------:R-:W-:Y:S01]  /*57d30*/  @P0 LOP3.LUT R9, R9, 0x10000, RZ, 0xfc, !PT ;  /* 0x0001000009090812 */ /* 0x000fe200078efcff */
[----:B------:R-:W-:Y:S03]  /*57d40*/  STL.64 [R1+0x1908], R6 ;  /* 0x0019080601007387 */ /* 0x000fe60000100a00 */
[----:B------:R-:W-:Y:S01]  /*57d50*/  LOP3.LUT R9, R9, 0xffff7fff, RZ, 0xc0, !PT ;  /* 0xffff7fff09097812 */ /* 0x000fe200078ec0ff */
[----:B------:R-:W2:Y:S03]  /*57d60*/  LDL.LU R142, [R1+0xfac] ;  /* 0x000fac00018e7983 */ /* 0x000ea60000300800 */
[----:B------:R-:W-:-:S04]  /*57d70*/  @P2 LOP3.LUT R9, R9, 0x8000, RZ, 0xfc, !PT ;  /* 0x0000800009092812 */ /* 0x000fc800078efcff */
[----:B------:R-:W-:-:S04]  /*57d80*/  LOP3.LUT R9, R9, 0xffffbfff, RZ, 0xc0, !PT ;  /* 0xffffbfff09097812 */ /* 0x000fc800078ec0ff */
[----:B------:R-:W-:Y:S02]  /*57d90*/  @P1 LOP3.LUT R9, R9, 0x4000, RZ, 0xfc, !PT ;  /* 0x0000400009091812 */ /* 0x000fe400078efcff */
[----:B---3--:R-:W-:Y:S01]  /*57da0*/  PRMT R169, R169, 0x5410, R143 ;  /* 0x00005410a9a97816 */ /* 0x008fe2000000008f */
[----:B----4-:R-:W-:Y:S02]  /*57db0*/  IMAD.MOV.U32 R143, RZ, RZ, R144 ;  /* 0x000000ffff8f7224 */ /* 0x010fe400078e0090 */
[----:B------:R-:W-:Y:S02]  /*57dc0*/  IMAD.MOV.U32 R144, RZ, RZ, R145 ;  /* 0x000000ffff907224 */ /* 0x000fe400078e0091 */
[----:B------:R-:W-:Y:S02]  /*57dd0*/  IMAD.MOV.U32 R145, RZ, RZ, R146 ;  /* 0x000000ffff917224 */ /* 0x000fe400078e0092 */
[----:B------:R-:W-:Y:S02]  /*57de0*/  IMAD.MOV.U32 R146, RZ, RZ, R147 ;  /* 0x000000ffff927224 */ /* 0x000fe400078e0093 */
[----:B--2---:R-:W-:-:S02]  /*57df0*/  IMAD.MOV.U32 R147, RZ, RZ, R148 ;  /* 0x000000ffff937224 */ /* 0x004fc400078e0094 */
[----:B------:R-:W-:Y:S02]  /*57e00*/  IMAD.MOV.U32 R148, RZ, RZ, R149 ;  /* 0x000000ffff947224 */ /* 0x000fe400078e0095 */
[----:B------:R-:W-:Y:S02]  /*57e10*/  IMAD.MOV.U32 R149, RZ, RZ, R155 ;  /* 0x000000ffff957224 */ /* 0x000fe400078e009b */
[----:B------:R-:W-:Y:S02]  /*57e20*/  IMAD.MOV.U32 R155, RZ, RZ, R170 ;  /* 0x000000ffff9b7224 */ /* 0x000fe400078e00aa */
[----:B------:R-:W2:Y:S02]  /*57e30*/  LDL.LU R170, [R1+0x11e8] ;  /* 0x0011e80001aa7983 */ /* 0x000ea40000300800 */
[----:B--2---:R-:W-:Y:S02]  /*57e40*/  PRMT R170, R170, 0x5410, R142 ;  /* 0x00005410aaaa7816 */ /* 0x004fe4000000008e */
[----:B------:R-:W2:Y:S02]  /*57e50*/  LDL.LU R142, [R1+0xe88] ;  /* 0x000e8800018e7983 */ /* 0x000ea40000300800 */
[----:B--2---:R-:W-:-:S02]  /*57e60*/  LOP3.LUT R53, R142, 0xffff, RZ, 0xc0, !PT ;  /* 0x0000ffff8e357812 */ /* 0x004fc400078ec0ff */
[----:B------:R-:W2:Y:S02]  /*57e70*/  LDL.LU R142, [R1+0xe7c] ;  /* 0x000e7c00018e7983 */ /* 0x000ea40000300800 */
[----:B--2---:R-:W-:Y:S02]  /*57e80*/  LOP3.LUT R52, R142, 0xffff, RZ, 0xc0, !PT ;  /* 0x0000ffff8e347812 */ /* 0x004fe400078ec0ff */
[----:B------:R-:W2:Y:S02]  /*57e90*/  LDL.LU R142, [R1+0xe78] ;  /* 0x000e7800018e7983 */ /* 0x000ea40000300800 */
[----:B--2---:R-:W-:Y:S02]  /*57ea0*/  LOP3.LUT R51, R142, 0xffff, RZ, 0xc0, !PT ;  /* 0x0000ffff8e337812 */ /* 0x004fe400078ec0ff */
[----:B------:R-:W2:Y:S02]  /*57eb0*/  LDL.LU R142, [R1+0xe70] ;  /* 0x000e7000018e7983 */ /* 0x000ea40000300800 */
[----:B--2---:R-:W-:-:S02]  /*57ec0*/  LOP3.LUT R50, R142, 0xffff, RZ, 0xc0, !PT ;  /* 0x0000ffff8e327812 */ /* 0x004fc400078ec0ff */
[----:B------:R-:W2:Y:S01]  /*57ed0*/  LDL.LU R142, [R1+0xe64] ;  /* 0x000e6400018e7983 */ /* 0x000ea20000300800 */
[----:B------:R-:W-:Y:S02]  /*57ee0*/  IMAD.MOV.U32 R134, RZ, RZ, R145 ;  /* 0x000000ffff867224 */ /* 0x000fe400078e0091 */
[----:B------:R-:W-:Y:S02]  /*57ef0*/  IMAD.MOV.U32 R135, RZ, RZ, R146 ;  /* 0x000000ffff877224 */ /* 0x000fe400078e0092 */
[----:B------:R-:W-:Y:S01]  /*57f00*/  IMAD.MOV.U32 R138, RZ, RZ, R149 ;  /* 0x000000ffff8a7224 */ /* 0x000fe200078e0095 */
[----:B--2---:R-:W-:Y:S02]  /*57f10*/  LOP3.LUT R49, R142, 0xffff, RZ, 0xc0, !PT ;  /* 0x0000ffff8e317812 */ /* 0x004fe400078ec0ff */
[----:B------:R-:W2:Y:S04]  /*57f20*/  LDL.LU R142, [R1+0xe60] ;  /* 0x000e6000018e7983 */ /* 0x000ea80000300800 */
[----:B------:R-:W3:Y:S04]  /*57f30*/  LDL.LU R145, [R1+0xe84] ;  /* 0x000e840001917983 */ /* 0x000ee80000300800 */
[----:B------:R-:W4:Y:S04]  /*57f40*/  LDL.LU R146, [R1+0xe80] ;  /* 0x000e800001927983 */ /* 0x000f280000300800 */
[----:B------:R-:W3:Y:S01]  /*57f50*/  LDL.LU R149, [R1+0xe74] ;  /* 0x000e740001957983 */ /* 0x000ee20000300800 */
[----:B------:R-:W-:-:S02]  /*57f60*/  PRMT R140, R53, 0x3340, R50 ;  /* 0x00003340358c7816 */ /* 0x000fc40000000032 */
[----:B------:R-:W-:Y:S02]  /*57f70*/  SHF.R.U32.HI R139, RZ, 0x8, R50 ;  /* 0x00000008ff8b7819 */ /* 0x000fe40000011632 */
[----:B------:R-:W-:Y:S01]  /*57f80*/  SHF.R.U32.HI R50, RZ, 0x8, R51 ;  /* 0x00000008ff327819 */ /* 0x000fe20000011633 */
[----:B------:R-:W-:Y:S01]  /*57f90*/  IMAD.MOV.U32 R141, RZ, RZ, R144 ;  /* 0x000000ffff8d7224 */ /* 0x000fe200078e0090 */
[----:B------:R-:W-:Y:S01]  /*57fa0*/  SHF.R.U32.HI R54, RZ, 0x8, R53 ;  /* 0x00000008ff367819 */ /* 0x000fe20000011635 */
[----:B------:R-:W-:Y:S01]  /*57fb0*/  IMAD.MOV.U32 R144, RZ, RZ, R156 ;  /* 0x000000ffff907224 */ /* 0x000fe200078e009c */
[----:B------:R-:W-:Y:S02]  /*57fc0*/  LOP3.LUT R50, R50, 0xffff, RZ, 0xc0, !PT ;  /* 0x0000ffff32327812 */ /* 0x000fe400078ec0ff */
[----:B------:R-:W-:Y:S01]  /*57fd0*/  SHF.R.U32.HI R53, RZ, 0x8, R52 ;  /* 0x00000008ff357819 */ /* 0x000fe20000011634 */
[----:B------:R-:W-:Y:S01]  /*57fe0*/  IMAD.MOV.U32 R136, RZ, RZ, R147 ;  /* 0x000000ffff887224 */ /* 0x000fe200078e0093 */
[--C-:B------:R-:W-:Y:S01]  /*57ff0*/  SHF.R.U32.HI R147, RZ, 0x8, R49.reuse ;  /* 0x00000008ff937819 */ /* 0x100fe20000011631 */
[----:B------:R-:W-:Y:S01]  /*58000*/  IMAD.MOV.U32 R137, RZ, RZ, R148 ;  /* 0x000000ffff897224 */ /* 0x000fe200078e0094 */
[----:B------:R-:W-:-:S02]  /*58010*/  PRMT R148, R52, 0x3340, R49 ;  /* 0x0000334034947816 */ /* 0x000fc40000000031 */
[----:B------:R-:W-:Y:S02]  /*58020*/  LOP3.LUT R49, R53, 0xffff, RZ, 0xc0, !PT ;  /* 0x0000ffff35317812 */ /* 0x000fe400078ec0ff */
[----:B------:R-:W-:Y:S01]  /*58030*/  LOP3.LUT R52, R150, 0xffff, RZ, 0xc0, !PT ;  /* 0x0000ffff96347812 */ /* 0x000fe200078ec0ff */
[----:B------:R-:W-:Y:S01]  /*58040*/  IMAD.MOV.U32 R150, RZ, RZ, R174 ;  /* 0x000000ffff967224 */ /* 0x000fe200078e00ae */
[----:B--2---:R-:W-:Y:S01]  /*58050*/  LOP3.LUT R48, R142, 0xffff, RZ, 0xc0, !PT ;  /* 0x0000ffff8e307812 */ /* 0x004fe200078ec0ff */
[----:B------:R-:W-:-:S03]  /*58060*/  IMAD.MOV.U32 R142, RZ, RZ, R155 ;  /* 0x000000ffff8e7224 */ /* 0x000fc600078e009b */
[--C-:B------:R-:W-:Y:S02]  /*58070*/  SHF.R.U32.HI R155, RZ, 0x8, R48.reuse ;  /* 0x00000008ff9b7819 */ /* 0x100fe40000011630 */
[----:B------:R-:W-:Y:S02]  /*58080*/  PRMT R156, R51, 0x3340, R48 ;  /* 0x00003340339c7816 */ /* 0x000fe40000000030 */
[----:B------:R-:W-:Y:S02]  /*58090*/  LOP3.LUT R155, R155, 0xffff, RZ, 0xc0, !PT ;  /* 0x0000ffff9b9b7812 */ /* 0x000fe400078ec0ff */
[----:B------:R-:W-:Y:S02]  /*580a0*/  LOP3.LUT R48, R54, 0xffff, RZ, 0xc0, !PT ;  /* 0x0000ffff36307812 */ /* 0x000fe400078ec0ff */
[----:B----4-:R-:W-:Y:S01]  /*580b0*/  LOP3.LUT R54, R146, 0xffff, RZ, 0xc0, !PT ;  /* 0x0000ffff92367812 */ /* 0x010fe200078ec0ff */
[----:B------:R-:W-:Y:S01]  /*580c0*/  IMAD.MOV.U32 R146, RZ, RZ, R160 ;  /* 0x000000ffff927224 */ /* 0x000fe200078e00a0 */
[----:B------:R-:W-:Y:S01]  /*580d0*/  PRMT R155, R50, 0x3340, R155 ;  /* 0x00003340329b7816 */ /* 0x000fe2000000009b */
[----:B------:R-:W-:Y:S01]  /*580e0*/  IMAD.MOV.U32 R160, RZ, RZ, R168 ;  /* 0x000000ffffa07224 */ /* 0x000fe200078e00a8 */
[----:B------:R-:W-:Y:S01]  /*580f0*/  PRMT R50, R143, 0x5410, R142 ;  /* 0x000054108f327816 */ /* 0x000fe2000000008e */
[----:B------:R-:W-:Y:S01]  /*58100*/  IMAD.MOV.U32 R143, RZ, RZ, R175 ;  /* 0x000000ffff8f7224 */ /* 0x000fe200078e00af */
[----:B------:R-:W2:Y:S04]  /*58110*/  LDL.LU R168, [R1+0xf0c] ;  /* 0x000f0c0001a87983 */ /* 0x000ea80000300800 */
[----:B------:R-:W2:Y:S01]  /*58120*/  LDL.LU R175, [R1+0x10fc] ;  /* 0x0010fc0001af7983 */ /* 0x000ea20000300800 */
[----:B------:R-:W-:-:S02]  /*58130*/  LOP3.LUT R51, R55, 0x300, RZ, 0xc0, !PT ;  /* 0x0000030037337812 */ /* 0x000fc400078ec0ff */
[----:B---3--:R-:W-:-:S03]  /*58140*/  LOP3.LUT R53, R149, 0xffff, RZ, 0xc0, !PT ;  /* 0x0000ffff95357812 */ /* 0x008fc600078ec0ff */
[----:B------:R-:W-:Y:S01]  /*58150*/  IMAD.IADD R0, R0, 0x1, R51 ;  /* 0x0000000100007824 */ /* 0x000fe200078e0233 */
[----:B------:R-:W-:Y:S01]  /*58160*/  LOP3.LUT R51, R151, 0xffff, RZ, 0xc0, !PT ;  /* 0x0000ffff97337812 */ /* 0x000fe200078ec0ff */
[----:B------:R-:W-:-:S03]  /*58170*/  IMAD.MOV.U32 R149, RZ, RZ, R172 ;  /* 0x000000ffff957224 */ /* 0x000fc600078e00ac */
[--C-:B------:R-:W-:Y:S02]  /*58180*/  PRMT R174, R54, 0x3340, R51.reuse ;  /* 0x0000334036ae7816 */ /* 0x100fe40000000033 */
[----:B------:R-:W-:Y:S02]  /*58190*/  SHF.R.U32.HI R172, RZ, 0x8, R51 ;  /* 0x00000008ffac7819 */ /* 0x000fe40000011633 */
[----:B------:R-:W-:Y:S02]  /*581a0*/  PRMT R51, R166, 0x5410, R158 ;  /* 0x00005410a6337816 */ /* 0x000fe4000000009e */
[----:B------:R-:W3:Y:S04]  /*581b0*/  LDL.LU R158, [R1+0xf10] ;  /* 0x000f1000019e7983 */ /* 0x000ee80000300800 */
[----:B------:R-:W3:Y:S04]  /*581c0*/  LDL.LU R166, [R1+0x1100] ;  /* 0x0011000001a67983 */ /* 0x000ee80000300800 */
[----:B------:R-:W4:Y:S01]  /*581d0*/  LDL.LU R127, [R1+0xf14] ;  /* 0x000f1400017f7983 */ /* 0x000f220000300800 */
[----:B------:R-:W-:-:S03]  /*581e0*/  LOP3.LUT R139, R139, 0xffff, RZ, 0xc0, !PT ;  /* 0x0000ffff8b8b7812 */ /* 0x000fc600078ec0ff */
[----:B------:R-:W4:Y:S01]  /*581f0*/  LDL.LU R128, [R1+0x1104] ;  /* 0x0011040001807983 */ /* 0x000f220000300800 */
[----:B------:R-:W-:-:S03]  /*58200*/  LOP3.LUT R147, R147, 0xffff, RZ, 0xc0, !PT ;  /* 0x0000ffff93937812 */ /* 0x000fc600078ec0ff */
[----:B------:R-:W4:Y:S01]  /*58210*/  LDL.LU R129, [R1+0xf18] ;  /* 0x000f180001817983 */ /* 0x000f220000300800 */
[----:B------:R-:W-:-:S03]  /*58220*/  PRMT R164, R164, 0x5410, R134 ;  /* 0x00005410a4a47816 */ /* 0x000fc60000000086 */
[----:B------:R-:W4:Y:S01]  /*58230*/  LDL.LU R130, [R1+0x1108] ;  /* 0x0011080001827983 */ /* 0x000f220000300800 */
[----:B------:R-:W-:-:S03]  /*58240*/  PRMT R161, R161, 0x5410, R135 ;  /* 0x00005410a1a17816 */ /* 0x000fc60000000087 */
[----:B------:R-:W4:Y:S01]  /*58250*/  LDL.LU R131, [R1+0xf04] ;  /* 0x000f040001837983 */ /* 0x000f220000300800 */
[----:B------:R-:W-:-:S03]  /*58260*/  IMAD.MOV.U32 R142, RZ, RZ, R171 ;  /* 0x000000ffff8e7224 */ /* 0x000fc600078e00ab */
[----:B------:R-:W4:Y:S01]  /*58270*/  LDL.LU R132, [R1+0x10f4] ;  /* 0x0010f40001847983 */ /* 0x000f220000300800 */
[----:B------:R-:W-:-:S03]  /*58280*/  PRMT R139, R48, 0x3340, R139 ;  /* 0x00003340308b7816 */ /* 0x000fc6000000008b */
[----:B------:R-:W4:Y:S01]  /*58290*/  LDL.LU R133, [R1+0xf08] ;  /* 0x000f080001857983 */ /* 0x000f220000300800 */
[----:B------:R-:W-:-:S03]  /*582a0*/  PRMT R162, R162, 0x5410, R136 ;  /* 0x00005410a2a27816 */ /* 0x000fc60000000088 */
[----:B------:R-:W4:Y:S01]  /*582b0*/  LDL.LU R134, [R1+0x10f8] ;  /* 0x0010f80001867983 */ /* 0x000f220000300800 */
[----:B------:R-:W-:Y:S02]  /*582c0*/  PRMT R147, R49, 0x3340, R147 ;  /* 0x0000334031937816 */ /* 0x000fe40000000093 */
[----:B------:R-:W-:Y:S01]  /*582d0*/  PRMT R48, R137, 0x5410, R252 ;  /* 0x0000541089307816 */ /* 0x000fe200000000fc */
[----:B------:R-:W4:Y:S01]  /*582e0*/  LDL.LU R135, [R1+0xefc] ;  /* 0x000efc0001877983 */ /* 0x000f220000300800 */
[----:B------:R-:W-:-:S03]  /*582f0*/  PRMT R49, R141, 0x5410, R138 ;  /* 0x000054108d317816 */ /* 0x000fc6000000008a */
[----:B------:R-:W4:Y:S01]  /*58300*/  LDL.LU R136, [R1+0x10ec] ;  /* 0x0010ec0001887983 */ /* 0x000f220000300800 */
[----:B------:R-:W-:-:S03]  /*58310*/  PRMT R160, R160, 0x5410, R142 ;  /* 0x00005410a0a07816 */ /* 0x000fc6000000008e */
[----:B------:R-:W4:Y:S04]  /*58320*/  LDL.LU R137, [R1+0xef0] ;  /* 0x000ef00001897983 */ /* 0x000f280000300800 */
[----:B------:R-:W4:Y:S04]  /*58330*/  LDL.LU R138, [R1+0x10e4] ;  /* 0x0010e400018a7983 */ /* 0x000f280000300800 */
[----:B------:R-:W4:Y:S04]  /*58340*/  LDL.LU R141, [R1+0xef4] ;  /* 0x000ef400018d7983 */ /* 0x000f280000300800 */
[----:B------:R-:W4:Y:S01]  /*58350*/  LDL.LU R142, [R1+0x10e8] ;  /* 0x0010e800018e7983 */ /* 0x000f220000300800 */
[----:B------:R-:W-:Y:S01]  /*58360*/  LOP3.LUT R56, R144, 0xffff, RZ, 0xc0, !PT ;  /* 0x0000ffff90387812 */ /* 0x000fe200078ec0ff */
[----:B------:R-:W-:Y:S01]  /*58370*/  IMAD.MOV.U32 R144, RZ, RZ, R165 ;  /* 0x000000ffff907224 */ /* 0x000fe200078e00a5 */
[----:B------:R-:W-:Y:S01]  /*58380*/  LOP3.LUT R55, R145, 0xffff, RZ, 0xc0, !PT ;  /* 0x0000ffff91377812 */ /* 0x000fe200078ec0ff */
[----:B------:R-:W-:Y:S01]  /*58390*/  IMAD.MOV.U32 R151, RZ, RZ, R163 ;  /* 0x000000ffff977224 */ /* 0x000fe200078e00a3 */
[----:B------:R-:W-:-:S02]  /*583a0*/  SHF.R.U32.HI R57, RZ, 0x8, R56 ;  /* 0x00000008ff397819 */ /* 0x000fc40000011638 */
[--C-:B------:R-:W-:Y:S02]  /*583b0*/  PRMT R165, R56, 0x3340, R53.reuse ;  /* 0x0000334038a57816 */ /* 0x100fe40000000035 */
[----:B------:R-:W-:Y:S01]  /*583c0*/  SHF.R.U32.HI R163, RZ, 0x8, R53 ;  /* 0x00000008ffa37819 */ /* 0x000fe20000011635 */
[----:B------:R-:W-:Y:S01]  /*583d0*/  IMAD.MOV.U32 R145, RZ, RZ, R173 ;  /* 0x000000ffff917224 */ /* 0x000fe200078e00ad */
[----:B------:R-:W-:Y:S02]  /*583e0*/  SHF.R.U32.HI R53, RZ, 0x8, R54 ;  /* 0x00000008ff357819 */ /* 0x000fe40000011636 */
[----:B------:R-:W-:Y:S02]  /*583f0*/  SHF.R.U32.HI R56, RZ, 0x8, R55 ;  /* 0x00000008ff387819 */ /* 0x000fe40000011637 */
[--C-:B------:R-:W-:Y:S02]  /*58400*/  SHF.R.U32.HI R171, RZ, 0x8, R52.reuse ;  /* 0x00000008ffab7819 */ /* 0x100fe40000011634 */
[----:B------:R-:W-:-:S02]  /*58410*/  PRMT R173, R55, 0x3340, R52 ;  /* 0x0000334037ad7816 */ /* 0x000fc40000000034 */
[----:B------:R-:W-:Y:S02]  /*58420*/  LOP3.LUT R52, R57, 0xffff, RZ, 0xc0, !PT ;  /* 0x0000ffff39347812 */ /* 0x000fe400078ec0ff */
[----:B------:R-:W-:Y:S02]  /*58430*/  LOP3.LUT R163, R163, 0xffff, RZ, 0xc0, !PT ;  /* 0x0000ffffa3a37812 */ /* 0x000fe400078ec0ff */
        /* <DEDUP_REMOVED lines=10> */
[----:B------:R-:W-:Y:S02]  /*584e0*/  PRMT R55, R152, 0x5410, R151 ;  /* 0x0000541098377816 */ /* 0x000fe40000000097 */
[----:B------:R-:W-:Y:S02]  /*584f0*/  PRMT R56, R154, 0x5410, R153 ;  /* 0x000054109a387816 */ /* 0x000fe40000000099 */
[----:B------:R-:W-:Y:S02]  /*58500*/  PRMT R57, R159, 0x5410, R157 ;  /* 0x000054109f397816 */ /* 0x000fe4000000009d */
[----:B--2---:R-:W-:Y:S02]  /*58510*/  PRMT R58, R175, 0x5410, R168 ;  /* 0x00005410af3a7816 */ /* 0x004fe400000000a8 */
        /* <DEDUP_REMOVED lines=9> */
[----:B------:R-:W2:Y:S01]  /*585b0*/  LDL.LU R152, [R1+0x10d0] ;  /* 0x0010d00001987983 */ /* 0x000ea20000300800 */
[----:B---3--:R-:W-:-:S03]  /*585c0*/  PRMT R59, R166, 0x5410, R158 ;  /* 0x00005410a63b7816 */ /* 0x008fc6000000009e */
[----:B------:R-:W3:Y:S04]  /*585d0*/  LDL.LU R153, [R1+0xec4] ;  /* 0x000ec40001997983 */ /* 0x000ee80000300800 */
[----:B------:R-:W3:Y:S04]  /*585e0*/  LDL.LU R154, [R1+0x10bc] ;  /* 0x0010bc00019a7983 */ /* 0x000ee80000300800 */
[----:B------:R-:W3:Y:S04]  /*585f0*/  LDL.LU R157, [R1+0xebc] ;  /* 0x000ebc00019d7983 */ /* 0x000ee80000300800 */
[----:B------:R-:W3:Y:S04]  /*58600*/  LDL.LU R159, [R1+0x10b4] ;  /* 0x0010b400019f7983 */ /* 0x000ee80000300800 */
[----:B------:R-:W3:Y:S04]  /*58610*/  LDL.LU R158, [R1+0xec0] ;  /* 0x000ec000019e7983 */ /* 0x000ee80000300800 */
[----:B------:R-:W3:Y:S01]  /*58620*/  LDL.LU R166, [R1+0x10b8] ;  /* 0x0010b80001a67983 */ /* 0x000ee20000300800 */
[----:B----4-:R-:W-:-:S02]  /*58630*/  PRMT R60, R128, 0x5410, R127 ;  /* 0x00005410803c7816 */ /* 0x010fc4000000007f */
[----:B------:R-:W-:Y:S02]  /*58640*/  PRMT R61, R130, 0x5410, R129 ;  /* 0x00005410823d7816 */ /* 0x000fe40000000081 */
[----:B------:R-:W-:Y:S02]  /*58650*/  PRMT R62, R132, 0x5410, R131 ;  /* 0x00005410843e7816 */ /* 0x000fe40000000083 */
[----:B------:R-:W-:Y:S02]  /*58660*/  PRMT R63, R134, 0x5410, R133 ;  /* 0x00005410863f7816 */ /* 0x000fe40000000085 */
[----:B------:R-:W-:Y:S02]  /*58670*/  PRMT R64, R136, 0x5410, R135 ;  /* 0x0000541088407816 */ /* 0x000fe40000000087 */
[----:B------:R-:W-:Y:S02]  /*58680*/  PRMT R65, R138, 0x5410, R137 ;  /* 0x000054108a417816 */ /* 0x000fe40000000089 */
[----:B------:R-:W-:-:S02]  /*58690*/  PRMT R66, R142, 0x5410, R141 ;  /* 0x000054108e427816 */ /* 0x000fc4000000008d */
[----:B--2---:R-:W-:Y:S02]  /*586a0*/  PRMT R67, R175, 0x5410, R168 ;  /* 0x00005410af437816 */ /* 0x004fe400000000a8 */
[----:B------:R-:W2:Y:S04]  /*586b0*/  LDL.LU R168, [R1+0xeb0] ;  /* 0x000eb00001a87983 */ /* 0x000ea80000300800 */
[----:B------:R-:W2:Y:S04]  /*586c0*/  LDL.LU R175, [R1+0x10b0] ;  /* 0x0010b00001af7983 */ /* 0x000ea80000300800 */
        /* <DEDUP_REMOVED lines=12> */
[----:B---3--:R-:W-:-:S03]  /*58790*/  PRMT R74, R166, 0x5410, R158 ;  /* 0x00005410a64a7816 */ /* 0x008fc6000000009e */
[----:B------:R-:W3:Y:S04]  /*587a0*/  LDL.LU R142, [R1+0x1060] ;  /* 0x00106000018e7983 */ /* 0x000ee80000300800 */
[----:B------:R-:W4:Y:S04]  /*587b0*/  LDL.LU R158, [R1+0xe8c] ;  /* 0x000e8c00019e7983 */ /* 0x000f280000300800 */
[----:B------:R-:W4:Y:S01]  /*587c0*/  LDL.LU R166, [R1+0x1054] ;  /* 0x0010540001a67983 */ /* 0x000f220000300800 */
[----:B------:R-:W-:Y:S02]  /*587d0*/  PRMT R68, R144, 0x5410, R143 ;  /* 0x0000541090447816 */ /* 0x000fe4000000008f */
[----:B------:R-:W-:Y:S01]  /*587e0*/  PRMT R69, R146, 0x5410, R145 ;  /* 0x0000541092457816 */ /* 0x000fe20000000091 */
[----:B------:R-:W3:Y:S01]  /*587f0*/  LDL.LU R143, [R1+0xef8] ;  /* 0x000ef800018f7983 */ /* 0x000ee20000300800 */
[----:B------:R-:W-:-:S03]  /*58800*/  PRMT R70, R150, 0x5410, R149 ;  /* 0x0000541096467816 */ /* 0x000fc60000000095 */
[----:B------:R-:W3:Y:S01]  /*58810*/  LDL.LU R144, [R1+0x10c0] ;  /* 0x0010c00001907983 */ /* 0x000ee20000300800 */
[----:B------:R-:W-:-:S03]  /*58820*/  PRMT R71, R152, 0x5410, R151 ;  /* 0x0000541098477816 */ /* 0x000fc60000000097 */
[----:B------:R-:W3:Y:S04]  /*58830*/  LDL.LU R145, [R1+0xed0] ;  /* 0x000ed00001917983 */ /* 0x000ee80000300800 */
[----:B------:R-:W3:Y:S01]  /*58840*/  LDL.LU R146, [R1+0x109c] ;  /* 0x00109c0001927983 */ /* 0x000ee20000300800 */
[----:B------:R-:W-:-:S03]  /*58850*/  PRMT R72, R154, 0x5410, R153 ;  /* 0x000054109a487816 */ /* 0x000fc60000000099 */
[----:B------:R-:W3:Y:S04]  /*58860*/  LDL.LU R149, [R1+0xed4] ;  /* 0x000ed40001957983 */ /* 0x000ee80000300800 */
[----:B------:R-:W3:Y:S01]  /*58870*/  LDL.LU R150, [R1+0x1094] ;  /* 0x0010940001967983 */ /* 0x000ee20000300800 */
[----:B------:R-:W-:-:S03]  /*58880*/  PRMT R73, R159, 0x5410, R157 ;  /* 0x000054109f497816 */ /* 0x000fc6000000009d */
[----:B------:R-:W3:Y:S04]  /*58890*/  LDL.LU R151, [R1+0xec8] ;  /* 0x000ec80001977983 */ /* 0x000ee80000300800 */
[----:B------:R-:W3:Y:S04]  /*588a0*/  LDL.LU R152, [R1+0x1088] ;  /* 0x0010880001987983 */ /* 0x000ee80000300800 */
[----:B------:R-:W3:Y:S04]  /*588b0*/  LDL.LU R153, [R1+0xecc] ;  /* 0x000ecc0001997983 */ /* 0x000ee80000300800 */
[----:B------:R-:W3:Y:S04]  /*588c0*/  LDL.LU R154, [R1+0x1084] ;  /* 0x00108400019a7983 */ /* 0x000ee80000300800 */
[----:B------:R-:W3:Y:S04]  /*588d0*/  LDL.LU R157, [R1+0xea0] ;  /* 0x000ea000019d7983 */ /* 0x000ee80000300800 */
[----:B------:R-:W3:Y:S01]  /*588e0*/  LDL.LU R159, [R1+0x1058] ;  /* 0x00105800019f7983 */ /* 0x000ee20000300800 */
[----:B--2---:R-:W-:-:S03]  /*588f0*/  PRMT R75, R175, 0x5410, R168 ;  /* 0x00005410af4b7816 */ /* 0x004fc600000000a8 */
[----:B------:R-:W2:Y:S04]  /*58900*/  LDL.LU R168, [R1+0xea4] ;  /* 0x000ea40001a87983 */ /* 0x000ea80000300800 */
[----:B------:R-:W2:Y:S01]  /*58910*/  LDL.LU R175, [R1+0x1050] ;  /* 0x0010500001af7983 */ /* 0x000ea20000300800 */
[----:B----4-:R-:W-:-:S03]  /*58920*/  PRMT R83, R166, 0x5410, R158 ;  /* 0x00005410a6537816 */ /* 0x010fc6000000009e */
[----:B------:R-:W4:Y:S04]  /*58930*/  LDL.LU R158, [R1+0xe9c] ;  /* 0x000e9c00019e7983 */ /* 0x000f280000300800 */
[----:B------:R-:W4:Y:S01]  /*58940*/  LDL.LU R166, [R1+0x1044] ;  /* 0x0010440001a67983 */ /* 0x000f220000300800 */
[----:B------:R-:W-:-:S03]  /*58950*/  PRMT R76, R129, 0x5410, R128 ;  /* 0x00005410814c7816 */ /* 0x000fc60000000080 */
[----:B------:R-:W4:Y:S01]  /*58960*/  LDL.LU R127, [R1+0xf60] ;  /* 0x000f6000017f7983 */ /* 0x000f220000300800 */
[----:B------:R-:W-:-:S03]  /*58970*/  PRMT R77, R131, 0x5410, R130 ;  /* 0x00005410834d7816 */ /* 0x000fc60000000082 */
[----:B------:R-:W4:Y:S01]  /*58980*/  LDL.LU R128, [R1+0x1148] ;  /* 0x0011480001807983 */ /* 0x000f220000300800 */
[----:B------:R-:W-:-:S03]  /*58990*/  PRMT R78, R133, 0x5410, R132 ;  /* 0x00005410854e7816 */ /* 0x000fc60000000084 */
[----:B------:R-:W4:Y:S01]  /*589a0*/  LDL.LU R129, [R1+0xf64] ;  /* 0x000f640001817983 */ /* 0x000f220000300800 */
[----:B------:R-:W-:-:S03]  /*589b0*/  PRMT R79, R135, 0x5410, R134 ;  /* 0x00005410874f7816 */ /* 0x000fc60000000086 */
[----:B------:R-:W4:Y:S04]  /*589c0*/  LDL.LU R130, [R1+0x1144] ;  /* 0x0011440001827983 */ /* 0x000f280000300800 */
[----:B------:R-:W4:Y:S01]  /*589d0*/  LDL.LU R131, [R1+0xf54] ;  /* 0x000f540001837983 */ /* 0x000f220000300800 */
[----:B------:R-:W-:-:S03]  /*589e0*/  PRMT R80, R137, 0x5410, R136 ;  /* 0x0000541089507816 */ /* 0x000fc60000000088 */
[----:B------:R-:W4:Y:S04]  /*589f0*/  LDL.LU R132, [R1+0x1134] ;  /* 0x0011340001847983 */ /* 0x000f280000300800 */
[----:B------:R-:W4:Y:S01]  /*58a00*/  LDL.LU R133, [R1+0xf5c] ;  /* 0x000f5c0001857983 */ /* 0x000f220000300800 */
[----:B------:R-:W-:-:S03]  /*58a10*/  PRMT R81, R141, 0x5410, R138 ;  /* 0x000054108d517816 */ /* 0x000fc6000000008a */
[----:B------:R-:W4:Y:S04]  /*58a20*/  LDL.LU R134, [R1+0x1130] ;  /* 0x0011300001867983 */ /* 0x000f280000300800 */
[----:B------:R-:W4:Y:S01]  /*58a30*/  LDL.LU R135, [R1+0xf50] ;  /* 0x000f500001877983 */ /* 0x000f220000300800 */
[----:B---3--:R-:W-:-:S03]  /*58a40*/  PRMT R82, R142, 0x5410, R167 ;  /* 0x000054108e527816 */ /* 0x008fc600000000a7 */
[----:B------:R-:W3:Y:S04]  /*58a50*/  LDL.LU R136, [R1+0x1124] ;  /* 0x0011240001887983 */ /* 0x000ee80000300800 */
[----:B------:R-:W3:Y:S04]  /*58a60*/  LDL.LU R137, [R1+0xf3c] ;  /* 0x000f3c0001897983 */ /* 0x000ee80000300800 */
[----:B------:R-:W3:Y:S04]  /*58a70*/  LDL.LU R138, [R1+0x10f0] ;  /* 0x0010f000018a7983 */ /* 0x000ee80000300800 */
[----:B------:R-:W3:Y:S04]  /*58a80*/  LDL.LU R141, [R1+0xf38] ;  /* 0x000f3800018d7983 */ /* 0x000ee80000300800 */
[----:B------:R-:W3:Y:S01]  /*58a90*/  LDL.LU R142, [R1+0x10dc] ;  /* 0x0010dc00018e7983 */ /* 0x000ee20000300800 */
[----:B------:R-:W-:-:S02]  /*58aa0*/  PRMT R88, R144, 0x5410, R143 ;  /* 0x0000541090587816 */ /* 0x000fc4000000008f */
[----:B------:R-:W-:Y:S02]  /*58ab0*/  PRMT R89, R146, 0x5410, R145 ;  /* 0x0000541092597816 */ /* 0x000fe40000000091 */
[----:B------:R-:W-:Y:S02]  /*58ac0*/  PRMT R90, R150, 0x5410, R149 ;  /* 0x00005410965a7816 */ /* 0x000fe40000000095 */
[----:B------:R-:W-:Y:S02]  /*58ad0*/  PRMT R84, R152, 0x5410, R151 ;  /* 0x0000541098547816 */ /* 0x000fe40000000097 */
[----:B------:R-:W-:Y:S02]  /*58ae0*/  PRMT R85, R154, 0x5410, R153 ;  /* 0x000054109a557816 */ /* 0x000fe40000000099 */
[----:B------:R-:W-:Y:S02]  /*58af0*/  PRMT R86, R159, 0x5410, R157 ;  /* 0x000054109f567816 */ /* 0x000fe4000000009d */
[----:B--2---:R-:W-:-:S02]  /*58b00*/  PRMT R87, R175, 0x5410, R168 ;  /* 0x00005410af577816 */ /* 0x004fc400000000a8 */
        /* <DEDUP_REMOVED lines=14> */
[----:B----4-:R-:W-:-:S03]  /*58bf0*/  PRMT R91, R166, 0x5410, R158 ;  /* 0x00005410a65b7816 */ /* 0x010fc6000000009e */
[----:B------:R-:W4:Y:S04]  /*58c00*/  LDL.LU R158, [R1+0xf6c] ;  /* 0x000f6c00019e7983 */ /* 0x000f280000300800 */
[----:B------:R-:W4:Y:S01]  /*58c10*/  LDL.LU R166, [R1+0x1154] ;  /* 0x0011540001a67983 */ /* 0x000f220000300800 */
[----:B------:R-:W-:Y:S02]  /*58c20*/  PRMT R96, R128, 0x5410, R127 ;  /* 0x0000541080607816 */ /* 0x000fe4000000007f */
[----:B------:R-:W-:Y:S02]  /*58c30*/  PRMT R97, R130, 0x5410, R129 ;  /* 0x0000541082617816 */ /* 0x000fe40000000081 */
[----:B------:R-:W-:Y:S02]  /*58c40*/  PRMT R98, R132, 0x5410, R131 ;  /* 0x0000541084627816 */ /* 0x000fe40000000083 */
[----:B------:R-:W-:-:S02]  /*58c50*/  PRMT R92, R134, 0x5410, R133 ;  /* 0x00005410865c7816 */ /* 0x000fc40000000085 */
[----:B---3--:R-:W-:Y:S02]  /*58c60*/  PRMT R93, R136, 0x5410, R135 ;  /* 0x00005410885d7816 */ /* 0x008fe40000000087 */
[----:B------:R-:W-:Y:S02]  /*58c70*/  PRMT R94, R138, 0x5410, R137 ;  /* 0x000054108a5e7816 */ /* 0x000fe40000000089 */
[----:B------:R-:W-:Y:S02]  /*58c80*/  PRMT R95, R142, 0x5410, R141 ;  /* 0x000054108e5f7816 */ /* 0x000fe4000000008d */
[----:B--2---:R-:W-:Y:S02]  /*58c90*/  PRMT R99, R175, 0x5410, R168 ;  /* 0x00005410af637816 */ /* 0x004fe400000000a8 */
[----:B------:R-:W2:Y:S04]  /*58ca0*/  LDL.LU R168, [R1+0xf00] ;  /* 0x000f000001a87983 */ /* 0x000ea80000300800 */
        /* <DEDUP_REMOVED lines=14> */
[----:B----4-:R-:W-:-:S03]  /*58d90*/  PRMT R103, R166, 0x5410, R158 ;  /* 0x00005410a6677816 */ /* 0x010fc6000000009e */
[----:B------:R-:W4:Y:S04]  /*58da0*/  LDL.LU R142, [R1+0x1170] ;  /* 0x00117000018e7983 */ /* 0x000f280000300800 */
[----:B------:R-:W3:Y:S04]  /*58db0*/  LDL.LU R158, [R1+0xf2c] ;  /* 0x000f2c00019e7983 */ /* 0x000ee80000300800 */
[----:B------:R-:W3:Y:S01]  /*58dc0*/  LDL.LU R166, [R1+0x1070] ;  /* 0x0010700001a67983 */ /* 0x000ee20000300800 */
[----:B------:R-:W-:Y:S02]  /*58dd0*/  PRMT R104, R144, 0x5410, R143 ;  /* 0x0000541090687816 */ /* 0x000fe4000000008f */
[----:B------:R-:W-:Y:S01]  /*58de0*/  PRMT R105, R146, 0x5410, R145 ;  /* 0x0000541092697816 */ /* 0x000fe20000000091 */
        /* <DEDUP_REMOVED lines=11> */
[----:B------:R-:W4:Y:S04]  /*58ea0*/  LDL.LU R152, [R1+0x119c] ;  /* 0x00119c0001987983 */ /* 0x000f280000300800 */
[----:B------:R-:W4:Y:S04]  /*58eb0*/  LDL.LU R153, [R1+0xfb8] ;  /* 0x000fb80001997983 */ /* 0x000f280000300800 */
[----:B------:R-:W4:Y:S04]  /*58ec0*/  LDL.LU R154, [R1+0x118c] ;  /* 0x00118c00019a7983 */ /* 0x000f280000300800 */
[----:B------:R-:W4:Y:S04]  /*58ed0*/  LDL.LU R157, [R1+0xfbc] ;  /* 0x000fbc00019d7983 */ /* 0x000f280000300800 */
[----:B------:R-:W4:Y:S04]  /*58ee0*/  LDL.LU R159, [R1+0x1190] ;  /* 0x00119000019f7983 */ /* 0x000f280000300800 */
[----:B------:R-:W-:Y:S01]  /*58ef0*/  STSM.16.M88.4 [R0], R48 ;  /* 0x0000003000007844 */ /* 0x000fe20000000200 */
[----:B------:R-:W-:-:S04]  /*58f00*/  LOP3.LUT R252, R125, 0x7f, RZ, 0xc0, !PT ;  /* 0x0000007f7dfc7812 */ /* 0x000fc800078ec0ff */
[----:B------:R-:W-:Y:S01]  /*58f10*/  LEA R252, R252, UR58, 0x4 ;  /* 0x0000003afcfc7c11 */ /* 0x000fe2000f8e20ff */
[----:B------:R-:W-:Y:S06]  /*58f20*/  BAR.SYNC.DEFER_BLOCKING 0x0 ;  /* 0x0000000000007b1d */ /* 0x000fec0000010000 */
[----:B------:R-:W1:Y:S02]  /*58f30*/  LDS.128 R48, [R252] ;  /* 0x00000000fc307984 */ /* 0x000e640000000c00 */
[----:B------:R-:W-:Y:S06]  /*58f40*/  BAR.SYNC.DEFER_BLOCKING 0x0 ;  /* 0x0000000000007b1d */ /* 0x000fec0000010000 */
[----:B------:R-:W-:Y:S02]  /*58f50*/  STSM.16.M88.4 [R0], R52 ;  /* 0x0000003400007844 */ /* 0x000fe40000000200 */
[----:B------:R-:W-:Y:S06]  /*58f60*/  BAR.SYNC.DEFER_BLOCKING 0x0 ;  /* 0x0000000000007b1d */ /* 0x000fec0000010000 */
[----:B------:R-:W1:Y:S02]  /*58f70*/  LDS.128 R52, [R252] ;  /* 0x00000000fc347984 */ /* 0x000e640000000c00 */
[----:B------:R-:W-:Y:S01]  /*58f80*/  BAR.SYNC.DEFER_BLOCKING 0x0 ;  /* 0x0000000000007b1d */ /* 0x000fe20000010000 */
[----:B--2---:R-:W-:-:S05]  /*58f90*/  PRMT R107, R175, 0x5410, R168 ;  /* 0x00005410af6b7816 */ /* 0x004fca00000000a8 */
[----:B------:R-:W2:Y:S04]  /*58fa0*/  LDL.LU R168, [R1+0xfb4] ;  /* 0x000fb40001a87983 */ /* 0x000ea80000300800 */
[----:B------:R-:W2:Y:S04]  /*58fb0*/  LDL.LU R175, [R1+0x1188] ;  /* 0x0011880001af7983 */ /* 0x000ea80000300800 */
[----:B------:R-:W-:Y:S01]  /*58fc0*/  STSM.16.M88.4 [R0], R56 ;  /* 0x0000003800007844 */ /* 0x000fe20000000200 */
[----:B------:R-:W-:Y:S06]  /*58fd0*/  BAR.SYNC.DEFER_BLOCKING 0x0 ;  /* 0x0000000000007b1d */ /* 0x000fec0000010000 */
[----:B------:R-:W1:Y:S02]  /*58fe0*/  LDS.128 R56, [R252] ;  /* 0x00000000fc387984 */ /* 0x000e640000000c00 */
[----:B------:R-:W-:Y:S01]  /*58ff0*/  BAR.SYNC.DEFER_BLOCKING 0x0 ;  /* 0x0000000000007b1d */ /* 0x000fe20000010000 */
[----:B---3--:R-:W-:-:S05]  /*59000*/  PRMT R115, R166, 0x5410, R158 ;  /* 0x00005410a6737816 */ /* 0x008fca000000009e */
[----:B------:R-:W3:Y:S04]  /*59010*/  LDL.LU R158, [R1+0xf4c] ;  /* 0x000f4c00019e7983 */ /* 0x000ee80000300800 */
[----:B------:R-:W3:Y:S04]  /*59020*/  LDL.LU R166, [R1+0x1078] ;  /* 0x0010780001a67983 */ /* 0x000ee80000300800 */
[----:B------:R-:W-:Y:S01]  /*59030*/  STSM.16.M88.4 [R0], R60 ;  /* 0x0000003c00007844 */ /* 0x000fe20000000200 */
[----:B------:R-:W-:Y:S06]  /*59040*/  BAR.SYNC.DEFER_BLOCKING 0x0 ;  /* 0x0000000000007b1d */ /* 0x000fec0000010000 */
[----:B------:R-:W1:Y:S02]  /*59050*/  LDS.128 R60, [R252] ;  /* 0x00000000fc3c7984 */ /* 0x000e640000000c00 */
[----:B------:R-:W-:Y:S06]  /*59060*/  BAR.SYNC.DEFER_BLOCKING 0x0 ;  /* 0x0000000000007b1d */ /* 0x000fec0000010000 */
[----:B------:R-:W-:Y:S02]  /*59070*/  STSM.16.M88.4 [R0], R64 ;  /* 0x0000004000007844 */ /* 0x000fe40000000200 */
[----:B------:R-:W-:Y:S01]  /*59080*/  BAR.SYNC.DEFER_BLOCKING 0x0 ;  /* 0x0000000000007b1d */ /* 0x000fe20000010000 */
[----:B------:R-:W-:-:S02]  /*59090*/  PRMT R113, R130, 0x5410, R129 ;  /* 0x0000541082717816 */ /* 0x000fc40000000081 */
[----:B------:R-:W-:Y:S02]  /*590a0*/  PRMT R114, R132, 0x5410, R131 ;  /* 0x0000541084727816 */ /* 0x000fe40000000083 */
[----:B------:R-:W-:Y:S01]  /*590b0*/  PRMT R108, R134, 0x5410, R133 ;  /* 0x00005410866c7816 */ /* 0x000fe20000000085 */
[----:B------:R-:W3:Y:S04]  /*590c0*/  LDL.LU R129, [R1+0xfe4] ;  /* 0x000fe40001817983 */ /* 0x000ee80000300800 */
[----:B------:R-:W3:Y:S01]  /*590d0*/  LDL.LU R130, [R1+0x11b4] ;  /* 0x0011b40001827983 */ /* 0x000ee20000300800 */
[----:B------:R-:W-:-:S03]  /*590e0*/  PRMT R109, R136, 0x5410, R135 ;  /* 0x00005410886d7816 */ /* 0x000fc60000000087 */
[----:B------:R-:W3:Y:S04]  /*590f0*/  LDL.LU R131, [R1+0xfe8] ;  /* 0x000fe80001837983 */ /* 0x000ee80000300800 */
[----:B------:R-:W3:Y:S04]  /*59100*/  LDL.LU R132, [R1+0x11b8] ;  /* 0x0011b80001847983 */ /* 0x000ee80000300800 */
[----:B------:R-:W1:Y:S01]  /*59110*/  LDS.128 R64, [R252] ;  /* 0x00000000fc407984 */ /* 0x000e620000000c00 */
[----:B------:R-:W-:Y:S01]  /*59120*/  BAR.SYNC.DEFER_BLOCKING 0x0 ;  /* 0x0000000000007b1d */ /* 0x000fe20000010000 */
[----:B------:R-:W-:-:S05]  /*59130*/  PRMT R110, R138, 0x5410, R137 ;  /* 0x000054108a6e7816 */ /* 0x000fca0000000089 */
[----:B------:R-:W3:Y:S04]  /*59140*/  LDL.LU R133, [R1+0xfec] ;  /* 0x000fec0001857983 */ /* 0x000ee80000300800 */
[----:B------:R-:W3:Y:S04]  /*59150*/  LDL.LU R134, [R1+0x11bc] ;  /* 0x0011bc0001867983 */ /* 0x000ee80000300800 */
[----:B------:R-:W3:Y:S04]  /*59160*/  LDL.LU R135, [R1+0xfd4] ;  /* 0x000fd40001877983 */ /* 0x000ee80000300800 */
[----:B------:R-:W3:Y:S04]  /*59170*/  LDL.LU R136, [R1+0x11a4] ;  /* 0x0011a40001887983 */ /* 0x000ee80000300800 */
[----:B------:R-:W3:Y:S04]  /*59180*/  LDL.LU R137, [R1+0xfd8] ;  /* 0x000fd80001897983 */ /* 0x000ee80000300800 */
[----:B------:R-:W3:Y:S04]  /*59190*/  LDL.LU R138, [R1+0x11a8] ;  /* 0x0011a800018a7983 */ /* 0x000ee80000300800 */
[----:B------:R-:W-:Y:S01]  /*591a0*/  STSM.16.M88.4 [R0], R68 ;  /* 0x0000004400007844 */ /* 0x000fe20000000200 */
        /* <DEDUP_REMOVED lines=10> */
[----:B----4-:R-:W-:-:S02]  /*59250*/  PRMT R111, R142, 0x5410, R141 ;  /* 0x000054108e6f7816 */ /* 0x010fc4000000008d */
[----:B------:R-:W-:Y:S02]  /*59260*/  PRMT R120, R144, 0x5410, R143 ;  /* 0x0000541090787816 */ /* 0x000fe4000000008f */
[----:B------:R-:W-:Y:S01]  /*59270*/  PRMT R121, R146, 0x5410, R145 ;  /* 0x0000541092797816 */ /* 0x000fe20000000091 */
[----:B------:R-:W4:Y:S04]  /*59280*/  LDL.LU R141, [R1+0xfe0] ;  /* 0x000fe000018d7983 */ /* 0x000f280000300800 */
[----:B------:R-:W4:Y:S04]  /*59290*/  LDL.LU R142, [R1+0x11b0] ;  /* 0x0011b000018e7983 */ /* 0x000f280000300800 */
[----:B------:R-:W4:Y:S04]  /*592a0*/  LDL.LU R143, [R1+0xf58] ;  /* 0x000f5800018f7983 */ /* 0x000f280000300800 */
[----:B------:R-:W4:Y:S04]  /*592b0*/  LDL.LU R144, [R1+0x1080] ;  /* 0x0010800001907983 */ /* 0x000f280000300800 */
[----:B------:R-:W-:Y:S01]  /*592c0*/  STSM.16.M88.4 [R0], R76 ;  /* 0x0000004c00007844 */ /* 0x000fe20000000200 */
[----:B------:R-:W-:Y:S01]  /*592d0*/  BAR.SYNC.DEFER_BLOCKING 0x0 ;  /* 0x0000000000007b1d */ /* 0x000fe20000010000 */
[----:B------:R-:W-:-:S05]  /*592e0*/  PRMT R122, R150, 0x5410, R149 ;  /* 0x00005410967a7816 */ /* 0x000fca0000000095 */
[----:B------:R-:W4:Y:S04]  /*592f0*/  LDL.LU R145, [R1+0x1004] ;  /* 0x0010040001917983 */ /* 0x000f280000300800 */
        /* <DEDUP_REMOVED lines=13> */
[----:B------:R-:W3:Y:S04]  /*593d0*/  LDL.LU R158, [R1+0x1000] ;  /* 0x00100000019e7983 */ /* 0x000ee80000300800 */
[----:B------:R-:W3:Y:S04]  /*593e0*/  LDL.LU R166, [R1+0x11dc] ;  /* 0x0011dc0001a67983 */ /* 0x000ee80000300800 */
[----:B------:R-:W1:Y:S01]  /*593f0*/  LDS.128 R76, [R252] ;  /* 0x00000000fc4c7984 */ /* 0x000e620000000c00 */
[----:B------:R-:W-:Y:S06]  /*59400*/  BAR.SYNC.DEFER_BLOCKING 0x0 ;  /* 0x0000000000007b1d */ /* 0x000fec0000010000 */
[----:B------:R-:W-:Y:S02]  /*59410*/  STSM.16.M88.4 [R0], R80 ;  /* 0x0000005000007844 */ /* 0x000fe40000000200 */
[----:B------:R-:W-:Y:S06]  /*59420*/  BAR.SYNC.DEFER_BLOCKING 0x0 ;  /* 0x0000000000007b1d */ /* 0x000fec0000010000 */
[----:B------:R-:W1:Y:S02]  /*59430*/  LDS.128 R80, [R252] ;  /* 0x00000000fc507984 */ /* 0x000e640000000c00 */
        /* <DEDUP_REMOVED lines=11> */
[----:B------:R-:W2:Y:S01]  /*594f0*/  LDL.LU R175, [R1+0x11c0] ;  /* 0x0011c00001af7983 */ /* 0x000ea20000300800 */
[----:B------:R-:W-:-:S03]  /*59500*/  PRMT R112, R128, 0x5410, R127 ;  /* 0x0000541080707816 */ /* 0x000fc6000000007f */
[----:B------:R-:W-:Y:S01]  /*59510*/  STSM.16.M88.4 [R0], R92 ;  /* 0x0000005c00007844 */ /* 0x000fe20000000200 */
[----:B------:R-:W-:Y:S01]  /*59520*/  BAR.SYNC.DEFER_BLOCKING 0x0 ;  /* 0x0000000000007b1d */ /* 0x000fe20000010000 */
[----:B------:R-:W-:-:S05]  /*59530*/  PRMT R124, R136, 0x5410, R135 ;  /* 0x00005410887c7816 */ /* 0x000fca0000000087 */
[----:B0-----:R-:W2:Y:S04]  /*59540*/  LDL.LU R244, [R1+0x1024] ;  /* 0x0010240001f47983 */ /* 0x001ea80000300800 */
[----:B------:R-:W0:Y:S01]  /*59550*/  LDS.128 R92, [R252] ;  /* 0x00000000fc5c7984 */ /* 0x000e220000000c00 */
[----:B------:R-:W-:Y:S06]  /*59560*/  BAR.SYNC.DEFER_BLOCKING 0x0 ;  /* 0x0000000000007b1d */ /* 0x000fec0000010000 */
[----:B------:R-:W-:Y:S02]  /*59570*/  STSM.16.M88.4 [R0], R96 ;  /* 0x0000006000007844 */ /* 0x000fe40000000200 */
[----:B------:R-:W-:Y:S06]  /*59580*/  BAR.SYNC.DEFER_BLOCKING 0x0 ;  /* 0x0000000000007b1d */ /* 0x000fec0000010000 */
[----:B------:R-:W0:Y:S02]  /*59590*/  LDS.128 R96, [R252] ;  /* 0x00000000fc607984 */ /* 0x000e240000000c00 */
[----:B------:R-:W-:Y:S01]  /*595a0*/  BAR.SYNC.DEFER_BLOCKING 0x0 ;  /* 0x0000000000007b1d */ /* 0x000fe20000010000 */
[----:B------:R-:W-:-:S02]  /*595b0*/  PRMT R128, R130, 0x5410, R129 ;  /* 0x0000541082807816 */ /* 0x000fc40000000081 */
[----:B------:R-:W-:Y:S02]  /*595c0*/  PRMT R129, R132, 0x5410, R131 ;  /* 0x0000541084817816 */ /* 0x000fe40000000083 */
[----:B----4-:R-:W-:Y:S02]  /*595d0*/  PRMT R131, R144, 0x5410, R143 ;  /* 0x0000541090837816 */ /* 0x010fe4000000008f */
        /* <DEDUP_REMOVED lines=9> */
[----:B------:R-:W4:Y:S04]  /*59670*/  LDL.LU R247, [R1+0x101c] ;  /* 0x00101c0001f77983 */ /* 0x000f280000300800 */
[----:B------:R-:W4:Y:S04]  /*59680*/  LDL.LU R250, [R1+0x1208] ;  /* 0x0012080001fa7983 */ /* 0x000f280000300800 */
[----:B------:R-:W4:Y:S01]  /*59690*/  LDL.LU R251, [R1+0x1020] ;  /* 0x0010200001fb7983 */ /* 0x000f220000300800 */
[----:B------:R-:W-:-:S03]  /*596a0*/  PRMT R125, R138, 0x5410, R137 ;  /* 0x000054108a7d7816 */ /* 0x000fc60000000089 */
[----:B------:R-:W4:Y:S01]  /*596b0*/  LDL.LU R141, [R1+0x1204] ;  /* 0x00120400018d7983 */ /* 0x000f220000300800 */
[----:B------:R-:W-:-:S03]  /*596c0*/  PRMT R138, R152, 0x5410, R151 ;  /* 0x00005410988a7816 */ /* 0x000fc60000000097 */
[----:B------:R-:W4:Y:S01]  /*596d0*/  LDL.LU R10, [R1+0x100c] ;  /* 0x00100c00010a7983 */ /* 0x000f220000300800 */
[----:B---3--:R-:W-:-:S03]  /*596e0*/  PRMT R132, R154, 0x5410, R153 ;  /* 0x000054109a847816 */ /* 0x008fc60000000099 */
        /* <DEDUP_REMOVED lines=12> */
[----:B------:R-:W0:Y:S01]  /*597b0*/  LDS.128 R100, [R252] ;  /* 0x00000000fc647984 */ /* 0x000e220000000c00 */
[----:B------:R-:W-:Y:S01]  /*597c0*/  BAR.SYNC.DEFER_BLOCKING 0x0 ;  /* 0x0000000000007b1d */ /* 0x000fe20000010000 */
[----:B------:R-:W-:-:S05]  /*597d0*/  PRMT R137, R150, 0x5410, R149 ;  /* 0x0000541096897816 */ /* 0x000fca0000000095 */
[----:B------:R-:W3:Y:S04]  /*597e0*/  LDL.LU R248, [R1+0x1040] ;  /* 0x0010400001f87983 */ /* 0x000ee80000300800 */
[----:B------:R-:W3:Y:S04]  /*597f0*/  LDL.LU R249, [R1+0x1228] ;  /* 0x0012280001f97983 */ /* 0x000ee80000300800 */
[----:B------:R-:W3:Y:S04]  /*59800*/  LDL.LU R149, [R1+0x1028] ;  /* 0x0010280001957983 */ /* 0x000ee80000300800 */
[----:B------:R-:W3:Y:S04]  /*59810*/  LDL.LU R150, [R1+0x1218] ;  /* 0x0012180001967983 */ /* 0x000ee80000300800 */
[----:B------:R-:W-:Y:S01]  /*59820*/  STSM.16.M88.4 [R0], R104 ;  /* 0x0000006800007844 */ /* 0x000fe20000000200 */
[----:B------:R-:W-:Y:S06]  /*59830*/  BAR.SYNC.DEFER_BLOCKING 0x0 ;  /* 0x0000000000007b1d */ /* 0x000fec0000010000 */
[----:B------:R-:W3:Y:S04]  /*59840*/  LDL.LU R151, [R1+0x102c] ;  /* 0x00102c0001977983 */ /* 0x000ee80000300800 */
[----:B------:R-:W3:Y:S04]  /*59850*/  LDL.LU R166, [R1+0x1214] ;  /* 0x0012140001a67983 */ /* 0x000ee80000300800 */
[----:B------:R-:W0:Y:S01]  /*59860*/  LDS.128 R104, [R252] ;  /* 0x00000000fc687984 */ /* 0x000e220000000c00 */
[----:B------:R-:W-:Y:S06]  /*59870*/  BAR.SYNC.DEFER_BLOCKING 0x0 ;  /* 0x0000000000007b1d */ /* 0x000fec0000010000 */
[----:B------:R-:W-:Y:S02]  /*59880*/  STSM.16.M88.4 [R0], R108 ;  /* 0x0000006c00007844 */ /* 0x000fe40000000200 */
[----:B------:R-:W-:Y:S06]  /*59890*/  BAR.SYNC.DEFER_BLOCKING 0x0 ;  /* 0x0000000000007b1d */ /* 0x000fec0000010000 */
[----:B------:R-:W0:Y:S02]  /*598a0*/  LDS.128 R108, [R252] ;  /* 0x00000000fc6c7984 */ /* 0x000e240000000c00 */
[----:B------:R-:W-:Y:S06]  /*598b0*/  BAR.SYNC.DEFER_BLOCKING 0x0 ;  /* 0x0000000000007b1d */ /* 0x000fec0000010000 */
[----:B------:R-:W-:Y:S02]  /*598c0*/  STSM.16.M88.4 [R0], R112 ;  /* 0x0000007000007844 */ /* 0x000fe40000000200 */
[----:B------:R-:W-:Y:S01]  /*598d0*/  BAR.SYNC.DEFER_BLOCKING 0x0 ;  /* 0x0000000000007b1d */ /* 0x000fe20000010000 */
[----:B--2---:R-:W-:-:S05]  /*598e0*/  PRMT R135, R175, 0x5410, R168 ;  /* 0x00005410af877816 */ /* 0x004fca00000000a8 */
[----:B------:R-:W2:Y:S04]  /*598f0*/  LDL.LU R168, [R1+0x1030] ;  /* 0x0010300001a87983 */ /* 0x000ea80000300800 */
[----:B------:R-:W2:Y:S01]  /*59900*/  LDL.LU R175, [R1+0x1210] ;  /* 0x0012100001af7983 */ /* 0x000ea20000300800 */
[----:B------:R-:W-:-:S03]  /*59910*/  PRMT R139, R140, 0x5410, R139 ;  /* 0x000054108c8b7816 */ /* 0x000fc6000000008b */
[----:B-1----:R-:W2:Y:S04]  /*59920*/  LDL.LU R4, [R1+0x107c] ;  /* 0x00107c0001047983 */ /* 0x002ea80000300800 */
        /* <DEDUP_REMOVED lines=10> */
[----:B----4-:R-:W-:-:S02]  /*599d0*/  PRMT R140, R250, 0x5410, R247 ;  /* 0x00005410fa8c7816 */ /* 0x010fc400000000f7 */
[----:B------:R-:W-:Y:S02]  /*599e0*/  PRMT R141, R141, 0x5410, R251 ;  /* 0x000054108d8d7816 */ /* 0x000fe400000000fb */
[----:B---3--:R-:W-:Y:S01]  /*599f0*/  PRMT R152, R153, 0x5410, R152 ;  /* 0x0000541099987816 */ /* 0x008fe20000000098 */
[----:B------:R-:W-:Y:S02]  /*59a00*/  STSM.16.M88.4 [R0], R124 ;  /* 0x0000007c00007844 */ /* 0x000fe40000000200 */
[----:B------:R-:W-:Y:S01]  /*59a10*/  BAR.SYNC.DEFER_BLOCKING 0x0 ;  /* 0x0000000000007b1d */ /* 0x000fe20000010000 */
[----:B------:R-:W-:Y:S02]  /*59a20*/  PRMT R153, R157, 0x5410, R154 ;  /* 0x000054109d997816 */ /* 0x000fe4000000009a */
[----:B------:R-:W-:Y:S02]  /*59a30*/  PRMT R142, R142, 0x5410, R10 ;  /* 0x000054108e8e7816 */ /* 0x000fe4000000000a */
[----:B------:R-:W-:Y:S01]  /*59a40*/  PRMT R154, R158, 0x5410, R159 ;  /* 0x000054109e9a7816 */ /* 0x000fe2000000009f */
[----:B------:R-:W3:Y:S01]  /*59a50*/  LDL.LU R250, [R1+0x1238] ;  /* 0x0012380001fa7983 */ /* 0x000ee20000300800 */
[----:B------:R-:W-:-:S03]  /*59a60*/  PRMT R143, R143, 0x5410, R11 ;  /* 0x000054108f8f7816 */ /* 0x000fc6000000000b */
[----:B------:R-:W4:Y:S04]  /*59a70*/  LDL.LU R251, [R1+0x1074] ;  /* 0x0010740001fb7983 */ /* 0x000f280000300800 */
[----:B------:R-:W4:Y:S04]  /*59a80*/  LDL.LU R157, [R1+0x1234] ;  /* 0x00123400019d7983 */ /* 0x000f280000300800 */
[----:B------:R-:W4:Y:S04]  /*59a90*/  LDL.LU R10, [R1+0x104c] ;  /* 0x00104c00010a7983 */ /* 0x000f280000300800 */
[----:B------:R-:W4:Y:S04]  /*59aa0*/  LDL.LU R158, [R1+0x1230] ;  /* 0x00123000019e7983 */ /* 0x000f280000300800 */
[----:B------:R-:W4:Y:S04]  /*59ab0*/  LDL.LU R11, [R1+0x1048] ;  /* 0x00104800010b7983 */ /* 0x000f280000300800 */
[----:B------:R-:W1:Y:S04]  /*59ac0*/  LDS.128 R124, [R252] ;  /* 0x00000000fc7c7984 */ /* 0x000e680000000c00 */
[----:B------:R-:W4:Y:S01]  /*59ad0*/  LDL.LU R159, [R1+0x122c] ;  /* 0x00122c00019f7983 */ /* 0x000f220000300800 */
[----:B------:R-:W-:Y:S01]  /*59ae0*/  BAR.SYNC.DEFER_BLOCKING 0x0 ;  /* 0x0000000000007b1d */ /* 0x000fe20000010000 */
[----:B------:R-:W-:-:S05]  /*59af0*/  PRMT R149, R150, 0x5410, R149 ;  /* 0x0000541096957816 */ /* 0x000fca0000000095 */
[----:B------:R-:W4:Y:S04]  /*59b00*/  LDL.LU R5, [R1+0x10c8] ;  /* 0x0010c80001057983 */ /* 0x000f280000300800 */
[----:B------:R-:W-:Y:S01]  /*59b10*/  STSM.16.M88.4 [R0], R128 ;  /* 0x0000008000007844 */ /* 0x000fe20000000200 */
[----:B------:R-:W-:Y:S01]  /*59b20*/  BAR.SYNC.DEFER_BLOCKING 0x0 ;  /* 0x0000000000007b1d */ /* 0x000fe20000010000 */
[----:B------:R-:W-:Y:S02]  /*59b30*/  PRMT R150, R166, 0x5410, R151 ;  /* 0x00005410a6967816 */ /* 0x000fe40000000097 */
[----:B------:R-:W-:-:S03]  /*59b40*/  PRMT R144, R144, 0x5410, R244 ;  /* 0x0000541090907816 */ /* 0x000fc600000000f4 */
[----:B------:R-:W4:Y:S04]  /*59b50*/  LDL.LU R2, [R1+0x124c] ;  /* 0x00124c0001027983 */ /* 0x000f280000300800 */
[----:B------:R-:W4:Y:S04]  /*59b60*/  LDL.LU R3, [R1+0x10c4] ;  /* 0x0010c40001037983 */ /* 0x000f280000300800 */
[----:B------:R-:W4:Y:S04]  /*59b70*/  LDL.LU R166, [R1+0x1248] ;  /* 0x0012480001a67983 */ /* 0x000f280000300800 */
[----:B------:R-:W4:Y:S04]  /*59b80*/  LDL.LU R242, [R1+0x1090] ;  /* 0x0010900001f27983 */ /* 0x000f280000300800 */
[----:B------:R-:W1:Y:S01]  /*59b90*/  LDS.128 R128, [R252] ;  /* 0x00000000fc807984 */ /* 0x000e620000000c00 */
[----:B------:R-:W-:Y:S06]  /*59ba0*/  BAR.SYNC.DEFER_BLOCKING 0x0 ;  /* 0x0000000000007b1d */ /* 0x000fec0000010000 */
[----:B------:R-:W-:Y:S02]  /*59bb0*/  STSM.16.M88.4 [R0], R132 ;  /* 0x0000008400007844 */ /* 0x000fe40000000200 */
[----:B------:R-:W-:Y:S06]  /*59bc0*/  BAR.SYNC.DEFER_BLOCKING 0x0 ;  /* 0x0000000000007b1d */ /* 0x000fec0000010000 */
[----:B------:R-:W1:Y:S02]  /*59bd0*/  LDS.128 R132, [R252] ;  /* 0x00000000fc847984 */ /* 0x000e640000000c00 */
[----:B------:R-:W-:Y:S06]  /*59be0*/  BAR.SYNC.DEFER_BLOCKING 0x0 ;  /* 0x0000000000007b1d */ /* 0x000fec0000010000 */
[----:B------:R-:W-:Y:S02]  /*59bf0*/  STSM.16.M88.4 [R0], R136 ;  /* 0x0000008800007844 */ /* 0x000fe40000000200 */
[----:B------:R-:W-:Y:S01]  /*59c00*/  BAR.SYNC.DEFER_BLOCKING 0x0 ;  /* 0x0000000000007b1d */ /* 0x000fe20000010000 */
[----:B--2---:R-:W-:-:S05]  /*59c10*/  PRMT R151, R175, 0x5410, R168 ;  /* 0x00005410af977816 */ /* 0x004fca00000000a8 */
[----:B------:R-:W2:Y:S04]  /*59c20*/  LDL.LU R168, [R1+0x1240] ;  /* 0x0012400001a87983 */ /* 0x000ea80000300800 */
[----:B------:R-:W2:Y:S04]  /*59c30*/  LDL.LU R243, [R1+0x108c] ;  /* 0x00108c0001f37983 */ /* 0x000ea80000300800 */
[----:B------:R-:W2:Y:S04]  /*59c40*/  LDL.LU R244, [R1+0x123c] ;  /* 0x00123c0001f47983 */ /* 0x000ea80000300800 */
[----:B------:R-:W1:Y:S01]  /*59c50*/  LDS.128 R136, [R252] ;  /* 0x00000000fc887984 */ /* 0x000e620000000c00 */
[----:B------:R-:W-:Y:S06]  /*59c60*/  BAR.SYNC.DEFER_BLOCKING 0x0 ;  /* 0x0000000000007b1d */ /* 0x000fec0000010000 */
[----:B------:R-:W-:Y:S02]  /*59c70*/  STSM.16.M88.4 [R0], R140 ;  /* 0x0000008c00007844 */ /* 0x000fe40000000200 */
[----:B------:R-:W-:Y:S01]  /*59c80*/  BAR.SYNC.DEFER_BLOCKING 0x0 ;  /* 0x0000000000007b1d */ /* 0x000fe20000010000 */
[----:B------:R-:W-:-:S02]  /*59c90*/  PRMT R145, R145, 0x5410, R245 ;  /* 0x0000541091917816 */ /* 0x000fc400000000f5 */
[----:B------:R-:W-:Y:S02]  /*59ca0*/  PRMT R146, R146, 0x5410, R246 ;  /* 0x0000541092927816 */ /* 0x000fe400000000f6 */
[----:B------:R-:W-:Y:S01]  /*59cb0*/  PRMT R147, R148, 0x5410, R147 ;  /* 0x0000541094937816 */ /* 0x000fe20000000093 */
[----:B------:R-:W2:Y:S04]  /*59cc0*/  LDL.LU R245, [R1+0x114c] ;  /* 0x00114c0001f57983 */ /* 0x000ea80000300800 */
[----:B------:R-:W1:Y:S01]  /*59cd0*/  LDS.128 R140, [R252] ;  /* 0x00000000fc8c7984 */ /* 0x000e620000000c00 */
[----:B------:R-:W-:Y:S01]  /*59ce0*/  BAR.SYNC.DEFER_BLOCKING 0x0 ;  /* 0x0000000000007b1d */ /* 0x000fe20000010000 */
[----:B------:R-:W-:-:S05]  /*59cf0*/  PRMT R148, R249, 0x5410, R248 ;  /* 0x00005410f9947816 */ /* 0x000fca00000000f8 */
[----:B------:R-:W2:Y:S04]  /*59d00*/  LDL.LU R246, [R1+0x1254] ;  /* 0x0012540001f67983 */ /* 0x000ea80000300800 */
[----:B------:R-:W2:Y:S04]  /*59d10*/  LDL.LU R247, [R1+0x1120] ;  /* 0x0011200001f77983 */ /* 0x000ea80000300800 */
[----:B------:R-:W2:Y:S04]  /*59d20*/  LDL.LU R248, [R1+0x1250] ;  /* 0x0012500001f87983 */ /* 0x000ea80000300800 */
[----:B------:R-:W2:Y:S04]  /*59d30*/  LDL.LU R249, [R1+0x10ac] ;  /* 0x0010ac0001f97983 */ /* 0x000ea80000300800 */
[----:B------:R-:W-:Y:S01]  /*59d40*/  STSM.16.M88.4 [R0], R144 ;  /* 0x0000009000007844 */ /* 0x000fe20000000200 */
[----:B------:R-:W-:Y:S06]  /*59d50*/  BAR.SYNC.DEFER_BLOCKING 0x0 ;  /* 0x0000000000007b1d */ /* 0x000fec0000010000 */
[----:B------:R-:W2:Y:S04]  /*59d60*/  LDL.LU R175, [R1+0x1244] ;  /* 0x0012440001af7983 */ /* 0x000ea80000300800 */
[----:B------:R-:W1:Y:S01]  /*59d70*/  LDS.128 R144, [R252] ;  /* 0x00000000fc907984 */ /* 0x000e620000000c00 */
[----:B------:R-:W-:Y:S01]  /*59d80*/  BAR.SYNC.DEFER_BLOCKING 0x0 ;  /* 0x0000000000007b1d */ /* 0x000fe20000010000 */
[----:B------:R-:W-:-:S05]  /*59d90*/  PRMT R155, R156, 0x5410, R155 ;  /* 0x000054109c9b7816 */ /* 0x000fca000000009b */
[----:B------:R-:W-:Y:S02]  /*59da0*/  STSM.16.M88.4 [R0], R148 ;  /* 0x0000009400007844 */ /* 0x000fe40000000200 */
[----:B------:R-:W-:Y:S01]  /*59db0*/  BAR.SYNC.DEFER_BLOCKING 0x0 ;  /* 0x0000000000007b1d */ /* 0x000fe20000010000 */
[----:B---3--:R-:W-:Y:S02]  /*59dc0*/  PRMT R156, R250, 0x5410, R4 ;  /* 0x00005410fa9c7816 */ /* 0x008fe40000000004 */
[----:B----4-:R-:W-:Y:S02]  /*59dd0*/  PRMT R157, R157, 0x5410, R251 ;  /* 0x000054109d9d7816 */ /* 0x010fe400000000fb */
[----:B------:R-:W-:Y:S02]  /*59de0*/  PRMT R158, R158, 0x5410, R10 ;  /* 0x000054109e9e7816 */ /* 0x000fe4000000000a */
[----:B------:R-:W-:Y:S01]  /*59df0*/  PRMT R159, R159, 0x5410, R11 ;  /* 0x000054109f9f7816 */ /* 0x000fe2000000000b */
[----:B------:R-:W3:Y:S04]  /*59e00*/  LDL.LU.64 R250, [R1+0xe58] ;  /* 0x000e580001fa7983 */ /* 0x000ee80000300a00 */
[----:B------:R-:W4:Y:S04]  /*59e10*/  LDL.LU.64 R10, [R1+0xe40] ;  /* 0x000e4000010a7983 */ /* 0x000f280000300a00 */
        /* <DEDUP_REMOVED lines=8> */
[----:B------:R-:W-:-:S05]  /*59ea0*/  PRMT R163, R165, 0x5410, R163 ;  /* 0x00005410a5a37816 */ /* 0x000fca00000000a3 */
[----:B------:R-:W1:Y:S02]  /*59eb0*/  LDS.128 R156, [R252] ;  /* 0x00000000fc9c7984 */ /* 0x000e640000000c00 */
[----:B------:R-:W-:Y:S06]  /*59ec0*/  BAR.SYNC.DEFER_BLOCKING 0x0 ;  /* 0x0000000000007b1d */ /* 0x000fec0000010000 */
[----:B------:R-:W-:Y:S02]  /*59ed0*/  STSM.16.M88.4 [R0], R160 ;  /* 0x000000a000007844 */ /* 0x000fe40000000200 */
[----:B------:R-:W-:Y:S01]  /*59ee0*/  BAR.SYNC.DEFER_BLOCKING 0x0 ;  /* 0x0000000000007b1d */ /* 0x000fe20000010000 */
[----:B------:R-:W-:-:S02]  /*59ef0*/  PRMT R165, R2, 0x5410, R5 ;  /* 0x0000541002a57816 */ /* 0x000fc40000000005 */
[----:B------:R-:W-:-:S03]  /*59f00*/  PRMT R166, R166, 0x5410, R3 ;  /* 0x00005410a6a67816 */ /* 0x000fc60000000003 */
[----:B------:R-:W1:Y:S01]  /*59f10*/  LDS.128 R160, [R252] ;  /* 0x00000000fca07984 */ /* 0x000e620000000c00 */
[----:B--2---:R-:W-:Y:S01]  /*59f20*/  PRMT R167, R244, 0x5410, R243 ;  /* 0x00005410f4a77816 */ /* 0x004fe200000000f3 */
[----:B------:R-:W-:Y:S06]  /*59f30*/  BAR.SYNC.DEFER_BLOCKING 0x0 ;  /* 0x0000000000007b1d */ /* 0x000fec0000010000 */
[----:B------:R-:W-:Y:S02]  /*59f40*/  STSM.16.M88.4 [R0], R164 ;  /* 0x000000a400007844 */ /* 0x000fe40000000200 */
[----:B------:R-:W-:Y:S01]  /*59f50*/  BAR.SYNC.DEFER_BLOCKING 0x0 ;  /* 0x0000000000007b1d */ /* 0x000fe20000010000 */
[----:B------:R-:W-:-:S02]  /*59f60*/  PRMT R168, R168, 0x5410, R242 ;  /* 0x00005410a8a87816 */ /* 0x000fc400000000f2 */
[----:B------:R-:W-:-:S03]  /*59f70*/  PRMT R171, R173, 0x5410, R171 ;  /* 0x00005410adab7816 */ /* 0x000fc600000000ab */
[----:B------:R-:W2:Y:S02]  /*59f80*/  LDS.128 R164, [R252] ;  /* 0x00000000fca47984 */ /* 0x000ea40000000c00 */
[----:B------:R-:W-:Y:S06]  /*59f90*/  BAR.SYNC.DEFER_BLOCKING 0x0 ;  /* 0x0000000000007b1d */ /* 0x000fec0000010000 */
[----:B------:R0:W-:Y:S02]  /*59fa0*/  STSM.16.M88.4 [R0], R168 ;  /* 0x000000a800007844 */ /* 0x0001e40000000200 */
[----:B0-----:R-:W-:-:S02]  /*59fb0*/  PRMT R168, R175, 0x5410, R249 ;  /* 0x00005410afa87816 */ /* 0x001fc400000000f9 */
[----:B------:R-:W-:Y:S01]  /*59fc0*/  PRMT R171, R174, 0x5410, R172 ;  /* 0x00005410aeab7816 */ /* 0x000fe200000000ac */
[----:B------:R-:W-:Y:S01]  /*59fd0*/  BAR.SYNC.DEFER_BLOCKING 0x0 ;  /* 0x0000000000007b1d */ /* 0x000fe20000010000 */
[----:B------:R-:W-:Y:S02]  /*59fe0*/  PRMT R169, R246, 0x5410, R245 ;  /* 0x00005410f6a97816 */ /* 0x000fe400000000f5 */
[----:B------:R-:W-:-:S03]  /*59ff0*/  PRMT R170, R248, 0x5410, R247 ;  /* 0x00005410f8aa7816 */ /* 0x000fc600000000f7 */
[----:B------:R-:W0:Y:S02]  /*5a000*/  LDS.128 R172, [R252] ;  /* 0x00000000fcac7984 */ /* 0x000e240000000c00 */
[----:B------:R-:W-:Y:S01]  /*5a010*/  BAR.SYNC.DEFER_BLOCKING 0x0 ;  /* 0x0000000000007b1d */ /* 0x000fe20000010000 */
[----:B------:R-:W-:-:S05]  /*5a020*/  PRMT R2, R48, 0x7770, RZ ;  /* 0x0000777030027816 */ /* 0x000fca00000000ff */
[----:B------:R1:W-:Y:S02]  /*5a030*/  STSM.16.M88.4 [R0], R168 ;  /* 0x000000a800007844 */ /* 0x0003e40000000200 */
[----:B------:R-:W-:Y:S01]  /*5a040*/  BAR.SYNC.DEFER_BLOCKING 0x0 ;  /* 0x0000000000007b1d */ /* 0x000fe20000010000 */
[----:B-1----:R-:W-:-:S05]  /*5a050*/  PRMT R0, R48, 0x7771, RZ ;  /* 0x0000777130007816 */ /* 0x002fca00000000ff */
[----:B---3--:R-:W-:Y:S04]  /*5a060*/  @P5 STG.E.U8 desc[UR56][R250.64], R2 ;  /* 0x00000002fa005986 */ /* 0x008fe8000c101138 */
[----:B----4-:R1:W-:Y:S04]  /*5a070*/  @P6 STG.E.U8 desc[UR56][R10.64], R0 ;  /* 0x000000000a006986 */ /* 0x0103e8000c101138 */
[----:B-1----:R-:W3:Y:S04]  /*5a080*/  LDL.LU.64 R10, [R1+0xe50] ;  /* 0x000e5000010a7983 */ /* 0x002ee80000300a00 */
[----:B------:R-:W4:Y:S04]  /*5a090*/  LDL.LU.64 R250, [R1+0xe38] ;  /* 0x000e380001fa7983 */ /* 0x000f280000300a00 */
[----:B------:R-:W2:Y:S04]  /*5a0a0*/  LDL.LU.64 R2, [R1+0xe48] ;  /* 0x000e480001027983 */ /* 0x000ea80000300a00 */
[----:B------:R-:W2:Y:S04]  /*5a0b0*/  LDL.LU.64 R242, [R1+0xe30] ;  /* 0x000e300001f27983 */ /* 0x000ea80000300a00 */
[----:B------:R-:W2:Y:S04]  /*5a0c0*/  LDL.LU.64 R244, [R1+0xe28] ;  /* 0x000e280001f47983 */ /* 0x000ea80000300a00 */
[----:B------:R-:W2:Y:S04]  /*5a0d0*/  LDL.LU.64 R246, [R1+0xe20] ;  /* 0x000e200001f67983 */ /* 0x000ea80000300a00 */
[----:B------:R-:W2:Y:S01]  /*5a0e0*/  LDL.LU.64 R248, [R1+0xe18] ;  /* 0x000e180001f87983 */ /* 0x000ea20000300a00 */
[----:B------:R-:W-:-:S13]  /*5a0f0*/  LOP3.LUT P1, RZ, R14, 0x4, RZ, 0xc0, !PT ;  /* 0x000000040eff7812 */ /* 0x000fda000782c0ff */
[----:B------:R-:W-:Y:S02]  /*5a100*/  @P1 LOP3.LUT R190, R190, 0x20, RZ, 0xfc, !PT ;  /* 0x00000020bebe1812 */ /* 0x000fe400078efcff */
[----:B------:R-:W-:Y:S02]  /*5a110*/  LOP3.LUT P1, RZ, R14, 0x10, RZ, 0xc0, !PT ;  /* 0x000000100eff7812 */ /* 0x000fe4000782c0ff */
[----:B------:R-:W-:-:S11]  /*5a120*/  LOP3.LUT R190, R190, 0xffffffbf, RZ, 0xc0, !PT ;  /* 0xffffffbfbebe7812 */ /* 0x000fd600078ec0ff */
        /* <DEDUP_REMOVED lines=14> */
[----:B------:R-:W-:Y:S02]  /*5a210*/  LOP3.LUT R190, R190, 0xfffff7ff, RZ, 0xc0, !PT ;  /* 0xfffff7ffbebe7812 */ /* 0x000fe400078ec0ff */
[C---:B------:R-:W-:Y:S02]  /*5a220*/  LOP3.LUT P3, RZ, R14.reuse, 0x4000000, RZ, 0xc0, !PT ;  /* 0x040000000eff7812 */ /* 0x040fe4000786c0ff */
[C---:B------:R-:W-:Y:S02]  /*5a230*/  LOP3.LUT P4, RZ, R14.reuse, 0x800000, RZ, 0xc0, !PT ;  /* 0x008000000eff7812 */ /* 0x040fe4000788c0ff */
[----:B------:R-:W-:-:S05]  /*5a240*/  LOP3.LUT P5, RZ, R14, 0x200000, RZ, 0xc0, !PT ;  /* 0x002000000eff7812 */ /* 0x000fca00078ac0ff */
[----:B------:R-:W-:Y:S02]  /*5a250*/  @P1 LOP3.LUT R190, R190, 0x800, RZ, 0xfc, !PT ;  /* 0x00000800bebe1812 */ /* 0x000fe400078efcff */
[----:B------:R-:W-:Y:S02]  /*5a260*/  LOP3.LUT P1, RZ, R14, 0x8000, RZ, 0xc0, !PT ;  /* 0x000080000eff7812 */ /* 0x000fe4000782c0ff */
[----:B------:R-:W-:Y:S02]  /*5a270*/  PRMT R0, R48, 0x7772, RZ ;  /* 0x0000777230007816 */ /* 0x000fe400000000ff */
[----:B------:R-:W-:Y:S02]  /*5a280*/  LOP3.LUT P6, RZ, R14, 0x100000, RZ, 0xc0, !PT ;  /* 0x001000000eff7812 */ /* 0x000fe400078cc0ff */
[----:B------:R-:W-:Y:S02]  /*5a290*/  LOP3.LUT R190, R190, 0xffffefff, RZ, 0xc0, !PT ;  /* 0xffffefffbebe7812 */ /* 0x000fe400078ec0ff */
[----:B------:R-:W-:-:S05]  /*5a2a0*/  PRMT R48, R48, 0x7773, RZ ;  /* 0x0000777330307816 */ /* 0x000fca00000000ff */
[----:B------:R-:W-:Y:S02]  /*5a2b0*/  @P1 LOP3.LUT R190, R190, 0x1000, RZ, 0xfc, !PT ;  /* 0x00001000bebe1812 */ /* 0x000fe400078efcff */
[----:B------:R-:W-:Y:S01]  /*5a2c0*/  LOP3.LUT P1, RZ, R14, 0x40000, RZ, 0xc0, !PT ;  /* 0x000400000eff7812 */ /* 0x000fe2000782c0ff */
[----:B---3--:R1:W-:Y:S04]  /*5a2d0*/  @P3 STG.E.U8 desc[UR56][R10.64], R0 ;  /* 0x000000000a003986 */ /* 0x0083e8000c101138 */
[----:B----4-:R3:W-:Y:S01]  /*5a2e0*/  @P4 STG.E.U8 desc[UR56][R250.64], R48 ;  /* 0x00000030fa004986 */ /* 0x0107e2000c101138 */
[----:B-1----:R-:W-:-:S03]  /*5a2f0*/  PRMT R0, R49, 0x7770, RZ ;  /* 0x0000777031007816 */ /* 0x002fc600000000ff */
[----:B------:R-:W4:Y:S04]  /*5a300*/  LDL.LU.64 R10, [R1+0xe10] ;  /* 0x000e1000010a7983 */ /* 0x000f280000300a00 */
[----:B--2---:R1:W-:Y:S04]  /*5a310*/  @P5 STG.E.U8 desc[UR56][R2.64], R0 ;  /* 0x0000000002005986 */ /* 0x0043e8000c101138 */
[----:B---3--:R-:W2:Y:S04]  /*5a320*/  LDL.LU.64 R250, [R1+0xe08] ;  /* 0x000e080001fa7983 */ /* 0x008ea80000300a00 */
[----:B------:R-:W3:Y:S01]  /*5a330*/  LDL.LU.64 R168, [R1+0xdf8] ;  /* 0x000df80001a87983 */ /* 0x000ee20000300a00 */
[----:B-1----:R-:W-:-:S03]  /*5a340*/  PRMT R0, R49, 0x7771, RZ ;  /* 0x0000777131007816 */ /* 0x002fc600000000ff */
[----:B------:R-:W3:Y:S04]  /*5a350*/  LDL.LU.64 R170, [R1+0xdf0] ;  /* 0x000df00001aa7983 */ /* 0x000ee80000300a00 */
[----:B------:R1:W-:Y:S04]  /*5a360*/  @P6 STG.E.U8 desc[UR56][R242.64], R0 ;  /* 0x00000000f2006986 */ /* 0x0003e8000c101138 */
[----:B------:R-:W3:Y:S04]  /*5a370*/  LDL.LU.64 R6, [R1+0xde8] ;  /* 0x000de80001067983 */ /* 0x000ee80000300a00 */
[----:B------:R-:W3:Y:S01]  /*5a380*/  LDL.LU.64 R4, [R1+0xde0] ;  /* 0x000de00001047983 */ /* 0x000ee20000300a00 */
[----:B-1----:R-:W-:-:S03]  /*5a390*/  PRMT R0, R49, 0x7772, RZ ;  /* 0x0000777231007816 */ /* 0x002fc600000000ff */
[----:B------:R-:W3:Y:S04]  /*5a3a0*/  LDL.LU.64 R2, [R1+0xdd8] ;  /* 0x000dd80001027983 */ /* 0x000ee80000300a00 */
[----:B------:R-:W-:Y:S01]  /*5a3b0*/  @P1 STG.E.U8 desc[UR56][R244.64], R0 ;  /* 0x00000000f4001986 */ /* 0x000fe2000c101138 */
[C---:B------:R-:W-:Y:S02]  /*5a3c0*/  LOP3.LUT P1, RZ, R190.reuse, 0x1000, RZ, 0xc0, !PT ;  /* 0x00001000beff7812 */ /* 0x040fe4000782c0ff */
[----:B------:R-:W-:Y:S01]  /*5a3d0*/  PRMT R49, R49, 0x7773, RZ ;  /* 0x0000777331317816 */ /* 0x000fe200000000ff */
[----:B------:R-:W3:Y:S10]  /*5a3e0*/  LDL.LU.64 R242, [R1+0xdd0] ;  /* 0x000dd00001f27983 */ /* 0x000ef40000300a00 */
[----:B------:R1:W-:Y:S04]  /*5a3f0*/  @P1 STG.E.U8 desc[UR56][R246.64], R49 ;  /* 0x00000031f6001986 */ /* 0x0003e8000c101138 */
[----:B-1----:R-:W3:Y:S01]  /*5a400*/  LDL.LU.64 R48, [R1+0xe00] ;  /* 0x000e000001307983 */ /* 0x002ee20000300a00 */
[----:B------:R-:W-:-:S02]  /*5a410*/  LOP3.LUT P1, RZ, R190, 0x800, RZ, 0xc0, !PT ;  /* 0x00000800beff7812 */ /* 0x000fc4000782c0ff */
[----:B------:R-:W-:Y:S01]  /*5a420*/  PRMT R0, R50, 0x7770, RZ ;  /* 0x0000777032007816 */ /* 0x000fe200000000ff */
[----:B------:R-:W3:Y:S04]  /*5a430*/  LDL.LU.64 R244, [R1+0xdc8] ;  /* 0x000dc80001f47983 */ /* 0x000ee80000300a00 */
[----:B------:R-:W3:Y:S06]  /*5a440*/  LDL.LU.64 R246, [R1+0xdc0] ;  /* 0x000dc00001f67983 */ /* 0x000eec0000300a00 */
[----:B------:R1:W-:Y:S04]  /*5a450*/  @P1 STG.E.U8 desc[UR56][R248.64], R0 ;  /* 0x00000000f8001986 */ /* 0x0003e8000c101138 */
[----:B-1----:R-:W3:Y:S01]  /*5a460*/  LDL.LU.64 R248, [R1+0xdb8] ;  /* 0x000db80001f87983 */ /* 0x002ee20000300a00 */
[----:B------:R-:W-:-:S02]  /*5a470*/  LOP3.LUT P1, RZ, R190, 0x400, RZ, 0xc0, !PT ;  /* 0x00000400beff7812 */ /* 0x000fc4000782c0ff */
[----:B------:R-:W-:Y:S02]  /*5a480*/  PRMT R0, R50, 0x7771, RZ ;  /* 0x0000777132007816 */ /* 0x000fe400000000ff */
[C---:B------:R-:W-:Y:S02]  /*5a490*/  LOP3.LUT P2, RZ, R15.reuse, 0x80000000, RZ, 0xc0, !PT ;  /* 0x800000000fff7812 */ /* 0x040fe4000784c0ff */
[C---:B------:R-:W-:Y:S02]  /*5a4a0*/  LOP3.LUT P0, RZ, R15.reuse, 0x20000000, RZ, 0xc0, !PT ;  /* 0x200000000fff7812 */ /* 0x040fe4000780c0ff */
[C---:B------:R-:W-:Y:S02]  /*5a4b0*/  LOP3.LUT P3, RZ, R15.reuse, 0x10000000, RZ, 0xc0, !PT ;  /* 0x100000000fff7812 */ /* 0x040fe4000786c0ff */
[C---:B------:R-:W-:Y:S02]  /*5a4c0*/  LOP3.LUT P4, RZ, R15.reuse, 0x4000000, RZ, 0xc0, !PT ;  /* 0x040000000fff7812 */ /* 0x040fe4000788c0ff */
[----:B------:R-:W-:-:S02]  /*5a4d0*/  LOP3.LUT P5, RZ, R15, 0x800000, RZ, 0xc0, !PT ;  /* 0x008000000fff7812 */ /* 0x000fc400078ac0ff */
[----:B------:R-:W-:Y:S01]  /*5a4e0*/  LOP3.LUT P6, RZ, R15, 0x200000, RZ, 0xc0, !PT ;  /* 0x002000000fff7812 */ /* 0x000fe200078cc0ff */
[----:B----4-:R1:W-:Y:S01]  /*5a4f0*/  @P1 STG.E.U8 desc[UR56][R10.64], R0 ;  /* 0x000000000a001986 */ /* 0x0103e2000c101138 */
[----:B------:R-:W-:Y:S02]  /*5a500*/  LOP3.LUT P1, RZ, R190, 0x200, RZ, 0xc0, !PT ;  /* 0x00000200beff7812 */ /* 0x000fe4000782c0ff */
[----:B-1----:R-:W-:Y:S01]  /*5a510*/  PRMT R0, R50, 0x7772, RZ ;  /* 0x0000777232007816 */ /* 0x002fe200000000ff */
[----:B------:R-:W4:Y:S10]  /*5a520*/  LDL.LU.64 R10, [R1+0x1948] ;  /* 0x00194800010a7983 */ /* 0x000f340000300a00 */
[----:B--2---:R1:W-:Y:S01]  /*5a530*/  @P1 STG.E.U8 desc[UR56][R250.64], R0 ;  /* 0x00000000fa001986 */ /* 0x0043e2000c101138 */
[----:B------:R-:W-:-:S02]  /*5a540*/  LOP3.LUT P1, RZ, R190, 0x100, RZ, 0xc0, !PT ;  /* 0x00000100beff7812 */ /* 0x000fc4000782c0ff */
[----:B------:R-:W-:Y:S02]  /*5a550*/  PRMT R50, R50, 0x7773, RZ ;  /* 0x0000777332327816 */ /* 0x000fe400000000ff */
[----:B-1----:R-:W-:Y:S01]  /*5a560*/  PRMT R0, R51, 0x7770, RZ ;  /* 0x0000777033007816 */ /* 0x002fe200000000ff */
[----:B------:R-:W2:Y:S08]  /*5a570*/  LDL.LU.64 R250, [R1+0x1940] ;  /* 0x0019400001fa7983 */ /* 0x000eb00000300a00 */
[----:B---3--:R-:W-:Y:S01]  /*5a580*/  @P1 STG.E.U8 desc[UR56][R48.64], R50 ;  /* 0x0000003230001986 */ /* 0x008fe2000c101138 */
[----:B------:R-:W-:-:S13]  /*5a590*/  LOP3.LUT P1, RZ, R190, 0x80, RZ, 0xc0, !PT ;  /* 0x00000080beff7812 */ /* 0x000fda000782c0ff */
[----:B------:R1:W-:Y:S01]  /*5a5a0*/  @P1 STG.E.U8 desc[UR56][R168.64], R0 ;  /* 0x00000000a8001986 */ /* 0x0003e2000c101138 */
[----:B------:R-:W-:Y:S02]  /*5a5b0*/  LOP3.LUT P1, RZ, R190, 0x40, RZ, 0xc0, !PT ;  /* 0x00000040beff7812 */ /* 0x000fe4000782c0ff */
[----:B-1----:R-:W-:-:S11]  /*5a5c0*/  PRMT R0, R51, 0x7771, RZ ;  /* 0x0000777133007816 */ /* 0x002fd600000000ff */
[----:B------:R1:W-:Y:S01]  /*5a5d0*/  @P1 STG.E.U8 desc[UR56][R170.64], R0 ;  /* 0x00000000aa001986 */ /* 0x0003e2000c101138 */
[----:B------:R-:W-:Y:S02]  /*5a5e0*/  LOP3.LUT P1, RZ, R190, 0x20, RZ, 0xc0, !PT ;  /* 0x00000020beff7812 */ /* 0x000fe4000782c0ff */
[C---:B-1----:R-:W-:Y:S02]  /*5a5f0*/  PRMT R0, R51.reuse, 0x7772, RZ ;  /* 0x0000777233007816 */ /* 0x042fe400000000ff */
[----:B------:R-:W-:-:S09]  /*5a600*/  PRMT R51, R51, 0x7773, RZ ;  /* 0x0000777333337816 */ /* 0x000fd200000000ff */
[----:B------:R1:W-:Y:S04]  /*5a610*/  @P1 STG.E.U8 desc[UR56][R6.64], R0 ;  /* 0x0000000006001986 */ /* 0x0003e8000c101138 */
[----:B------:R-:W-:Y:S01]  /*5a620*/  @P2 STG.E.U8 desc[UR56][R4.64], R51 ;  /* 0x0000003304002986 */ /* 0x000fe2000c101138 */
[----:B-1----:R-:W-:-:S05]  /*5a630*/  PRMT R0, R52, 0x7770, RZ ;  /* 0x0000777034007816 */ /* 0x002fca00000000ff */
[----:B------:R1:W-:Y:S02]  /*5a640*/  @P0 STG.E.U8 desc[UR56][R2.64], R0 ;  /* 0x0000000002000986 */ /* 0x0003e4000c101138 */
[----:B-1----:R-:W-:-:S05]  /*5a650*/  PRMT R0, R52, 0x7771, RZ ;  /* 0x0000777134007816 */ /* 0x002fca00000000ff */
[----:B------:R1:W-:Y:S02]  /*5a660*/  @P3 STG.E.U8 desc[UR56][R242.64], R0 ;  /* 0x00000000f2003986 */ /* 0x0003e4000c101138 */
[C---:B-1----:R-:W-:Y:S02]  /*5a670*/  PRMT R0, R52.reuse, 0x7772, RZ ;  /* 0x0000777234007816 */ /* 0x042fe400000000ff */
[----:B------:R-:W-:-:S03]  /*5a680*/  PRMT R52, R52, 0x7773, RZ ;  /* 0x0000777334347816 */ /* 0x000fc600000000ff */
[----:B------:R1:W-:Y:S04]  /*5a690*/  @P4 STG.E.U8 desc[UR56][R244.64], R0 ;  /* 0x00000000f4004986 */ /* 0x0003e8000c101138 */
[----:B------:R-:W-:Y:S01]  /*5a6a0*/  @P5 STG.E.U8 desc[UR56][R246.64], R52 ;  /* 0x00000034f6005986 */ /* 0x000fe2000c101138 */
[----:B-1----:R-:W-:-:S05]  /*5a6b0*/  PRMT R0, R53, 0x7770, RZ ;  /* 0x0000777035007816 */ /* 0x002fca00000000ff */
[----:B------:R1:W-:Y:S04]  /*5a6c0*/  @P6 STG.E.U8 desc[UR56][R248.64], R0 ;  /* 0x00000000f8006986 */ /* 0x0003e8000c101138 */
        /* <DEDUP_REMOVED lines=13> */
[----:B------:R-:W-:Y:S02]  /*5a7a0*/  LOP3.LUT R191, R191, 0x7fffffff, RZ, 0xc0, !PT ;  /* 0x7fffffffbfbf7812 */ /* 0x000fe400078ec0ff */
[----:B------:R-:W-:-:S09]  /*5a7b0*/  LOP3.LUT P3, RZ, R15, 0x100000, RZ, 0xc0, !PT ;  /* 0x001000000fff7812 */ /* 0x000fd2000786c0ff */
[----:B------:R-:W-:Y:S02]  /*5a7c0*/  @P1 LOP3.LUT R191, R191, 0x80000000, RZ, 0xfc, !PT ;  /* 0x80000000bfbf1812 */ /* 0x000fe400078efcff */
[----:B------:R-:W-:Y:S02]  /*5a7d0*/  LOP3.LUT P1, RZ, R15, 0x4, RZ, 0xc0, !PT ;  /* 0x000000040fff7812 */ /* 0x000fe4000782c0ff */
[----:B------:R-:W-:Y:S02]  /*5a7e0*/  LOP3.LUT R190, R190, 0xfffffffe, RZ, 0xc0, !PT ;  /* 0xfffffffebebe7812 */ /* 0x000fe400078ec0ff */
[----:B------:R-:W-:Y:S02]  /*5a7f0*/  PRMT R0, R53, 0x7771, RZ ;  /* 0x0000777135007816 */ /* 0x000fe400000000ff */
[----:B------:R-:W-:-:S07]  /*5a800*/  LOP3.LUT P4, RZ, R15, 0x40000, RZ, 0xc0, !PT ;  /* 0x000400000fff7812 */ /* 0x000fce000788c0ff */
[----:B------:R-:W-:Y:S02]  /*5a810*/  @P1 LOP3.LUT R190, R190, 0x1, RZ, 0xfc, !PT ;  /* 0x00000001bebe1812 */ /* 0x000fe400078efcff */
[----:B------:R-:W-:Y:S02]  /*5a820*/  LOP3.LUT P1, RZ, R15, 0x10, RZ, 0xc0, !PT ;  /* 0x000000100fff7812 */ /* 0x000fe4000782c0ff */
[----:B------:R-:W-:-:S11]  /*5a830*/  LOP3.LUT R190, R190, 0xfffffffd, RZ, 0xc0, !PT ;  /* 0xfffffffdbebe7812 */ /* 0x000fd600078ec0ff */
[----:B------:R-:W-:Y:S02]  /*5a840*/  @P1 LOP3.LUT R190, R190, 0x2, RZ, 0xfc, !PT ;  /* 0x00000002bebe1812 */ /* 0x000fe400078efcff */
[C---:B------:R-:W-:Y:S02]  /*5a850*/  LOP3.LUT P1, RZ, R15.reuse, 0x20, RZ, 0xc0, !PT ;  /* 0x000000200fff7812 */ /* 0x040fe4000782c0ff */
[----:B------:R-:W-:Y:S02]  /*5a860*/  LOP3.LUT R190, R190, 0xfffffffb, RZ, 0xc0, !PT ;  /* 0xfffffffbbebe7812 */ /* 0x000fe400078ec0ff */
[----:B------:R-:W-:-:S09]  /*5a870*/  LOP3.LUT P5, RZ, R15, 0x8000, RZ, 0xc0, !PT ;  /* 0x000080000fff7812 */ /* 0x000fd200078ac0ff */
[----:B------:R-:W-:Y:S02]  /*5a880*/  @P1 LOP3.LUT R190, R190, 0x4, RZ, 0xfc, !PT ;  /* 0x00000004bebe1812 */ /* 0x000fe400078efcff */
[C---:B------:R-:W-:Y:S02]  /*5a890*/  LOP3.LUT P1, RZ, R15.reuse, 0x80, RZ, 0xc0, !PT ;  /* 0x000000800fff7812 */ /* 0x040fe4000782c0ff */
[----:B------:R-:W-:Y:S02]  /*5a8a0*/  LOP3.LUT R190, R190, 0xfffffff7, RZ, 0xc0, !PT ;  /* 0xfffffff7bebe7812 */ /* 0x000fe400078ec0ff */
[----:B------:R-:W-:-:S09]  /*5a8b0*/  LOP3.LUT P6, RZ, R15, 0x2000, RZ, 0xc0, !PT ;  /* 0x000020000fff7812 */ /* 0x000fd200078cc0ff */
[----:B------:R-:W-:Y:S02]  /*5a8c0*/  @P1 LOP3.LUT R190, R190, 0x8, RZ, 0xfc, !PT ;  /* 0x00000008bebe1812 */ /* 0x000fe400078efcff */
[----:B------:R-:W-:Y:S02]  /*5a8d0*/  LOP3.LUT P1, RZ, R15, 0x400, RZ, 0xc0, !PT ;  /* 0x000004000fff7812 */ /* 0x000fe4000782c0ff */
[----:B------:R-:W-:-:S11]  /*5a8e0*/  LOP3.LUT R190, R190, 0xffffffef, RZ, 0xc0, !PT ;  /* 0xffffffefbebe7812 */ /* 0x000fd600078ec0ff */
[----:B------:R-:W-:Y:S02]  /*5a8f0*/  @P1 LOP3.LUT R190, R190, 0x10, RZ, 0xfc, !PT ;  /* 0x00000010bebe1812 */ /* 0x000fe400078efcff */
[----:B------:R-:W-:Y:S01]  /*5a900*/  LOP3.LUT P1, RZ, R15, 0x1000, RZ, 0xc0, !PT ;  /* 0x000010000fff7812 */ /* 0x000fe2000782c0ff */
[----:B---3--:R1:W-:Y:S04]  /*5a910*/  @P3 STG.E.U8 desc[UR56][R248.64], R0 ;  /* 0x00000000f8003986 */ /* 0x0083e8000c101138 */
[----:B-1----:R-:W3:Y:S01]  /*5a920*/  LDL.LU.64 R248, [R1+0xd78] ;  /* 0x000d780001f87983 */ /* 0x002ee20000300a00 */
[----:B------:R-:W-:-:S05]  /*5a930*/  PRMT R0, R53, 0x7772, RZ ;  /* 0x0000777235007816 */ /* 0x000fca00000000ff */
[----:B----4-:R1:W-:Y:S04]  /*5a940*/  @P4 STG.E.U8 desc[UR56][R246.64], R0 ;  /* 0x00000000f6004986 */ /* 0x0103e8000c101138 */
[----:B-1----:R-:W4:Y:S04]  /*5a950*/  LDL.LU.64 R246, [R1+0xd70] ;  /* 0x000d700001f67983 */ /* 0x002f280000300a00 */
[----:B------:R-:W4:Y:S01]  /*5a960*/  LDL.LU.64 R244, [R1+0xd68] ;  /* 0x000d680001f47983 */ /* 0x000f220000300a00 */
[----:B------:R-:W-:-:S05]  /*5a970*/  PRMT R53, R53, 0x7773, RZ ;  /* 0x0000777335357816 */ /* 0x000fca00000000ff */
[----:B--2---:R1:W-:Y:S04]  /*5a980*/  @P5 STG.E.U8 desc[UR56][R170.64], R53 ;  /* 0x00000035aa005986 */ /* 0x0043e8000c101138 */
[----:B-1----:R-:W2:Y:S01]  /*5a990*/  LDL.LU.64 R52, [R1+0xd60] ;  /* 0x000d600001347983 */ /* 0x002ea20000300a00 */
[----:B------:R-:W-:-:S03]  /*5a9a0*/  PRMT R0, R54, 0x7770, RZ ;  /* 0x0000777036007816 */ /* 0x000fc600000000ff */
[----:B------:R-:W2:Y:S04]  /*5a9b0*/  LDL.LU.64 R50, [R1+0xd58] ;  /* 0x000d580001327983 */ /* 0x000ea80000300a00 */
[----:B------:R1:W-:Y:S04]  /*5a9c0*/  @P6 STG.E.U8 desc[UR56][R6.64], R0 ;  /* 0x0000000006006986 */ /* 0x0003e8000c101138 */
[----:B------:R-:W2:Y:S04]  /*5a9d0*/  LDL.LU.64 R48, [R1+0xd50] ;  /* 0x000d500001307983 */ /* 0x000ea80000300a00 */
[----:B------:R-:W2:Y:S01]  /*5a9e0*/  LDL.LU.64 R168, [R1+0xd48] ;  /* 0x000d480001a87983 */ /* 0x000ea20000300a00 */
[----:B-1----:R-:W-:-:S03]  /*5a9f0*/  PRMT R0, R54, 0x7771, RZ ;  /* 0x0000777136007816 */ /* 0x002fc600000000ff */
[----:B------:R-:W2:Y:S04]  /*5aa00*/  LDL.LU.64 R170, [R1+0xd40] ;  /* 0x000d400001aa7983 */ /* 0x000ea80000300a00 */
[----:B------:R1:W-:Y:S01]  /*5aa10*/  @P1 STG.E.U8 desc[UR56][R4.64], R0 ;  /* 0x0000000004001986 */ /* 0x0003e2000c101138 */
[----:B------:R-:W-:-:S03]  /*5aa20*/  LOP3.LUT P1, RZ, R190, 0x10, RZ, 0xc0, !PT ;  /* 0x00000010beff7812 */ /* 0x000fc6000782c0ff */
[----:B------:R-:W2:Y:S01]  /*5aa30*/  LDL.LU.64 R6, [R1+0xd38] ;  /* 0x000d380001067983 */ /* 0x000ea20000300a00 */
[----:B-1----:R-:W-:-:S03]  /*5aa40*/  PRMT R0, R54, 0x7772, RZ ;  /* 0x0000777236007816 */ /* 0x002fc600000000ff */
[----:B------:R-:W2:Y:S06]  /*5aa50*/  LDL.LU.64 R4, [R1+0xd30] ;  /* 0x000d300001047983 */ /* 0x000eac0000300a00 */
[----:B------:R1:W-:Y:S01]  /*5aa60*/  @P1 STG.E.U8 desc[UR56][R2.64], R0 ;  /* 0x0000000002001986 */ /* 0x0003e2000c101138 */
[----:B------:R-:W-:Y:S02]  /*5aa70*/  LOP3.LUT P1, RZ, R190, 0x8, RZ, 0xc0, !PT ;  /* 0x00000008beff7812 */ /* 0x000fe4000782c0ff */
[----:B------:R-:W-:Y:S01]  /*5aa80*/  PRMT R54, R54, 0x7773, RZ ;  /* 0x0000777336367816 */ /* 0x000fe200000000ff */
[----:B-1----:R-:W2:Y:S10]  /*5aa90*/  LDL.LU.64 R2, [R1+0xd28] ;  /* 0x000d280001027983 */ /* 0x002eb40000300a00 */
[----:B------:R1:W-:Y:S04]  /*5aaa0*/  @P1 STG.E.U8 desc[UR56][R242.64], R54 ;  /* 0x00000036f2001986 */ /* 0x0003e8000c101138 */
[----:B-1----:R-:W2:Y:S01]  /*5aab0*/  LDL.LU.64 R242, [R1+0xd20] ;  /* 0x000d200001f27983 */ /* 0x002ea20000300a00 */
        /* <DEDUP_REMOVED lines=8> */
[----:B---3--:R1:W-:Y:S01]  /*5ab40*/  @P1 STG.E.U8 desc[UR56][R248.64], R0 ;  /* 0x00000000f8001986 */ /* 0x0083e2000c101138 */
[C---:B------:R-:W-:Y:S02]  /*5ab50*/  LOP3.LUT P1, RZ, R190.reuse, 0x2, RZ, 0xc0, !PT ;  /* 0x00000002beff7812 */ /* 0x040fe4000782c0ff */
[----:B-1----:R-:W-:Y:S01]  /*5ab60*/  PRMT R0, R55, 0x7771, RZ ;  /* 0x0000777137007816 */ /* 0x002fe200000000ff */
[----:B------:R-:W3:Y:S10]  /*5ab70*/  LDL.LU.64 R248, [R1+0x1938] ;  /* 0x0019380001f87983 */ /* 0x000ef40000300a00 */
[----:B----4-:R1:W-:Y:S01]  /*5ab80*/  @P1 STG.E.U8 desc[UR56][R246.64], R0 ;  /* 0x00000000f6001986 */ /* 0x0103e2000c101138 */
[----:B------:R-:W-:-:S02]  /*5ab90*/  LOP3.LUT P1, RZ, R190, 0x1, RZ, 0xc0, !PT ;  /* 0x00000001beff7812 */ /* 0x000fc4000782c0ff */
[----:B-1----:R-:W-:Y:S01]  /*5aba0*/  PRMT R0, R55, 0x7772, RZ ;  /* 0x0000777237007816 */ /* 0x002fe200000000ff */
[----:B------:R-:W4:Y:S10]  /*5abb0*/  LDL.LU.64 R246, [R1+0x1930] ;  /* 0x0019300001f67983 */ /* 0x000f340000300a00 */
[----:B------:R1:W-:Y:S01]  /*5abc0*/  @P1 STG.E.U8 desc[UR56][R244.64], R0 ;  /* 0x00000000f4001986 */ /* 0x0003e2000c101138 */
[----:B------:R-:W-:-:S02]  /*5abd0*/  LOP3.LUT P1, RZ, R191, 0x80000000, RZ, 0xc0, !PT ;  /* 0x80000000bfff7812 */ /* 0x000fc4000782c0ff */
[----:B------:R-:W-:Y:S02]  /*5abe0*/  PRMT R55, R55, 0x7773, RZ ;  /* 0x0000777337377816 */ /* 0x000fe400000000ff */
[----:B-1----:R-:W-:Y:S01]  /*5abf0*/  PRMT R0, R56, 0x7770, RZ ;  /* 0x0000777038007816 */ /* 0x002fe200000000ff */
[----:B------:R-:W4:Y:S08]  /*5ac00*/  LDL.LU.64 R244, [R1+0x1928] ;  /* 0x0019280001f47983 */ /* 0x000f300000300a00 */
[----:B--2---:R-:W-:Y:S01]  /*5ac10*/  @P1 STG.E.U8 desc[UR56][R52.64], R55 ;  /* 0x0000003734001986 */ /* 0x004fe2000c101138 */
[----:B------:R-:W-:-:S13]  /*5ac20*/  LOP3.LUT P1, RZ, R191, 0x40000000, RZ, 0xc0, !PT ;  /* 0x40000000bfff7812 */ /* 0x000fda000782c0ff */
[----:B------:R1:W-:Y:S01]  /*5ac30*/  @P1 STG.E.U8 desc[UR56][R50.64], R0 ;  /* 0x0000000032001986 */ /* 0x0003e2000c101138 */
[----:B------:R-:W-:Y:S02]  /*5ac40*/  LOP3.LUT P1, RZ, R191, 0x20000000, RZ, 0xc0, !PT ;  /* 0x20000000bfff7812 */ /* 0x000fe4000782c0ff */
[----:B-1----:R-:W-:-:S11]  /*5ac50*/  PRMT R0, R56, 0x7771, RZ ;  /* 0x0000777138007816 */ /* 0x002fd600000000ff */
[----:B------:R1:W-:Y:S02]  /*5ac60*/  @P1 STG.E.U8 desc[UR56][R48.64], R0 ;  /* 0x0000000030001986 */ /* 0x0003e4000c101138 */
[C---:B-1----:R-:W-:Y:S02]  /*5ac70*/  PRMT R0, R56.reuse, 0x7772, RZ ;  /* 0x0000777238007816 */ /* 0x042fe400000000ff */
[----:B------:R-:W-:-:S03]  /*5ac80*/  PRMT R56, R56, 0x7773, RZ ;  /* 0x0000777338387816 */ /* 0x000fc600000000ff */
        /* <DEDUP_REMOVED lines=8> */
[----:B------:R-:W-:Y:S04]  /*5ad10*/  @P5 STG.E.U8 desc[UR56][R2.64], R0 ;  /* 0x0000000002005986 */ /* 0x000fe8000c101138 */
[----:B------:R1:W-:Y:S04]  /*5ad20*/  @P6 STG.E.U8 desc[UR56][R242.64], R57 ;  /* 0x00000039f2006986 */ /* 0x0003e8000c101138 */
[----:B-1----:R-:W2:Y:S04]  /*5ad30*/  LDL.LU.64 R242, [R1+0xd18] ;  /* 0x000d180001f27983 */ /* 0x002ea80000300a00 */
[----:B------:R-:W3:Y:S04]  /*5ad40*/  LDL.LU.64 R2, [R1+0xd10] ;  /* 0x000d100001027983 */ /* 0x000ee80000300a00 */
[----:B------:R-:W4:Y:S04]  /*5ad50*/  LDL.LU.64 R48, [R1+0xd08] ;  /* 0x000d080001307983 */ /* 0x000f280000300a00 */
[----:B------:R-:W4:Y:S04]  /*5ad60*/  LDL.LU.64 R168, [R1+0xd00] ;  /* 0x000d000001a87983 */ /* 0x000f280000300a00 */
[----:B------:R-:W4:Y:S04]  /*5ad70*/  LDL.LU.64 R170, [R1+0xcf8] ;  /* 0x000cf80001aa7983 */ /* 0x000f280000300a00 */
[----:B------:R-:W4:Y:S01]  /*5ad80*/  LDL.LU.64 R6, [R1+0xcf0] ;  /* 0x000cf00001067983 */ /* 0x000f220000300a00 */
[----:B------:R-:W-:-:S03]  /*5ad90*/  LOP3.LUT P3, RZ, R17, 0x2000, RZ, 0xc0, !PT ;  /* 0x0000200011ff7812 */ /* 0x000fc6000786c0ff */
[----:B------:R-:W4:Y:S01]  /*5ada0*/  LDL.LU.64 R4, [R1+0xce8] ;  /* 0x000ce80001047983 */ /* 0x000f220000300a00 */
[----:B------:R-:W-:Y:S02]  /*5adb0*/  PRMT R0, R58, 0x7770, RZ ;  /* 0x000077703a007816 */ /* 0x000fe400000000ff */
        /* <DEDUP_REMOVED lines=13> */
[----:B------:R-:W-:Y:S01]  /*5ae90*/  LOP3.LUT R191, R191, 0xfdffffff, RZ, 0xc0, !PT ;  /* 0xfdffffffbfbf7812 */ /* 0x000fe200078ec0ff */
[----:B--2---:R1:W-:Y:S04]  /*5aea0*/  @P3 STG.E.U8 desc[UR56][R242.64], R0 ;  /* 0x00000000f2003986 */ /* 0x0043e8000c101138 */
[----:B-1----:R-:W2:Y:S06]  /*5aeb0*/  LDL.LU.64 R242, [R1+0xce0] ;  /* 0x000ce00001f27983 */ /* 0x002eac0000300a00 */
[----:B------:R-:W-:-:S02]  /*5aec0*/  @P1 LOP3.LUT R191, R191, 0x2000000, RZ, 0xfc, !PT ;  /* 0x02000000bfbf1812 */ /* 0x000fc400078efcff */
[----:B------:R-:W-:Y:S02]  /*5aed0*/  LOP3.LUT P1, RZ, R16, 0x80000000, RZ, 0xc0, !PT ;  /* 0x8000000010ff7812 */ /* 0x000fe4000782c0ff */
[----:B------:R-:W-:-:S11]  /*5aee0*/  LOP3.LUT R191, R191, 0xfbffffff, RZ, 0xc0, !PT ;  /* 0xfbffffffbfbf7812 */ /* 0x000fd600078ec0ff */
[----:B------:R-:W-:Y:S02]  /*5aef0*/  @P1 LOP3.LUT R191, R191, 0x4000000, RZ, 0xfc, !PT ;  /* 0x04000000bfbf1812 */ /* 0x000fe400078efcff */
[----:B------:R-:W-:Y:S02]  /*5af00*/  LOP3.LUT P1, RZ, R17, 0x4, RZ, 0xc0, !PT ;  /* 0x0000000411ff7812 */ /* 0x000fe4000782c0ff */
[----:B------:R-:W-:Y:S02]  /*5af10*/  LOP3.LUT R191, R191, 0xf7ffffff, RZ, 0xc0, !PT ;  /* 0xf7ffffffbfbf7812 */ /* 0x000fe400078ec0ff */
[----:B------:R-:W-:-:S09]  /*5af20*/  LOP3.LUT P4, RZ, R17, 0x1000, RZ, 0xc0, !PT ;  /* 0x0000100011ff7812 */ /* 0x000fd2000788c0ff */
[----:B------:R-:W-:Y:S02]  /*5af30*/  @P1 LOP3.LUT R191, R191, 0x8000000, RZ, 0xfc, !PT ;  /* 0x08000000bfbf1812 */ /* 0x000fe400078efcff */
[C---:B------:R-:W-:Y:S02]  /*5af40*/  LOP3.LUT P1, RZ, R17.reuse, 0x10, RZ, 0xc0, !PT ;  /* 0x0000001011ff7812 */ /* 0x040fe4000782c0ff */
[----:B------:R-:W-:Y:S02]  /*5af50*/  LOP3.LUT P5, RZ, R17, 0x400, RZ, 0xc0, !PT ;  /* 0x0000040011ff7812 */ /* 0x000fe400078ac0ff */
[----:B------:R-:W-:Y:S02]  /*5af60*/  LOP3.LUT R191, R191, 0xefffffff, RZ, 0xc0, !PT ;  /* 0xefffffffbfbf7812 */ /* 0x000fe400078ec0ff */
[----:B------:R-:W-:Y:S02]  /*5af70*/  PRMT R0, R58, 0x7771, RZ ;  /* 0x000077713a007816 */ /* 0x000fe400000000ff */
[----:B------:R-:W-:-:S03]  /*5af80*/  LOP3.LUT P6, RZ, R17, 0x80, RZ, 0xc0, !PT ;  /* 0x0000008011ff7812 */ /* 0x000fc600078cc0ff */
[----:B---3--:R1:W-:Y:S02]  /*5af90*/  @P4 STG.E.U8 desc[UR56][R2.64], R0 ;  /* 0x0000000002004986 */ /* 0x0083e4000c101138 */
[----:B------:R-:W-:Y:S02]  /*5afa0*/  @P1 LOP3.LUT R191, R191, 0x10000000, RZ, 0xfc, !PT ;  /* 0x10000000bfbf1812 */ /* 0x000fe400078efcff */
[----:B------:R-:W-:Y:S02]  /*5afb0*/  LOP3.LUT P1, RZ, R17, 0x20, RZ, 0xc0, !PT ;  /* 0x0000002011ff7812 */ /* 0x000fe4000782c0ff */
[C---:B-1----:R-:W-:Y:S01]  /*5afc0*/  PRMT R0, R58.reuse, 0x7772, RZ ;  /* 0x000077723a007816 */ /* 0x042fe200000000ff */
[----:B------:R-:W3:Y:S01]  /*5afd0*/  LDL.LU.64 R2, [R1+0xcd8] ;  /* 0x000cd80001027983 */ /* 0x000ee20000300a00 */
[----:B------:R-:W-:-:S03]  /*5afe0*/  PRMT R58, R58, 0x7773, RZ ;  /* 0x000077733a3a7816 */ /* 0x000fc600000000ff */
[----:B----4-:R1:W-:Y:S04]  /*5aff0*/  @P5 STG.E.U8 desc[UR56][R48.64], R0 ;  /* 0x0000000030005986 */ /* 0x0103e8000c101138 */
[----:B------:R-:W-:Y:S04]  /*5b000*/  @P6 STG.E.U8 desc[UR56][R168.64], R58 ;  /* 0x0000003aa8006986 */ /* 0x000fe8000c101138 */
[----:B------:R-:W4:Y:S01]  /*5b010*/  LDL.LU.64 R56, [R1+0xcc8] ;  /* 0x000cc80001387983 */ /* 0x000f220000300a00 */
[----:B-1----:R-:W-:-:S03]  /*5b020*/  PRMT R0, R59, 0x7770, RZ ;  /* 0x000077703b007816 */ /* 0x002fc600000000ff */
[----:B------:R-:W4:Y:S04]  /*5b030*/  LDL.LU.64 R54, [R1+0xcc0] ;  /* 0x000cc00001367983 */ /* 0x000f280000300a00 */
[----:B------:R1:W-:Y:S01]  /*5b040*/  @P1 STG.E.U8 desc[UR56][R170.64], R0 ;  /* 0x00000000aa001986 */ /* 0x0003e2000c101138 */
[----:B------:R-:W-:-:S03]  /*5b050*/  LOP3.LUT P1, RZ, R191, 0x10000000, RZ, 0xc0, !PT ;  /* 0x10000000bfff7812 */ /* 0x000fc6000782c0ff */
[----:B------:R-:W4:Y:S04]  /*5b060*/  LDL.LU.64 R52, [R1+0xcb8] ;  /* 0x000cb80001347983 */ /* 0x000f280000300a00 */
        /* <DEDUP_REMOVED lines=10> */
[----:B------:R-:W-:Y:S02]  /*5b110*/  LOP3.LUT P1, RZ, R191, 0x4000000, RZ, 0xc0, !PT ;  /* 0x04000000bfff7812 */ /* 0x000fe4000782c0ff */
[----:B------:R-:W-:Y:S01]  /*5b120*/  PRMT R59, R59, 0x7773, RZ ;  /* 0x000077733b3b7816 */ /* 0x000fe200000000ff */
[----:B-1----:R-:W4:Y:S10]  /*5b130*/  LDL.LU.64 R4, [R1+0xc88] ;  /* 0x000c880001047983 */ /* 0x002f340000300a00 */
[----:B--2---:R1:W-:Y:S04]  /*5b140*/  @P1 STG.E.U8 desc[UR56][R242.64], R59 ;  /* 0x0000003bf2001986 */ /* 0x0043e8000c101138 */
[----:B-1----:R-:W2:Y:S04]  /*5b150*/  LDL.LU.64 R242, [R1+0x1920] ;  /* 0x0019200001f27983 */ /* 0x002ea80000300a00 */
[----:B------:R-:W4:Y:S01]  /*5b160*/  LDL.LU.64 R58, [R1+0xcd0] ;  /* 0x000cd000013a7983 */ /* 0x000f220000300a00 */
[----:B------:R-:W-:-:S02]  /*5b170*/  LOP3.LUT P1, RZ, R191, 0x2000000, RZ, 0xc0, !PT ;  /* 0x02000000bfff7812 */ /* 0x000fc4000782c0ff */
[----:B------:R-:W-:-:S11]  /*5b180*/  PRMT R0, R60, 0x7770, RZ ;  /* 0x000077703c007816 */ /* 0x000fd600000000ff */
[----:B---3--:R1:W-:Y:S01]  /*5b190*/  @P1 STG.E.U8 desc[UR56][R2.64], R0 ;  /* 0x0000000002001986 */ /* 0x0083e2000c101138 */
[----:B------:R-:W-:Y:S02]  /*5b1a0*/  LOP3.LUT P1, RZ, R191, 0x1000000, RZ, 0xc0, !PT ;  /* 0x01000000bfff7812 */ /* 0x000fe4000782c0ff */
[----:B-1----:R-:W-:Y:S01]  /*5b1b0*/  PRMT R0, R60, 0x7771, RZ ;  /* 0x000077713c007816 */ /* 0x002fe200000000ff */
[----:B------:R-:W3:Y:S01]  /*5b1c0*/  LDL.LU.64 R2, [R1+0x1918] ;  /* 0x0019180001027983 */ /* 0x000ee20000300a00 */
[C---:B------:R-:W-:Y:S02]  /*5b1d0*/  LOP3.LUT P2, RZ, R16.reuse, 0x100000, RZ, 0xc0, !PT ;  /* 0x0010000010ff7812 */ /* 0x040fe4000784c0ff */
[C---:B------:R-:W-:Y:S02]  /*5b1e0*/  LOP3.LUT P0, RZ, R16.reuse, 0x40000, RZ, 0xc0, !PT ;  /* 0x0004000010ff7812 */ /* 0x040fe4000780c0ff */
[C---:B------:R-:W-:Y:S02]  /*5b1f0*/  LOP3.LUT P3, RZ, R16.reuse, 0x8000, RZ, 0xc0, !PT ;  /* 0x0000800010ff7812 */ /* 0x040fe4000786c0ff */
[----:B------:R-:W-:-:S02]  /*5b200*/  LOP3.LUT P4, RZ, R16, 0x2000, RZ, 0xc0, !PT ;  /* 0x0000200010ff7812 */ /* 0x000fc4000788c0ff */
[C---:B------:R-:W-:Y:S02]  /*5b210*/  LOP3.LUT P5, RZ, R16.reuse, 0x1000, RZ, 0xc0, !PT ;  /* 0x0000100010ff7812 */ /* 0x040fe400078ac0ff */
[----:B------:R-:W-:Y:S01]  /*5b220*/  LOP3.LUT P6, RZ, R16, 0x400, RZ, 0xc0, !PT ;  /* 0x0000040010ff7812 */ /* 0x000fe200078cc0ff */
[----:B----4-:R1:W-:Y:S01]  /*5b230*/  @P1 STG.E.U8 desc[UR56][R58.64], R0 ;  /* 0x000000003a001986 */ /* 0x0103e2000c101138 */
[----:B------:R-:W-:Y:S02]  /*5b240*/  LOP3.LUT P1, RZ, R191, 0x800000, RZ, 0xc0, !PT ;  /* 0x00800000bfff7812 */ /* 0x000fe4000782c0ff */
[----:B-1----:R-:W-:-:S11]  /*5b250*/  PRMT R0, R60, 0x7772, RZ ;  /* 0x000077723c007816 */ /* 0x002fd600000000ff */
[----:B------:R1:W-:Y:S01]  /*5b260*/  @P1 STG.E.U8 desc[UR56][R56.64], R0 ;  /* 0x0000000038001986 */ /* 0x0003e2000c101138 */
[----:B------:R-:W-:Y:S02]  /*5b270*/  LOP3.LUT P1, RZ, R191, 0x400000, RZ, 0xc0, !PT ;  /* 0x00400000bfff7812 */ /* 0x000fe4000782c0ff */
[----:B------:R-:W-:-:S11]  /*5b280*/  PRMT R60, R60, 0x7773, RZ ;  /* 0x000077733c3c7816 */ /* 0x000fd600000000ff */
[----:B------:R-:W-:Y:S01]  /*5b290*/  @P1 STG.E.U8 desc[UR56][R54.64], R60 ;  /* 0x0000003c36001986 */ /* 0x000fe2000c101138 */
[----:B------:R-:W-:Y:S02]  /*5b2a0*/  LOP3.LUT P1, RZ, R191, 0x200000, RZ, 0xc0, !PT ;  /* 0x00200000bfff7812 */ /* 0x000fe4000782c0ff */
[----:B-1----:R-:W-:-:S11]  /*5b2b0*/  PRMT R0, R61, 0x7770, RZ ;  /* 0x000077703d007816 */ /* 0x002fd600000000ff */
        /* <DEDUP_REMOVED lines=11> */
[----:B-1----:R-:W-:-:S05]  /*5b370*/  PRMT R0, R62, 0x7772, RZ ;  /* 0x000077723e007816 */ /* 0x002fca00000000ff */
[----:B------:R1:W-:Y:S04]  /*5b380*/  @P6 STG.E.U8 desc[UR56][R4.64], R0 ;  /* 0x0000000004006986 */ /* 0x0003e8000c101138 */
[----:B-1----:R-:W4:Y:S04]  /*5b390*/  LDL.LU.64 R4, [R1+0xc80] ;  /* 0x000c800001047983 */ /* 0x002f280000300a00 */
[----:B------:R-:W2:Y:S04]  /*5b3a0*/  LDL.LU.64 R6, [R1+0xc78] ;  /* 0x000c780001067983 */ /* 0x000ea80000300a00 */
[----:B------:R-:W3:Y:S04]  /*5b3b0*/  LDL.LU.64 R52, [R1+0xc70] ;  /* 0x000c700001347983 */ /* 0x000ee80000300a00 */
[----:B------:R-:W3:Y:S04]  /*5b3c0*/  LDL.LU.64 R50, [R1+0xc68] ;  /* 0x000c680001327983 */ /* 0x000ee80000300a00 */
[----:B------:R-:W3:Y:S04]  /*5b3d0*/  LDL.LU.64 R48, [R1+0xc60] ;  /* 0x000c600001307983 */ /* 0x000ee80000300a00 */
[----:B------:R-:W3:Y:S04]  /*5b3e0*/  LDL.LU.64 R168, [R1+0xc58] ;  /* 0x000c580001a87983 */ /* 0x000ee80000300a00 */
[----:B------:R-:W3:Y:S01]  /*5b3f0*/  LDL.LU.64 R170, [R1+0xc50] ;  /* 0x000c500001aa7983 */ /* 0x000ee20000300a00 */
[----:B------:R-:W-:-:S02]  /*5b400*/  LOP3.LUT P1, RZ, R16, 0x100, RZ, 0xc0, !PT ;  /* 0x0000010010ff7812 */ /* 0x000fc4000782c0ff */
        /* <DEDUP_REMOVED lines=19> */
[----:B------:R-:W-:Y:S02]  /*5b540*/  PRMT R62, R62, 0x7773, RZ ;  /* 0x000077733e3e7816 */ /* 0x000fe400000000ff */
[----:B------:R-:W-:Y:S02]  /*5b550*/  LOP3.LUT R191, R191, 0xfff7ffff, RZ, 0xc0, !PT ;  /* 0xfff7ffffbfbf7812 */ /* 0x000fe400078ec0ff */
[----:B------:R-:W-:-:S07]  /*5b560*/  LOP3.LUT P4, RZ, R16, 0x20, RZ, 0xc0, !PT ;  /* 0x0000002010ff7812 */ /* 0x000fce000788c0ff */
[----:B------:R-:W-:Y:S02]  /*5b570*/  @P1 LOP3.LUT R191, R191, 0x80000, RZ, 0xfc, !PT ;  /* 0x00080000bfbf1812 */ /* 0x000fe400078efcff */
[----:B------:R-:W-:Y:S02]  /*5b580*/  LOP3.LUT P1, RZ, R12, 0x20000000, RZ, 0xc0, !PT ;  /* 0x200000000cff7812 */ /* 0x000fe4000782c0ff */
[C---:B------:R-:W-:Y:S02]  /*5b590*/  LOP3.LUT P5, RZ, R16.reuse, 0x10, RZ, 0xc0, !PT ;  /* 0x0000001010ff7812 */ /* 0x040fe400078ac0ff */
[----:B------:R-:W-:Y:S02]  /*5b5a0*/  PRMT R0, R63, 0x7770, RZ ;  /* 0x000077703f007816 */ /* 0x000fe400000000ff */
[----:B------:R-:W-:Y:S02]  /*5b5b0*/  LOP3.LUT R191, R191, 0xffefffff, RZ, 0xc0, !PT ;  /* 0xffefffffbfbf7812 */ /* 0x000fe400078ec0ff */
[----:B------:R-:W-:-:S05]  /*5b5c0*/  LOP3.LUT P6, RZ, R16, 0x4, RZ, 0xc0, !PT ;  /* 0x0000000410ff7812 */ /* 0x000fca00078cc0ff */
[----:B------:R-:W-:Y:S02]  /*5b5d0*/  @P1 LOP3.LUT R191, R191, 0x100000, RZ, 0xfc, !PT ;  /* 0x00100000bfbf1812 */ /* 0x000fe400078efcff */
[----:B------:R-:W-:Y:S01]  /*5b5e0*/  LOP3.LUT P1, RZ, R12, 0x80000000, RZ, 0xc0, !PT ;  /* 0x800000000cff7812 */ /* 0x000fe2000782c0ff */
[----:B----4-:R1:W-:Y:S04]  /*5b5f0*/  @P3 STG.E.U8 desc[UR56][R4.64], R62 ;  /* 0x0000003e04003986 */ /* 0x0103e8000c101138 */
[----:B-1----:R-:W4:Y:S04]  /*5b600*/  LDL.LU.64 R4, [R1+0xc48] ;  /* 0x000c480001047983 */ /* 0x002f280000300a00 */
[----:B--2---:R1:W-:Y:S04]  /*5b610*/  @P4 STG.E.U8 desc[UR56][R6.64], R0 ;  /* 0x0000000006004986 */ /* 0x0043e8000c101138 */
[----:B-1----:R-:W2:Y:S01]  /*5b620*/  LDL.LU.64 R6, [R1+0xc40] ;  /* 0x000c400001067983 */ /* 0x002ea20000300a00 */
[----:B------:R-:W-:-:S03]  /*5b630*/  PRMT R0, R63, 0x7771, RZ ;  /* 0x000077713f007816 */ /* 0x000fc600000000ff */
[----:B------:R-:W2:Y:S04]  /*5b640*/  LDL.LU.64 R60, [R1+0xc30] ;  /* 0x000c3000013c7983 */ /* 0x000ea80000300a00 */
[----:B---3--:R1:W-:Y:S04]  /*5b650*/  @P5 STG.E.U8 desc[UR56][R52.64], R0 ;  /* 0x0000000034005986 */ /* 0x0083e8000c101138 */
[----:B------:R-:W3:Y:S04]  /*5b660*/  LDL.LU.64 R58, [R1+0xc28] ;  /* 0x000c2800013a7983 */ /* 0x000ee80000300a00 */
[----:B------:R-:W3:Y:S01]  /*5b670*/  LDL.LU.64 R56, [R1+0xc20] ;  /* 0x000c200001387983 */ /* 0x000ee20000300a00 */
[----:B-1----:R-:W-:-:S02]  /*5b680*/  PRMT R0, R63, 0x7772, RZ ;  /* 0x000077723f007816 */ /* 0x002fc400000000ff */
[----:B------:R-:W-:-:S03]  /*5b690*/  PRMT R63, R63, 0x7773, RZ ;  /* 0x000077733f3f7816 */ /* 0x000fc600000000ff */
[----:B------:R-:W-:Y:S04]  /*5b6a0*/  @P6 STG.E.U8 desc[UR56][R50.64], R0 ;  /* 0x0000000032006986 */ /* 0x000fe8000c101138 */
[----:B------:R1:W-:Y:S04]  /*5b6b0*/  @P1 STG.E.U8 desc[UR56][R48.64], R63 ;  /* 0x0000003f30001986 */ /* 0x0003e8000c101138 */
[----:B-1----:R-:W3:Y:S01]  /*5b6c0*/  LDL.LU.64 R62, [R1+0xc38] ;  /* 0x000c3800013e7983 */ /* 0x002ee20000300a00 */
[----:B------:R-:W-:-:S03]  /*5b6d0*/  LOP3.LUT P1, RZ, R191, 0x100000, RZ, 0xc0, !PT ;  /* 0x00100000bfff7812 */ /* 0x000fc6000782c0ff */
[----:B------:R-:W3:Y:S01]  /*5b6e0*/  LDL.LU.64 R54, [R1+0xc18] ;  /* 0x000c180001367983 */ /* 0x000ee20000300a00 */
[----:B------:R-:W-:-:S03]  /*5b6f0*/  PRMT R0, R64, 0x7770, RZ ;  /* 0x0000777040007816 */ /* 0x000fc600000000ff */
[----:B------:R-:W3:Y:S04]  /*5b700*/  LDL.LU.64 R52, [R1+0xc10] ;  /* 0x000c100001347983 */ /* 0x000ee80000300a00 */
[----:B------:R-:W3:Y:S04]  /*5b710*/  LDL.LU.64 R50, [R1+0xc08] ;  /* 0x000c080001327983 */ /* 0x000ee80000300a00 */
[----:B------:R1:W-:Y:S01]  /*5b720*/  @P1 STG.E.U8 desc[UR56][R168.64], R0 ;  /* 0x00000000a8001986 */ /* 0x0003e2000c101138 */
[----:B------:R-:W-:-:S03]  /*5b730*/  LOP3.LUT P1, RZ, R191, 0x80000, RZ, 0xc0, !PT ;  /* 0x00080000bfff7812 */ /* 0x000fc6000782c0ff */
[----:B------:R-:W3:Y:S04]  /*5b740*/  LDL.LU.64 R48, [R1+0xc00] ;  /* 0x000c000001307983 */ /* 0x000ee80000300a00 */
[----:B-1----:R-:W3:Y:S01]  /*5b750*/  LDL.LU.64 R168, [R1+0xbf8] ;  /* 0x000bf80001a87983 */ /* 0x002ee20000300a00 */
[----:B------:R-:W-:-:S05]  /*5b760*/  PRMT R0, R64, 0x7771, RZ ;  /* 0x0000777140007816 */ /* 0x000fca00000000ff */
[----:B------:R1:W-:Y:S04]  /*5b770*/  @P1 STG.E.U8 desc[UR56][R170.64], R0 ;  /* 0x00000000aa001986 */ /* 0x0003e8000c101138 */
[----:B-1----:R-:W3:Y:S01]  /*5b780*/  LDL.LU.64 R170, [R1+0xbf0] ;  /* 0x000bf00001aa7983 */ /* 0x002ee20000300a00 */
[----:B------:R-:W-:Y:S02]  /*5b790*/  LOP3.LUT P1, RZ, R191, 0x40000, RZ, 0xc0, !PT ;  /* 0x00040000bfff7812 */ /* 0x000fe4000782c0ff */
[C---:B------:R-:W-:Y:S02]  /*5b7a0*/  PRMT R0, R64.reuse, 0x7772, RZ ;  /* 0x0000777240007816 */ /* 0x040fe400000000ff */
[----:B------:R-:W-:Y:S02]  /*5b7b0*/  PRMT R64, R64, 0x7773, RZ ;  /* 0x0000777340407816 */ /* 0x000fe400000000ff */
[----:B------:R-:W-:-:S02]  /*5b7c0*/  LOP3.LUT P2, RZ, R16, 0x200, RZ, 0xc0, !PT ;  /* 0x0000020010ff7812 */ /* 0x000fc4000784c0ff */
[C---:B------:R-:W-:Y:S02]  /*5b7d0*/  LOP3.LUT P0, RZ, R16.reuse, 0x800, RZ, 0xc0, !PT ;  /* 0x0000080010ff7812 */ /* 0x040fe4000780c0ff */
[C---:B------:R-:W-:Y:S02]  /*5b7e0*/  LOP3.LUT P3, RZ, R16.reuse, 0x4000, RZ, 0xc0, !PT ;  /* 0x0000400010ff7812 */ /* 0x040fe4000786c0ff */
[C---:B------:R-:W-:Y:S02]  /*5b7f0*/  LOP3.LUT P4, RZ, R16.reuse, 0x10000, RZ, 0xc0, !PT ;  /* 0x0001000010ff7812 */ /* 0x040fe4000788c0ff */
[C---:B------:R-:W-:Y:S02]  /*5b800*/  LOP3.LUT P5, RZ, R16.reuse, 0x20000, RZ, 0xc0, !PT ;  /* 0x0002000010ff7812 */ /* 0x040fe400078ac0ff */
[----:B------:R-:W-:Y:S01]  /*5b810*/  LOP3.LUT P6, RZ, R16, 0x80000, RZ, 0xc0, !PT ;  /* 0x0008000010ff7812 */ /* 0x000fe200078cc0ff */
[----:B----4-:R1:W-:Y:S01]  /*5b820*/  @P1 STG.E.U8 desc[UR56][R4.64], R0 ;  /* 0x0000000004001986 */ /* 0x0103e2000c101138 */
[----:B------:R-:W-:-:S02]  /*5b830*/  LOP3.LUT P1, RZ, R191, 0x20000, RZ, 0xc0, !PT ;  /* 0x00020000bfff7812 */ /* 0x000fc4000782c0ff */
[----:B-1----:R-:W-:Y:S01]  /*5b840*/  PRMT R0, R65, 0x7770, RZ ;  /* 0x0000777041007816 */ /* 0x002fe200000000ff */
[----:B------:R-:W4:Y:S10]  /*5b850*/  LDL.LU.64 R4, [R1+0x1910] ;  /* 0x0019100001047983 */ /* 0x000f340000300a00 */
[----:B--2---:R1:W-:Y:S01]  /*5b860*/  @P1 STG.E.U8 desc[UR56][R6.64], R64 ;  /* 0x0000004006001986 */ /* 0x0043e2000c101138 */
[----:B------:R-:W-:-:S03]  /*5b870*/  LOP3.LUT P1, RZ, R191, 0x10000, RZ, 0xc0, !PT ;  /* 0x00010000bfff7812 */ /* 0x000fc6000782c0ff */
[----:B-1----:R-:W2:Y:S10]  /*5b880*/  LDL.LU.64 R6, [R1+0x1908] ;  /* 0x0019080001067983 */ /* 0x002eb40000300a00 */
[----:B---3--:R1:W-:Y:S01]  /*5b890*/  @P1 STG.E.U8 desc[UR56][R62.64], R0 ;  /* 0x000000003e001986 */ /* 0x0083e2000c101138 */
[----:B------:R-:W-:-:S02]  /*5b8a0*/  LOP3.LUT P1, RZ, R191, 0x8000, RZ, 0xc0, !PT ;  /* 0x00008000bfff7812 */ /* 0x000fc4000782c0ff */
[----:B-1----:R-:W-:-:S11]  /*5b8b0*/  PRMT R0, R65, 0x7771, RZ ;  /* 0x0000777141007816 */ /* 0x002fd600000000ff */
[----:B------:R1:W-:Y:S01]  /*5b8c0*/  @P1 STG.E.U8 desc[UR56][R60.64], R0 ;  /* 0x000000003c001986 */ /* 0x0003e2000c101138 */
[----:B------:R-:W-:Y:S02]  /*5b8d0*/  LOP3.LUT P1, RZ, R191, 0x4000, RZ, 0xc0, !PT ;  /* 0x00004000bfff7812 */ /* 0x000fe4000782c0ff */
[----:B-1----:R-:W-:-:S11]  /*5b8e0*/  PRMT R0, R65, 0x7772, RZ ;  /* 0x0000777241007816 */ /* 0x002fd600000000ff */
[----:B------:R1:W-:Y:S01]  /*5b8f0*/  @P1 STG.E.U8 desc[UR56][R58.64], R0 ;  /* 0x000000003a001986 */ /* 0x0003e2000c101138 */
[----:B------:R-:W-:Y:S02]  /*5b900*/  LOP3.LUT P1, RZ, R191, 0x2000, RZ, 0xc0, !PT ;  /* 0x00002000bfff7812 */ /* 0x000fe4000782c0ff */
[----:B------:R-:W-:Y:S02]  /*5b910*/  PRMT R65, R65, 0x7773, RZ ;  /* 0x0000777341417816 */ /* 0x000fe400000000ff */
[----:B-1----:R-:W-:-:S09]  /*5b920*/  PRMT R0, R66, 0x7770, RZ ;  /* 0x0000777042007816 */ /* 0x002fd200000000ff */
[----:B------:R-:W-:Y:S04]  /*5b930*/  @P1 STG.E.U8 desc[UR56][R56.64], R65 ;  /* 0x0000004138001986 */ /* 0x000fe8000c101138 */
        /* <DEDUP_REMOVED lines=10> */
[----:B------:R1:W-:Y:S04]  /*5b9e0*/  @P6 STG.E.U8 desc[UR56][R170.64], R0 ;  /* 0x00000000aa006986 */ /* 0x0003e8000c101138 */
[----:B-1----:R-:W3:Y:S04]  /*5b9f0*/  LDL.LU.64 R170, [R1+0xbe8] ;  /* 0x000be80001aa7983 */ /* 0x002ee80000300a00 */
[----:B------:R-:W4:Y:S04]  /*5ba00*/  LDL.LU.64 R54, [R1+0xbe0] ;  /* 0x000be00001367983 */ /* 0x000f280000300a00 */
[----:B------:R-:W2:Y:S04]  /*5ba10*/  LDL.LU.64 R52, [R1+0xbd8] ;  /* 0x000bd80001347983 */ /* 0x000ea80000300a00 */
[----:B------:R-:W2:Y:S04]  /*5ba20*/  LDL.LU.64 R50, [R1+0xbd0] ;  /* 0x000bd00001327983 */ /* 0x000ea80000300a00 */
[----:B------:R-:W2:Y:S01]  /*5ba30*/  LDL.LU.64 R48, [R1+0xbc8] ;  /* 0x000bc80001307983 */ /* 0x000ea20000300a00 */
[----:B------:R-:W-:-:S03]  /*5ba40*/  LOP3.LUT P3, RZ, R16, 0x400000, RZ, 0xc0, !PT ;  /* 0x0040000010ff7812 */ /* 0x000fc6000786c0ff */
[----:B------:R-:W2:Y:S01]  /*5ba50*/  LDL.LU.64 R168, [R1+0xbc0] ;  /* 0x000bc00001a87983 */ /* 0x000ea20000300a00 */
        /* <DEDUP_REMOVED lines=13> */
[----:B------:R-:W-:-:S09]  /*5bb30*/  PRMT R67, R67, 0x7773, RZ ;  /* 0x0000777343437816 */ /* 0x000fd200000000ff */
[----:B------:R-:W-:Y:S02]  /*5bb40*/  @P1 LOP3.LUT R191, R191, 0x100, RZ, 0xfc, !PT ;  /* 0x00000100bfbf1812 */ /* 0x000fe400078efcff */
[----:B------:R-:W-:Y:S02]  /*5bb50*/  LOP3.LUT P1, RZ, R17, 0x40, RZ, 0xc0, !PT ;  /* 0x0000004011ff7812 */ /* 0x000fe4000782c0ff */
[----:B------:R-:W-:Y:S01]  /*5bb60*/  LOP3.LUT R191, R191, 0xfffffdff, RZ, 0xc0, !PT ;  /* 0xfffffdffbfbf7812 */ /* 0x000fe200078ec0ff */
[----:B---3--:R1:W-:Y:S04]  /*5bb70*/  @P3 STG.E.U8 desc[UR56][R170.64], R0 ;  /* 0x00000000aa003986 */ /* 0x0083e8000c101138 */
[----:B-1----:R-:W3:Y:S04]  /*5bb80*/  LDL.LU.64 R170, [R1+0xbb8] ;  /* 0x000bb80001aa7983 */ /* 0x002ee80000300a00 */
[----:B----4-:R1:W-:Y:S02]  /*5bb90*/  @P4 STG.E.U8 desc[UR56][R54.64], R67 ;  /* 0x0000004336004986 */ /* 0x0103e4000c101138 */
[----:B------:R-:W-:-:S02]  /*5bba0*/  @P1 LOP3.LUT R191, R191, 0x200, RZ, 0xfc, !PT ;  /* 0x00000200bfbf1812 */ /* 0x000fc400078efcff */
[----:B-1----:R-:W4:Y:S01]  /*5bbb0*/  LDL.LU.64 R66, [R1+0xbb0] ;  /* 0x000bb00001427983 */ /* 0x002f220000300a00 */
[----:B------:R-:W-:-:S03]  /*5bbc0*/  LOP3.LUT P1, RZ, R17, 0x8, RZ, 0xc0, !PT ;  /* 0x0000000811ff7812 */ /* 0x000fc6000782c0ff */
[----:B------:R-:W4:Y:S01]  /*5bbd0*/  LDL.LU.64 R64, [R1+0xba8] ;  /* 0x000ba80001407983 */ /* 0x000f220000300a00 */
[----:B------:R-:W-:-:S03]  /*5bbe0*/  LOP3.LUT R191, R191, 0xfffffbff, RZ, 0xc0, !PT ;  /* 0xfffffbffbfbf7812 */ /* 0x000fc600078ec0ff */
[----:B------:R-:W4:Y:S01]  /*5bbf0*/  LDL.LU.64 R62, [R1+0xba0] ;  /* 0x000ba000013e7983 */ /* 0x000f220000300a00 */
[----:B------:R-:W-:-:S03]  /*5bc00*/  LOP3.LUT P5, RZ, R16, 0x2000000, RZ, 0xc0, !PT ;  /* 0x0200000010ff7812 */ /* 0x000fc600078ac0ff */
[----:B------:R-:W4:Y:S02]  /*5bc10*/  LDL.LU.64 R60, [R1+0xb98] ;  /* 0x000b9800013c7983 */ /* 0x000f240000300a00 */
[----:B------:R-:W-:Y:S02]  /*5bc20*/  @P1 LOP3.LUT R191, R191, 0x400, RZ, 0xfc, !PT ;  /* 0x00000400bfbf1812 */ /* 0x000fe400078efcff */
[----:B------:R-:W-:Y:S01]  /*5bc30*/  LOP3.LUT P1, RZ, R17, 0x2, RZ, 0xc0, !PT ;  /* 0x0000000211ff7812 */ /* 0x000fe2000782c0ff */
[----:B------:R-:W4:Y:S01]  /*5bc40*/  LDL.LU.64 R58, [R1+0xb90] ;  /* 0x000b9000013a7983 */ /* 0x000f220000300a00 */
[----:B------:R-:W-:Y:S02]  /*5bc50*/  LOP3.LUT R191, R191, 0xfffff7ff, RZ, 0xc0, !PT ;  /* 0xfffff7ffbfbf7812 */ /* 0x000fe400078ec0ff */
[----:B------:R-:W-:Y:S01]  /*5bc60*/  LOP3.LUT P6, RZ, R16, 0x8000000, RZ, 0xc0, !PT ;  /* 0x0800000010ff7812 */ /* 0x000fe200078cc0ff */
[----:B------:R-:W4:Y:S01]  /*5bc70*/  LDL.LU.64 R56, [R1+0xb88] ;  /* 0x000b880001387983 */ /* 0x000f220000300a00 */
[----:B------:R-:W-:-:S03]  /*5bc80*/  PRMT R0, R68, 0x7770, RZ ;  /* 0x0000777044007816 */ /* 0x000fc600000000ff */
[----:B------:R-:W4:Y:S04]  /*5bc90*/  LDL.LU.64 R54, [R1+0xb80] ;  /* 0x000b800001367983 */ /* 0x000f280000300a00 */
[----:B------:R-:W-:Y:S02]  /*5bca0*/  @P1 LOP3.LUT R191, R191, 0x800, RZ, 0xfc, !PT ;  /* 0x00000800bfbf1812 */ /* 0x000fe400078efcff */
[----:B------:R-:W-:Y:S02]  /*5bcb0*/  LOP3.LUT P1, RZ, R17, 0x1, RZ, 0xc0, !PT ;  /* 0x0000000111ff7812 */ /* 0x000fe4000782c0ff */
[----:B------:R-:W-:Y:S01]  /*5bcc0*/  LOP3.LUT R191, R191, 0xffffefff, RZ, 0xc0, !PT ;  /* 0xffffefffbfbf7812 */ /* 0x000fe200078ec0ff */
[----:B--2---:R1:W-:Y:S10]  /*5bcd0*/  @P5 STG.E.U8 desc[UR56][R52.64], R0 ;  /* 0x0000000034005986 */ /* 0x0043f4000c101138 */
[----:B------:R-:W-:-:S02]  /*5bce0*/  @P1 LOP3.LUT R191, R191, 0x1000, RZ, 0xfc, !PT ;  /* 0x00001000bfbf1812 */ /* 0x000fc400078efcff */
[----:B------:R-:W-:Y:S01]  /*5bcf0*/  LOP3.LUT P1, RZ, R16, 0x40000000, RZ, 0xc0, !PT ;  /* 0x4000000010ff7812 */ /* 0x000fe2000782c0ff */
[----:B-1----:R-:W2:Y:S01]  /*5bd00*/  LDL.LU.64 R52, [R1+0xb78] ;  /* 0x000b780001347983 */ /* 0x002ea20000300a00 */
[----:B------:R-:W-:-:S05]  /*5bd10*/  PRMT R0, R68, 0x7771, RZ ;  /* 0x0000777144007816 */ /* 0x000fca00000000ff */
[----:B------:R1:W-:Y:S02]  /*5bd20*/  @P6 STG.E.U8 desc[UR56][R50.64], R0 ;  /* 0x0000000032006986 */ /* 0x0003e4000c101138 */
[C---:B-1----:R-:W-:Y:S02]  /*5bd30*/  PRMT R0, R68.reuse, 0x7772, RZ ;  /* 0x0000777244007816 */ /* 0x042fe400000000ff */
[----:B------:R-:W2:Y:S04]  /*5bd40*/  LDL.LU.64 R50, [R1+0xb70] ;  /* 0x000b700001327983 */ /* 0x000ea80000300a00 */
[----:B------:R1:W-:Y:S01]  /*5bd50*/  @P1 STG.E.U8 desc[UR56][R48.64], R0 ;  /* 0x0000000030001986 */ /* 0x0003e2000c101138 */
[C---:B------:R-:W-:Y:S02]  /*5bd60*/  LOP3.LUT P1, RZ, R191.reuse, 0x1000, RZ, 0xc0, !PT ;  /* 0x00001000bfff7812 */ /* 0x040fe4000782c0ff */
[----:B------:R-:W-:Y:S01]  /*5bd70*/  PRMT R68, R68, 0x7773, RZ ;  /* 0x0000777344447816 */ /* 0x000fe200000000ff */
[----:B-1----:R-:W2:Y:S10]  /*5bd80*/  LDL.LU.64 R48, [R1+0xb68] ;  /* 0x000b680001307983 */ /* 0x002eb40000300a00 */
[----:B------:R1:W-:Y:S01]  /*5bd90*/  @P1 STG.E.U8 desc[UR56][R168.64], R68 ;  /* 0x00000044a8001986 */ /* 0x0003e2000c101138 */
[----:B------:R-:W-:-:S02]  /*5bda0*/  LOP3.LUT P1, RZ, R191, 0x800, RZ, 0xc0, !PT ;  /* 0x00000800bfff7812 */ /* 0x000fc4000782c0ff */
[----:B------:R-:W-:Y:S01]  /*5bdb0*/  PRMT R0, R69, 0x7770, RZ ;  /* 0x0000777045007816 */ /* 0x000fe200000000ff */
[----:B-1----:R-:W2:Y:S10]  /*5bdc0*/  LDL.LU.64 R168, [R1+0xb60] ;  /* 0x000b600001a87983 */ /* 0x002eb40000300a00 */
[----:B---3--:R1:W-:Y:S04]  /*5bdd0*/  @P1 STG.E.U8 desc[UR56][R170.64], R0 ;  /* 0x00000000aa001986 */ /* 0x0083e8000c101138 */
[----:B-1----:R-:W3:Y:S01]  /*5bde0*/  LDL.LU.64 R170, [R1+0xb58] ;  /* 0x000b580001aa7983 */ /* 0x002ee20000300a00 */
[----:B------:R-:W-:-:S02]  /*5bdf0*/  LOP3.LUT P1, RZ, R191, 0x400, RZ, 0xc0, !PT ;  /* 0x00000400bfff7812 */ /* 0x000fc4000782c0ff */
[----:B------:R-:W-:-:S11]  /*5be00*/  PRMT R0, R69, 0x7771, RZ ;  /* 0x0000777145007816 */ /* 0x000fd600000000ff */
        /* <DEDUP_REMOVED lines=9> */
[----:B------:R1:W-:Y:S01]  /*5bea0*/  @P1 STG.E.U8 desc[UR56][R60.64], R0 ;  /* 0x000000003c001986 */ /* 0x0003e2000c101138 */
[----:B------:R-:W-:Y:S02]  /*5beb0*/  LOP3.LUT P1, RZ, R191, 0x40, RZ, 0xc0, !PT ;  /* 0x00000040bfff7812 */ /* 0x000fe4000782c0ff */
[----:B-1----:R-:W-:-:S11]  /*5bec0*/  PRMT R0, R70, 0x7771, RZ ;  /* 0x0000777146007816 */ /* 0x002fd600000000ff */
[----:B------:R1:W-:Y:S01]  /*5bed0*/  @P1 STG.E.U8 desc[UR56][R58.64], R0 ;  /* 0x000000003a001986 */ /* 0x0003e2000c101138 */
[----:B------:R-:W-:Y:S02]  /*5bee0*/  LOP3.LUT P1, RZ, R191, 0x20, RZ, 0xc0, !PT ;  /* 0x00000020bfff7812 */ /* 0x000fe4000782c0ff */
[C---:B------:R-:W-:Y:S02]  /*5bef0*/  LOP3.LUT P2, RZ, R17.reuse, 0x10000, RZ, 0xc0, !PT ;  /* 0x0001000011ff7812 */ /* 0x040fe4000784c0ff */
[C---:B------:R-:W-:Y:S02]  /*5bf00*/  LOP3.LUT P0, RZ, R17.reuse, 0x20000, RZ, 0xc0, !PT ;  /* 0x0002000011ff7812 */ /* 0x040fe4000780c0ff */
[----:B------:R-:W-:Y:S02]  /*5bf10*/  LOP3.LUT P3, RZ, R17, 0x80000, RZ, 0xc0, !PT ;  /* 0x0008000011ff7812 */ /* 0x000fe4000786c0ff */
[C---:B-1----:R-:W-:Y:S02]  /*5bf20*/  PRMT R0, R70.reuse, 0x7772, RZ ;  /* 0x0000777246007816 */ /* 0x042fe400000000ff */
[----:B------:R-:W-:-:S03]  /*5bf30*/  PRMT R70, R70, 0x7773, RZ ;  /* 0x0000777346467816 */ /* 0x000fc600000000ff */
[----:B------:R1:W-:Y:S01]  /*5bf40*/  @P1 STG.E.U8 desc[UR56][R56.64], R0 ;  /* 0x0000000038001986 */ /* 0x0003e2000c101138 */
[----:B------:R-:W-:-:S03]  /*5bf50*/  LOP3.LUT P4, RZ, R17, 0x400000, RZ, 0xc0, !PT ;  /* 0x0040000011ff7812 */ /* 0x000fc6000788c0ff */
[----:B------:R-:W-:Y:S01]  /*5bf60*/  @P2 STG.E.U8 desc[UR56][R54.64], R70 ;  /* 0x0000004636002986 */ /* 0x000fe2000c101138 */
[----:B-1----:R-:W-:-:S05]  /*5bf70*/  PRMT R0, R71, 0x7770, RZ ;  /* 0x0000777047007816 */ /* 0x002fca00000000ff */
[----:B--2---:R1:W-:Y:S01]  /*5bf80*/  @P0 STG.E.U8 desc[UR56][R52.64], R0 ;  /* 0x0000000034000986 */ /* 0x0043e2000c101138 */
[C---:B------:R-:W-:Y:S02]  /*5bf90*/  LOP3.LUT P5, RZ, R17.reuse, 0x1000000, RZ, 0xc0, !PT ;  /* 0x0100000011ff7812 */ /* 0x040fe400078ac0ff */
[----:B------:R-:W-:Y:S02]  /*5bfa0*/  LOP3.LUT P6, RZ, R17, 0x2000000, RZ, 0xc0, !PT ;  /* 0x0200000011ff7812 */ /* 0x000fe400078cc0ff */
[----:B-1----:R-:W-:-:S05]  /*5bfb0*/  PRMT R0, R71, 0x7771, RZ ;  /* 0x0000777147007816 */ /* 0x002fca00000000ff */
[----:B------:R1:W-:Y:S02]  /*5bfc0*/  @P3 STG.E.U8 desc[UR56][R50.64], R0 ;  /* 0x0000000032003986 */ /* 0x0003e4000c101138 */
[C---:B-1----:R-:W-:Y:S02]  /*5bfd0*/  PRMT R0, R71.reuse, 0x7772, RZ ;  /* 0x0000777247007816 */ /* 0x042fe400000000ff */
[----:B------:R-:W-:-:S03]  /*5bfe0*/  PRMT R71, R71, 0x7773, RZ ;  /* 0x0000777347477816 */ /* 0x000fc600000000ff */
[----:B------:R1:W-:Y:S04]  /*5bff0*/  @P4 STG.E.U8 desc[UR56][R48.64], R0 ;  /* 0x0000000030004986 */ /* 0x0003e8000c101138 */
[----:B------:R-:W-:Y:S01]  /*5c000*/  @P5 STG.E.U8 desc[UR56][R168.64], R71 ;  /* 0x00000047a8005986 */ /* 0x000fe2000c101138 */
[----:B-1----:R-:W-:-:S05]  /*5c010*/  PRMT R0, R72, 0x7770, RZ ;  /* 0x0000777048007816 */ /* 0x002fca00000000ff */
[----:B---3--:R1:W-:Y:S04]  /*5c020*/  @P6 STG.E.U8 desc[UR56][R170.64], R0 ;  /* 0x00000000aa006986 */ /* 0x0083e8000c101138 */
[----:B-1----:R-:W2:Y:S04]  /*5c030*/  LDL.LU.64 R170, [R1+0xb50] ;  /* 0x000b500001aa7983 */ /* 0x002ea80000300a00 */
[----:B------:R-:W3:Y:S04]  /*5c040*/  LDL.LU.64 R54, [R1+0xb48] ;  /* 0x000b480001367983 */ /* 0x000ee80000300a00 */
        /* <DEDUP_REMOVED lines=21> */
[----:B-1----:R-:W2:Y:S04]  /*5c1a0*/  LDL.LU.64 R170, [R1+0xb20] ;  /* 0x000b200001aa7983 */ /* 0x002ea80000300a00 */
[----:B------:R-:W2:Y:S04]  /*5c1b0*/  LDL.LU.64 R66, [R1+0xb18] ;  /* 0x000b180001427983 */ /* 0x000ea80000300a00 */
[----:B------:R-:W2:Y:S04]  /*5c1c0*/  LDL.LU.64 R64, [R1+0xb10] ;  /* 0x000b100001407983 */ /* 0x000ea80000300a00 */
[----:B------:R-:W2:Y:S04]  /*5c1d0*/  LDL.LU.64 R62, [R1+0xb08] ;  /* 0x000b0800013e7983 */ /* 0x000ea80000300a00 */
[----:B------:R-:W2:Y:S04]  /*5c1e0*/  LDL.LU.64 R60, [R1+0xb00] ;  /* 0x000b0000013c7983 */ /* 0x000ea80000300a00 */
[----:B------:R-:W2:Y:S01]  /*5c1f0*/  LDL.LU.64 R58, [R1+0xaf8] ;  /* 0x000af800013a7983 */ /* 0x000ea20000300a00 */
[----:B------:R-:W-:-:S02]  /*5c200*/  @P1 LOP3.LUT R191, R191, 0x2, RZ, 0xfc, !PT ;  /* 0x00000002bfbf1812 */ /* 0x000fc400078efcff */
[----:B------:R-:W-:Y:S01]  /*5c210*/  LOP3.LUT P4, RZ, R17, 0x40000000, RZ, 0xc0, !PT ;  /* 0x4000000011ff7812 */ /* 0x000fe2000788c0ff */
[----:B------:R-:W2:Y:S01]  /*5c220*/  LDL.LU.64 R56, [R1+0xaf0] ;  /* 0x000af00001387983 */ /* 0x000ea20000300a00 */
[----:B------:R-:W-:Y:S02]  /*5c230*/  LOP3.LUT P1, RZ, R15, 0x200, RZ, 0xc0, !PT ;  /* 0x000002000fff7812 */ /* 0x000fe4000782c0ff */
[----:B------:R-:W-:Y:S02]  /*5c240*/  PRMT R0, R72, 0x7772, RZ ;  /* 0x0000777248007816 */ /* 0x000fe400000000ff */
[----:B------:R-:W-:Y:S02]  /*5c250*/  LOP3.LUT R191, R191, 0xfffffffb, RZ, 0xc0, !PT ;  /* 0xfffffffbbfbf7812 */ /* 0x000fe400078ec0ff */
[----:B------:R-:W-:-:S05]  /*5c260*/  LOP3.LUT P5, RZ, R15, 0x1, RZ, 0xc0, !PT ;  /* 0x000000010fff7812 */ /* 0x000fca00078ac0ff */
[----:B---3--:R1:W-:Y:S02]  /*5c270*/  @P4 STG.E.U8 desc[UR56][R54.64], R0 ;  /* 0x0000000036004986 */ /* 0x0083e4000c101138 */
[----:B------:R-:W-:Y:S02]  /*5c280*/  @P1 LOP3.LUT R191, R191, 0x4, RZ, 0xfc, !PT ;  /* 0x00000004bfbf1812 */ /* 0x000fe400078efcff */
[----:B------:R-:W-:Y:S01]  /*5c290*/  LOP3.LUT P1, RZ, R15, 0x100, RZ, 0xc0, !PT ;  /* 0x000001000fff7812 */ /* 0x000fe2000782c0ff */
[----:B-1----:R-:W3:Y:S01]  /*5c2a0*/  LDL.LU.64 R54, [R1+0xae8] ;  /* 0x000ae80001367983 */ /* 0x002ee20000300a00 */
[----:B------:R-:W-:Y:S02]  /*5c2b0*/  PRMT R72, R72, 0x7773, RZ ;  /* 0x0000777348487816 */ /* 0x000fe400000000ff */
[----:B------:R-:W-:Y:S02]  /*5c2c0*/  LOP3.LUT R191, R191, 0xfffffff7, RZ, 0xc0, !PT ;  /* 0xfffffff7bfbf7812 */ /* 0x000fe400078ec0ff */
[----:B------:R-:W-:Y:S01]  /*5c2d0*/  LOP3.LUT P6, RZ, R15, 0x2, RZ, 0xc0, !PT ;  /* 0x000000020fff7812 */ /* 0x000fe200078cc0ff */
[----:B----4-:R1:W-:Y:S06]  /*5c2e0*/  @P5 STG.E.U8 desc[UR56][R52.64], R72 ;  /* 0x0000004834005986 */ /* 0x0103ec000c101138 */
[----:B------:R-:W-:-:S02]  /*5c2f0*/  @P1 LOP3.LUT R191, R191, 0x8, RZ, 0xfc, !PT ;  /* 0x00000008bfbf1812 */ /* 0x000fc400078efcff */
[----:B------:R-:W-:Y:S01]  /*5c300*/  LOP3.LUT P1, RZ, R15, 0x40, RZ, 0xc0, !PT ;  /* 0x000000400fff7812 */ /* 0x000fe2000782c0ff */
[----:B-1----:R-:W4:Y:S01]  /*5c310*/  LDL.LU.64 R52, [R1+0xae0] ;  /* 0x000ae00001347983 */ /* 0x002f220000300a00 */
[----:B------:R-:W-:Y:S02]  /*5c320*/  PRMT R0, R73, 0x7770, RZ ;  /* 0x0000777049007816 */ /* 0x000fe400000000ff */
[----:B------:R-:W-:-:S03]  /*5c330*/  LOP3.LUT R191, R191, 0xffffffef, RZ, 0xc0, !PT ;  /* 0xffffffefbfbf7812 */ /* 0x000fc600078ec0ff */
[----:B------:R1:W-:Y:S06]  /*5c340*/  @P6 STG.E.U8 desc[UR56][R50.64], R0 ;  /* 0x0000000032006986 */ /* 0x0003ec000c101138 */
[----:B------:R-:W-:Y:S02]  /*5c350*/  @P1 LOP3.LUT R191, R191, 0x10, RZ, 0xfc, !PT ;  /* 0x00000010bfbf1812 */ /* 0x000fe400078efcff */
[----:B------:R-:W-:Y:S01]  /*5c360*/  LOP3.LUT P1, RZ, R15, 0x8, RZ, 0xc0, !PT ;  /* 0x000000080fff7812 */ /* 0x000fe2000782c0ff */
[----:B-1----:R-:W4:Y:S01]  /*5c370*/  LDL.LU.64 R50, [R1+0xad8] ;  /* 0x000ad80001327983 */ /* 0x002f220000300a00 */
[----:B------:R-:W-:-:S11]  /*5c380*/  PRMT R0, R73, 0x7771, RZ ;  /* 0x0000777149007816 */ /* 0x000fd600000000ff */
[----:B------:R1:W-:Y:S01]  /*5c390*/  @P1 STG.E.U8 desc[UR56][R48.64], R0 ;  /* 0x0000000030001986 */ /* 0x0003e2000c101138 */
[----:B------:R-:W-:-:S03]  /*5c3a0*/  LOP3.LUT P1, RZ, R191, 0x10, RZ, 0xc0, !PT ;  /* 0x00000010bfff7812 */ /* 0x000fc6000782c0ff */
[----:B-1----:R-:W4:Y:S01]  /*5c3b0*/  LDL.LU.64 R48, [R1+0xad0] ;  /* 0x000ad00001307983 */ /* 0x002f220000300a00 */
[----:B------:R-:W-:-:S09]  /*5c3c0*/  PRMT R0, R73, 0x7772, RZ ;  /* 0x0000777249007816 */ /* 0x000fd200000000ff */
[----:B------:R1:W-:Y:S01]  /*5c3d0*/  @P1 STG.E.U8 desc[UR56][R168.64], R0 ;  /* 0x00000000a8001986 */ /* 0x0003e2000c101138 */
[----:B------:R-:W-:Y:S02]  /*5c3e0*/  LOP3.LUT P1, RZ, R191, 0x8, RZ, 0xc0, !PT ;  /* 0x00000008bfff7812 */ /* 0x000fe4000782c0ff */
[----:B------:R-:W-:Y:S01]  /*5c3f0*/  PRMT R73, R73, 0x7773, RZ ;  /* 0x0000777349497816 */ /* 0x000fe200000000ff */
[----:B-1----:R-:W4:Y:S01]  /*5c400*/  LDL.LU.64 R168, [R1+0xac8] ;  /* 0x000ac80001a87983 */ /* 0x002f220000300a00 */
[----:B------:R-:W-:-:S09]  /*5c410*/  PRMT R0, R74, 0x7770, RZ ;  /* 0x000077704a007816 */ /* 0x000fd200000000ff */
[----:B--2---:R1:W-:Y:S04]  /*5c420*/  @P1 STG.E.U8 desc[UR56][R170.64], R73 ;  /* 0x00000049aa001986 */ /* 0x0043e8000c101138 */
[----:B-1----:R-:W2:Y:S01]  /*5c430*/  LDL.LU.64 R170, [R1+0xac0] ;  /* 0x000ac00001aa7983 */ /* 0x002ea20000300a00 */
[----:B------:R-:W-:-:S13]  /*5c440*/  LOP3.LUT P1, RZ, R191, 0x4, RZ, 0xc0, !PT ;  /* 0x00000004bfff7812 */ /* 0x000fda000782c0ff */
[----:B------:R1:W-:Y:S01]  /*5c450*/  @P1 STG.E.U8 desc[UR56][R66.64], R0 ;  /* 0x0000000042001986 */ /* 0x0003e2000c101138 */
[----:B------:R-:W-:Y:S02]  /*5c460*/  LOP3.LUT P1, RZ, R191, 0x2, RZ, 0xc0, !PT ;  /* 0x00000002bfff7812 */ /* 0x000fe4000782c0ff */
[----:B-1----:R-:W-:-:S11]  /*5c470*/  PRMT R0, R74, 0x7771, RZ ;  /* 0x000077714a007816 */ /* 0x002fd600000000ff */
[----:B------:R1:W-:Y:S01]  /*5c480*/  @P1 STG.E.U8 desc[UR56][R64.64], R0 ;  /* 0x0000000040001986 */ /* 0x0003e2000c101138 */
[----:B------:R-:W-:Y:S02]  /*5c490*/  LOP3.LUT P1, RZ, R191, 0x1, RZ, 0xc0, !PT ;  /* 0x00000001bfff7812 */ /* 0x000fe4000782c0ff */
[----:B-1----:R-:W-:-:S11]  /*5c4a0*/  PRMT R0, R74, 0x7772, RZ ;  /* 0x000077724a007816 */ /* 0x002fd600000000ff */
[----:B------:R1:W-:Y:S01]  /*5c4b0*/  @P1 STG.E.U8 desc[UR56][R62.64], R0 ;  /* 0x000000003e001986 */ /* 0x0003e2000c101138 */
[----:B------:R-:W-:Y:S02]  /*5c4c0*/  LOP3.LUT P1, RZ, R16, 0x80000000, RZ, 0xc0, !PT ;  /* 0x8000000010ff7812 */ /* 0x000fe4000782c0ff */
[----:B------:R-:W-:Y:S02]  /*5c4d0*/  PRMT R74, R74, 0x7773, RZ ;  /* 0x000077734a4a7816 */ /* 0x000fe400000000ff */
[----:B-1----:R-:W-:Y:S01]  /*5c4e0*/  PRMT R0, R75, 0x7770, RZ ;  /* 0x000077704b007816 */ /* 0x002fe200000000ff */
[----:B------:R-:W2:Y:S08]  /*5c4f0*/  LDL.LU.64 R62, [R1+0xab8] ;  /* 0x000ab800013e7983 */ /* 0x000eb00000300a00 */
[----:B------:R1:W-:Y:S01]  /*5c500*/  @P1 STG.E.U8 desc[UR56][R60.64], R74 ;  /* 0x0000004a3c001986 */ /* 0x0003e2000c101138 */
[----:B------:R-:W-:-:S02]  /*5c510*/  LOP3.LUT P1, RZ, R16, 0x40000000, RZ, 0xc0, !PT ;  /* 0x4000000010ff7812 */ /* 0x000fc4000782c0ff */
[----:B------:R-:W-:Y:S01]  /*5c520*/  LOP3.LUT P2, RZ, R15, 0x400000, RZ, 0xc0, !PT ;  /* 0x004000000fff7812 */ /* 0x000fe2000784c0ff */
[----:B-1----:R-:W2:Y:S10]  /*5c530*/  LDL.LU.64 R60, [R1+0xab0] ;  /* 0x000ab000013c7983 */ /* 0x002eb40000300a00 */
[----:B------:R1:W-:Y:S01]  /*5c540*/  @P1 STG.E.U8 desc[UR56][R58.64], R0 ;  /* 0x000000003a001986 */ /* 0x0003e2000c101138 */
[----:B------:R-:W-:-:S02]  /*5c550*/  LOP3.LUT P1, RZ, R16, 0x20000000, RZ, 0xc0, !PT ;  /* 0x2000000010ff7812 */ /* 0x000fc4000782c0ff */
[----:B-1----:R-:W-:Y:S01]  /*5c560*/  PRMT R0, R75, 0x7771, RZ ;  /* 0x000077714b007816 */ /* 0x002fe200000000ff */
[----:B------:R-:W2:Y:S10]  /*5c570*/  LDL.LU.64 R58, [R1+0xaa8] ;  /* 0x000aa800013a7983 */ /* 0x000eb40000300a00 */
[----:B------:R1:W-:Y:S01]  /*5c580*/  @P1 STG.E.U8 desc[UR56][R56.64], R0 ;  /* 0x0000000038001986 */ /* 0x0003e2000c101138 */
[----:B------:R-:W-:-:S02]  /*5c590*/  LOP3.LUT P0, RZ, R15, 0x1000000, RZ, 0xc0, !PT ;  /* 0x010000000fff7812 */ /* 0x000fc4000780c0ff */
[C---:B-1----:R-:W-:Y:S01]  /*5c5a0*/  PRMT R0, R75.reuse, 0x7772, RZ ;  /* 0x000077724b007816 */ /* 0x042fe200000000ff */
[----:B------:R-:W2:Y:S04]  /*5c5b0*/  LDL.LU.64 R56, [R1+0xaa0] ;  /* 0x000aa00001387983 */ /* 0x000ea80000300a00 */
[----:B---3--:R1:W-:Y:S01]  /*5c5c0*/  @P2 STG.E.U8 desc[UR56][R54.64], R0 ;  /* 0x0000000036002986 */ /* 0x0083e2000c101138 */
[----:B------:R-:W-:-:S03]  /*5c5d0*/  PRMT R75, R75, 0x7773, RZ ;  /* 0x000077734b4b7816 */ /* 0x000fc600000000ff */
[----:B-1----:R-:W3:Y:S01]  /*5c5e0*/  LDL.LU.64 R54, [R1+0xa98] ;  /* 0x000a980001367983 */ /* 0x002ee20000300a00 */
[----:B------:R-:W-:-:S03]  /*5c5f0*/  LOP3.LUT P3, RZ, R15, 0x2000000, RZ, 0xc0, !PT ;  /* 0x020000000fff7812 */ /* 0x000fc6000786c0ff */
[----:B----4-:R1:W-:Y:S01]  /*5c600*/  @P0 STG.E.U8 desc[UR56][R52.64], R75 ;  /* 0x0000004b34000986 */ /* 0x0103e2000c101138 */
[----:B------:R-:W-:-:S03]  /*5c610*/  PRMT R0, R76, 0x7770, RZ ;  /* 0x000077704c007816 */ /* 0x000fc600000000ff */
[----:B-1----:R-:W4:Y:S01]  /*5c620*/  LDL.LU.64 R52, [R1+0xa90] ;  /* 0x000a900001347983 */ /* 0x002f220000300a00 */
[----:B------:R-:W-:-:S05]  /*5c630*/  LOP3.LUT P4, RZ, R15, 0x8000000, RZ, 0xc0, !PT ;  /* 0x080000000fff7812 */ /* 0x000fca000788c0ff */
[----:B------:R1:W-:Y:S04]  /*5c640*/  @P3 STG.E.U8 desc[UR56][R50.64], R0 ;  /* 0x0000000032003986 */ /* 0x0003e8000c101138 */
[----:B-1----:R-:W4:Y:S01]  /*5c650*/  LDL.LU.64 R50, [R1+0xa88] ;  /* 0x000a880001327983 */ /* 0x002f220000300a00 */
[----:B------:R-:W-:Y:S02]  /*5c660*/  PRMT R0, R76, 0x7771, RZ ;  /* 0x000077714c007816 */ /* 0x000fe400000000ff */
[----:B------:R-:W-:-:S03]  /*5c670*/  LOP3.LUT P5, RZ, R15, 0x40000000, RZ, 0xc0, !PT ;  /* 0x400000000fff7812 */ /* 0x000fc600078ac0ff */
[----:B------:R1:W-:Y:S04]  /*5c680*/  @P4 STG.E.U8 desc[UR56][R48.64], R0 ;  /* 0x0000000030004986 */ /* 0x0003e8000c101138 */
[----:B-1----:R-:W4:Y:S01]  /*5c690*/  LDL.LU.64 R48, [R1+0xa80] ;  /* 0x000a800001307983 */ /* 0x002f220000300a00 */
[----:B------:R-:W-:Y:S02]  /*5c6a0*/  PRMT R0, R76, 0x7772, RZ ;  /* 0x000077724c007816 */ /* 0x000fe400000000ff */
[----:B------:R-:W-:-:S03]  /*5c6b0*/  LOP3.LUT P6, RZ, R14, 0x1, RZ, 0xc0, !PT ;  /* 0x000000010eff7812 */ /* 0x000fc600078cc0ff */
[----:B------:R1:W-:Y:S01]  /*5c6c0*/  @P5 STG.E.U8 desc[UR56][R168.64], R0 ;  /* 0x00000000a8005986 */ /* 0x0003e2000c101138 */
[----:B------:R-:W-:-:S03]  /*5c6d0*/  PRMT R76, R76, 0x7773, RZ ;  /* 0x000077734c4c7816 */ /* 0x000fc600000000ff */
[----:B-1----:R-:W4:Y:S06]  /*5c6e0*/  LDL.LU.64 R168, [R1+0xa78] ;  /* 0x000a780001a87983 */ /* 0x002f2c0000300a00 */
[----:B--2---:R1:W-:Y:S04]  /*5c6f0*/  @P6 STG.E.U8 desc[UR56][R170.64], R76 ;  /* 0x0000004caa006986 */ /* 0x0043e8000c101138 */
[----:B-1----:R-:W2:Y:S01]  /*5c700*/  LDL.LU.64 R170, [R1+0xa70] ;  /* 0x000a700001aa7983 */ /* 0x002ea20000300a00 */
        /* <DEDUP_REMOVED lines=21> */
[----:B------:R-:W-:Y:S02]  /*5c860*/  LOP3.LUT P4, RZ, R14, 0x8, RZ, 0xc0, !PT ;  /* 0x000000080eff7812 */ /* 0x000fe4000788c0ff */
[----:B------:R-:W-:-:S05]  /*5c870*/  PRMT R0, R77, 0x7770, RZ ;  /* 0x000077704d007816 */ /* 0x000fca00000000ff */
[----:B------:R-:W-:Y:S02]  /*5c880*/  @P1 LOP3.LUT R16, R16, 0x8000000, RZ, 0xfc, !PT ;  /* 0x0800000010101812 */ /* 0x000fe400078efcff */
[C---:B------:R-:W-:Y:S02]  /*5c890*/  LOP3.LUT P1, RZ, R14.reuse, 0x800, RZ, 0xc0, !PT ;  /* 0x000008000eff7812 */ /* 0x040fe4000782c0ff */
[----:B------:R-:W-:Y:S01]  /*5c8a0*/  LOP3.LUT P5, RZ, R14, 0x40, RZ, 0xc0, !PT ;  /* 0x000000400eff7812 */ /* 0x000fe200078ac0ff */
[----:B------:R1:W-:Y:S01]  /*5c8b0*/  @P3 STG.E.U8 desc[UR56][R62.64], R0 ;  /* 0x000000003e003986 */ /* 0x0003e2000c101138 */
[----:B------:R-:W-:Y:S02]  /*5c8c0*/  LOP3.LUT R16, R16, 0xefffffff, RZ, 0xc0, !PT ;  /* 0xefffffff10107812 */ /* 0x000fe400078ec0ff */
[----:B------:R-:W-:Y:S02]  /*5c8d0*/  LOP3.LUT P6, RZ, R14, 0x100, RZ, 0xc0, !PT ;  /* 0x000001000eff7812 */ /* 0x000fe400078cc0ff */
[----:B-1----:R-:W-:-:S05]  /*5c8e0*/  PRMT R0, R77, 0x7771, RZ ;  /* 0x000077714d007816 */ /* 0x002fca00000000ff */
[----:B------:R-:W-:Y:S02]  /*5c8f0*/  @P1 LOP3.LUT R16, R16, 0x10000000, RZ, 0xfc, !PT ;  /* 0x1000000010101812 */ /* 0x000fe400078efcff */
[----:B------:R-:W-:Y:S01]  /*5c900*/  LOP3.LUT P1, RZ, R14, 0x200, RZ, 0xc0, !PT ;  /* 0x000002000eff7812 */ /* 0x000fe2000782c0ff */
[----:B------:R1:W-:Y:S02]  /*5c910*/  @P4 STG.E.U8 desc[UR56][R60.64], R0 ;  /* 0x000000003c004986 */ /* 0x0003e4000c101138 */
[C---:B-1----:R-:W-:Y:S02]  /*5c920*/  PRMT R0, R77.reuse, 0x7772, RZ ;  /* 0x000077724d007816 */ /* 0x042fe400000000ff */
[----:B------:R-:W-:-:S03]  /*5c930*/  PRMT R77, R77, 0x7773, RZ ;  /* 0x000077734d4d7816 */ /* 0x000fc600000000ff */
[----:B------:R1:W-:Y:S04]  /*5c940*/  @P5 STG.E.U8 desc[UR56][R58.64], R0 ;  /* 0x000000003a005986 */ /* 0x0003e8000c101138 */
[----:B------:R-:W-:Y:S01]  /*5c950*/  @P6 STG.E.U8 desc[UR56][R56.64], R77 ;  /* 0x0000004d38006986 */ /* 0x000fe2000c101138 */
[----:B-1----:R-:W-:-:S05]  /*5c960*/  PRMT R0, R78, 0x7770, RZ ;  /* 0x000077704e007816 */ /* 0x002fca00000000ff */
[----:B---3--:R1:W-:Y:S01]  /*5c970*/  @P1 STG.E.U8 desc[UR56][R54.64], R0 ;  /* 0x0000000036001986 */ /* 0x0083e2000c101138 */
[----:B------:R-:W-:Y:S02]  /*5c980*/  LOP3.LUT P1, RZ, R16, 0x10000000, RZ, 0xc0, !PT ;  /* 0x1000000010ff7812 */ /* 0x000fe4000782c0ff */
[----:B-1----:R-:W-:-:S11]  /*5c990*/  PRMT R0, R78, 0x7771, RZ ;  /* 0x000077714e007816 */ /* 0x002fd600000000ff */
        /* <DEDUP_REMOVED lines=12> */
[----:B--2---:R1:W-:Y:S01]  /*5ca60*/  @P1 STG.E.U8 desc[UR56][R170.64], R0 ;  /* 0x00000000aa001986 */ /* 0x0043e2000c101138 */
[C---:B------:R-:W-:Y:S02]  /*5ca70*/  LOP3.LUT P1, RZ, R16.reuse, 0x800000, RZ, 0xc0, !PT ;  /* 0x0080000010ff7812 */ /* 0x040fe4000782c0ff */
[----:B-1----:R-:W-:Y:S01]  /*5ca80*/  PRMT R0, R79, 0x7772, RZ ;  /* 0x000077724f007816 */ /* 0x002fe200000000ff */
[----:B------:R-:W2:Y:S10]  /*5ca90*/  LDL.LU.64 R170, [R1+0xa68] ;  /* 0x000a680001aa7983 */ /* 0x000eb40000300a00 */
[----:B------:R1:W-:Y:S01]  /*5caa0*/  @P1 STG.E.U8 desc[UR56][R240.64], R0 ;  /* 0x00000000f0001986 */ /* 0x0003e2000c101138 */
[----:B------:R-:W-:-:S02]  /*5cab0*/  LOP3.LUT P1, RZ, R16, 0x400000, RZ, 0xc0, !PT ;  /* 0x0040000010ff7812 */ /* 0x000fc4000782c0ff */
[----:B------:R-:W-:Y:S01]  /*5cac0*/  PRMT R79, R79, 0x7773, RZ ;  /* 0x000077734f4f7816 */ /* 0x000fe200000000ff */
[----:B------:R-:W3:Y:S01]  /*5cad0*/  LDL.LU.64 R54, [R1+0xa60] ;  /* 0x000a600001367983 */ /* 0x000ee20000300a00 */
[C---:B------:R-:W-:Y:S02]  /*5cae0*/  LOP3.LUT P2, RZ, R14.reuse, 0x8000000, RZ, 0xc0, !PT ;  /* 0x080000000eff7812 */ /* 0x040fe4000784c0ff */
[----:B------:R-:W-:Y:S01]  /*5caf0*/  LOP3.LUT P0, RZ, R14, 0x20000000, RZ, 0xc0, !PT ;  /* 0x200000000eff7812 */ /* 0x000fe2000780c0ff */
[----:B------:R-:W4:Y:S01]  /*5cb00*/  LDL.LU.64 R52, [R1+0xa58] ;  /* 0x000a580001347983 */ /* 0x000f220000300a00 */
[----:B-1----:R-:W-:-:S03]  /*5cb10*/  PRMT R0, R80, 0x7770, RZ ;  /* 0x0000777050007816 */ /* 0x002fc600000000ff */
[----:B------:R-:W4:Y:S04]  /*5cb20*/  LDL.LU.64 R50, [R1+0xa50] ;  /* 0x000a500001327983 */ /* 0x000f280000300a00 */
[----:B------:R-:W-:Y:S01]  /*5cb30*/  @P1 STG.E.U8 desc[UR56][R238.64], R79 ;  /* 0x0000004fee001986 */ /* 0x000fe2000c101138 */
[C---:B------:R-:W-:Y:S02]  /*5cb40*/  LOP3.LUT P1, RZ, R16.reuse, 0x200000, RZ, 0xc0, !PT ;  /* 0x0020000010ff7812 */ /* 0x040fe4000782c0ff */
[----:B------:R-:W-:Y:S01]  /*5cb50*/  LOP3.LUT R16, R16, 0xffffdfff, RZ, 0xc0, !PT ;  /* 0xffffdfff10107812 */ /* 0x000fe200078ec0ff */
[----:B------:R-:W4:Y:S01]  /*5cb60*/  LDL.LU.64 R48, [R1+0xa48] ;  /* 0x000a480001307983 */ /* 0x000f220000300a00 */
[C---:B------:R-:W-:Y:S02]  /*5cb70*/  LOP3.LUT P3, RZ, R14.reuse, 0x40000000, RZ, 0xc0, !PT ;  /* 0x400000000eff7812 */ /* 0x040fe4000786c0ff */
[----:B------:R-:W-:Y:S01]  /*5cb80*/  LOP3.LUT P4, RZ, R14, 0x80000000, RZ, 0xc0, !PT ;  /* 0x800000000eff7812 */ /* 0x000fe2000788c0ff */
[----:B------:R-:W4:Y:S06]  /*5cb90*/  LDL.LU.64 R168, [R1+0xa40] ;  /* 0x000a400001a87983 */ /* 0x000f2c0000300a00 */
[----:B------:R1:W-:Y:S01]  /*5cba0*/  @P1 STG.E.U8 desc[UR56][R236.64], R0 ;  /* 0x00000000ec001986 */ /* 0x0003e2000c101138 */
        /* <DEDUP_REMOVED lines=13> */
[----:B-1----:R-:W-:-:S09]  /*5cc80*/  PRMT R0, R80, 0x7771, RZ ;  /* 0x0000777150007816 */ /* 0x002fd200000000ff */
[----:B------:R-:W-:Y:S02]  /*5cc90*/  @P1 LOP3.LUT R16, R16, 0x20000, RZ, 0xfc, !PT ;  /* 0x0002000010101812 */ /* 0x000fe400078efcff */
[C---:B------:R-:W-:Y:S02]  /*5cca0*/  LOP3.LUT P1, RZ, R13.reuse, 0x200, RZ, 0xc0, !PT ;  /* 0x000002000dff7812 */ /* 0x040fe4000782c0ff */
[----:B------:R-:W-:Y:S01]  /*5ccb0*/  LOP3.LUT R16, R16, 0xfffbffff, RZ, 0xc0, !PT ;  /* 0xfffbffff10107812 */ /* 0x000fe200078ec0ff */
[----:B------:R1:W-:Y:S01]  /*5ccc0*/  @P2 STG.E.U8 desc[UR56][R234.64], R0 ;  /* 0x00000000ea002986 */ /* 0x0003e2000c101138 */
[----:B------:R-:W-:-:S09]  /*5ccd0*/  LOP3.LUT P5, RZ, R13, 0x1, RZ, 0xc0, !PT ;  /* 0x000000010dff7812 */ /* 0x000fd200078ac0ff */
[----:B------:R-:W-:Y:S02]  /*5cce0*/  @P1 LOP3.LUT R16, R16, 0x40000, RZ, 0xfc, !PT ;  /* 0x0004000010101812 */ /* 0x000fe400078efcff */
[C---:B-1----:R-:W-:Y:S02]  /*5ccf0*/  PRMT R0, R80.reuse, 0x7772, RZ ;  /* 0x0000777250007816 */ /* 0x042fe400000000ff */
[C---:B------:R-:W-:Y:S02]  /*5cd00*/  LOP3.LUT P1, RZ, R13.reuse, 0x100, RZ, 0xc0, !PT ;  /* 0x000001000dff7812 */ /* 0x040fe4000782c0ff */
[----:B------:R-:W-:Y:S01]  /*5cd10*/  PRMT R80, R80, 0x7773, RZ ;  /* 0x0000777350507816 */ /* 0x000fe200000000ff */
[----:B------:R1:W-:Y:S01]  /*5cd20*/  @P0 STG.E.U8 desc[UR56][R232.64], R0 ;  /* 0x00000000e8000986 */ /* 0x0003e2000c101138 */
[----:B------:R-:W-:Y:S02]  /*5cd30*/  LOP3.LUT P6, RZ, R13, 0x2, RZ, 0xc0, !PT ;  /* 0x000000020dff7812 */ /* 0x000fe400078cc0ff */
[----:B------:R-:W-:Y:S01]  /*5cd40*/  LOP3.LUT R16, R16, 0xfff7ffff, RZ, 0xc0, !PT ;  /* 0xfff7ffff10107812 */ /* 0x000fe200078ec0ff */
[----:B------:R-:W-:Y:S01]  /*5cd50*/  @P3 STG.E.U8 desc[UR56][R230.64], R80 ;  /* 0x00000050e6003986 */ /* 0x000fe2000c101138 */
[----:B-1----:R-:W-:-:S05]  /*5cd60*/  PRMT R0, R81, 0x7770, RZ ;  /* 0x0000777051007816 */ /* 0x002fca00000000ff */
[----:B------:R-:W-:Y:S01]  /*5cd70*/  @P1 LOP3.LUT R16, R16, 0x80000, RZ, 0xfc, !PT ;  /* 0x0008000010101812 */ /* 0x000fe200078efcff */
[----:B------:R1:W-:Y:S01]  /*5cd80*/  @P4 STG.E.U8 desc[UR56][R228.64], R0 ;  /* 0x00000000e4004986 */ /* 0x0003e2000c101138 */
[C---:B------:R-:W-:Y:S02]  /*5cd90*/  LOP3.LUT P3, RZ, R13.reuse, 0x4, RZ, 0xc0, !PT ;  /* 0x000000040dff7812 */ /* 0x040fe4000786c0ff */
[C---:B------:R-:W-:Y:S02]  /*5cda0*/  LOP3.LUT P1, RZ, R13.reuse, 0x80, RZ, 0xc0, !PT ;  /* 0x000000800dff7812 */ /* 0x040fe4000782c0ff */
[----:B------:R-:W-:Y:S02]  /*5cdb0*/  LOP3.LUT P4, RZ, R13, 0x8, RZ, 0xc0, !PT ;  /* 0x000000080dff7812 */ /* 0x000fe4000788c0ff */
[----:B-1----:R-:W-:-:S05]  /*5cdc0*/  PRMT R0, R81, 0x7771, RZ ;  /* 0x0000777151007816 */ /* 0x002fca00000000ff */
[----:B------:R1:W-:Y:S01]  /*5cdd0*/  @P5 STG.E.U8 desc[UR56][R226.64], R0 ;  /* 0x00000000e2005986 */ /* 0x0003e2000c101138 */
[----:B------:R-:W-:Y:S02]  /*5cde0*/  LOP3.LUT P5, RZ, R13, 0x10, RZ, 0xc0, !PT ;  /* 0x000000100dff7812 */ /* 0x000fe400078ac0ff */
[----:B------:R-:W-:Y:S02]  /*5cdf0*/  LOP3.LUT R16, R16, 0xffefffff, RZ, 0xc0, !PT ;  /* 0xffefffff10107812 */ /* 0x000fe400078ec0ff */
[C---:B-1----:R-:W-:Y:S02]  /*5ce00*/  PRMT R0, R81.reuse, 0x7772, RZ ;  /* 0x0000777251007816 */ /* 0x042fe400000000ff */
[----:B------:R-:W-:-:S03]  /*5ce10*/  PRMT R81, R81, 0x7773, RZ ;  /* 0x0000777351517816 */ /* 0x000fc600000000ff */
[----:B------:R1:W-:Y:S01]  /*5ce20*/  @P6 STG.E.U8 desc[UR56][R224.64], R0 ;  /* 0x00000000e0006986 */ /* 0x0003e2000c101138 */
[C---:B------:R-:W-:Y:S02]  /*5ce30*/  LOP3.LUT P6, RZ, R13.reuse, 0x20, RZ, 0xc0, !PT ;  /* 0x000000200dff7812 */ /* 0x040fe400078cc0ff */
[----:B------:R-:W-:Y:S01]  /*5ce40*/  @P1 LOP3.LUT R16, R16, 0x100000, RZ, 0xfc, !PT ;  /* 0x0010000010101812 */ /* 0x000fe200078efcff */
[----:B------:R-:W-:Y:S01]  /*5ce50*/  @P3 STG.E.U8 desc[UR56][R222.64], R81 ;  /* 0x00000051de003986 */ /* 0x000fe2000c101138 */
[----:B------:R-:W-:Y:S02]  /*5ce60*/  LOP3.LUT P1, RZ, R13, 0x40, RZ, 0xc0, !PT ;  /* 0x000000400dff7812 */ /* 0x000fe4000782c0ff */
        /* <DEDUP_REMOVED lines=47> */
[----:B------:R-:W-:Y:S02]  /*5d160*/  LOP3.LUT P0, RZ, R13, 0x10000, RZ, 0xc0, !PT ;  /* 0x000100000dff7812 */ /* 0x000fe4000780c0ff */
[----:B-1----:R-:W-:-:S07]  /*5d170*/  PRMT R0, R85, 0x7770, RZ ;  /* 0x0000777055007816 */ /* 0x002fce00000000ff */
[----:B------:R-:W-:Y:S02]  /*5d180*/  @P1 LOP3.LUT R16, R16, 0x200, RZ, 0xfc, !PT ;  /* 0x0000020010101812 */ /* 0x000fe400078efcff */
[C---:B------:R-:W-:Y:S01]  /*5d190*/  LOP3.LUT P1, RZ, R13.reuse, 0x10000000, RZ, 0xc0, !PT ;  /* 0x100000000dff7812 */ /* 0x040fe2000782c0ff */
[----:B------:R1:W-:Y:S01]  /*5d1a0*/  @P2 STG.E.U8 desc[UR56][R196.64], R0 ;  /* 0x00000000c4002986 */ /* 0x0003e2000c101138 */
[C---:B------:R-:W-:Y:S02]  /*5d1b0*/  LOP3.LUT P3, RZ, R13.reuse, 0x20000, RZ, 0xc0, !PT ;  /* 0x000200000dff7812 */ /* 0x040fe4000786c0ff */
[----:B------:R-:W-:Y:S02]  /*5d1c0*/  LOP3.LUT R16, R16, 0xfffffbff, RZ, 0xc0, !PT ;  /* 0xfffffbff10107812 */ /* 0x000fe400078ec0ff */
[C---:B------:R-:W-:Y:S02]  /*5d1d0*/  LOP3.LUT P4, RZ, R13.reuse, 0x40000, RZ, 0xc0, !PT ;  /* 0x000400000dff7812 */ /* 0x040fe4000788c0ff */
[----:B------:R-:W-:-:S02]  /*5d1e0*/  LOP3.LUT P5, RZ, R13, 0x80000, RZ, 0xc0, !PT ;  /* 0x000800000dff7812 */ /* 0x000fc400078ac0ff */
[----:B-1----:R-:W-:-:S03]  /*5d1f0*/  PRMT R0, R85, 0x7771, RZ ;  /* 0x0000777155007816 */ /* 0x002fc600000000ff */
[----:B------:R-:W-:Y:S02]  /*5d200*/  @P1 LOP3.LUT R16, R16, 0x400, RZ, 0xfc, !PT ;  /* 0x0000040010101812 */ /* 0x000fe400078efcff */
[C---:B------:R-:W-:Y:S01]  /*5d210*/  LOP3.LUT P1, RZ, R13.reuse, 0x8000000, RZ, 0xc0, !PT ;  /* 0x080000000dff7812 */ /* 0x040fe2000782c0ff */
[----:B------:R1:W-:Y:S01]  /*5d220*/  @P0 STG.E.U8 desc[UR56][R194.64], R0 ;  /* 0x00000000c2000986 */ /* 0x0003e2000c101138 */
[----:B------:R-:W-:Y:S02]  /*5d230*/  LOP3.LUT P6, RZ, R13, 0x100000, RZ, 0xc0, !PT ;  /* 0x001000000dff7812 */ /* 0x000fe400078cc0ff */
[----:B------:R-:W-:Y:S02]  /*5d240*/  LOP3.LUT R16, R16, 0xfffff7ff, RZ, 0xc0, !PT ;  /* 0xfffff7ff10107812 */ /* 0x000fe400078ec0ff */
[C---:B-1----:R-:W-:Y:S02]  /*5d250*/  PRMT R0, R85.reuse, 0x7772, RZ ;  /* 0x0000777255007816 */ /* 0x042fe400000000ff */
[----:B------:R-:W-:-:S03]  /*5d260*/  PRMT R85, R85, 0x7773, RZ ;  /* 0x0000777355557816 */ /* 0x000fc600000000ff */
[----:B------:R1:W-:Y:S01]  /*5d270*/  @P3 STG.E.U8 desc[UR56][R192.64], R0 ;  /* 0x00000000c0003986 */ /* 0x0003e2000c101138 */
[----:B------:R-:W-:-:S03]  /*5d280*/  LOP3.LUT P3, RZ, R13, 0x200000, RZ, 0xc0, !PT ;  /* 0x002000000dff7812 */ /* 0x000fc6000786c0ff */
[----:B------:R-:W-:Y:S01]  /*5d290*/  @P4 STG.E.U8 desc[UR56][R188.64], R85 ;  /* 0x00000055bc004986 */ /* 0x000fe2000c101138 */
[----:B------:R-:W-:Y:S02]  /*5d2a0*/  @P1 LOP3.LUT R16, R16, 0x800, RZ, 0xfc, !PT ;  /* 0x0000080010101812 */ /* 0x000fe400078efcff */
[----:B-1----:R-:W-:Y:S02]  /*5d2b0*/  PRMT R0, R86, 0x7770, RZ ;  /* 0x0000777056007816 */ /* 0x002fe400000000ff */
[----:B------:R-:W-:-:S03]  /*5d2c0*/  LOP3.LUT P1, RZ, R13, 0x4000000, RZ, 0xc0, !PT ;  /* 0x040000000dff7812 */ /* 0x000fc6000782c0ff */
[----:B------:R1:W-:Y:S01]  /*5d2d0*/  @P5 STG.E.U8 desc[UR56][R186.64], R0 ;  /* 0x00000000ba005986 */ /* 0x0003e2000c101138 */
        /* <DEDUP_REMOVED lines=9> */
[----:B------:R-:W-:Y:S02]  /*5d370*/  @P1 LOP3.LUT R16, R16, 0x1000, RZ, 0xfc, !PT ;  /* 0x0000100010101812 */ /* 0x000fe400078efcff */
[----:B------:R-:W-:Y:S01]  /*5d380*/  LOP3.LUT P1, RZ, R13, 0x2000000, RZ, 0xc0, !PT ;  /* 0x020000000dff7812 */ /* 0x000fe2000782c0ff */
[----:B------:R-:W-:Y:S01]  /*5d390*/  @P4 STG.E.U8 desc[UR56][R180.64], R86 ;  /* 0x00000056b4004986 */ /* 0x000fe2000c101138 */
[----:B-1----:R-:W-:-:S05]  /*5d3a0*/  PRMT R0, R87, 0x7770, RZ ;  /* 0x0000777057007816 */ /* 0x002fca00000000ff */
[----:B------:R1:W-:Y:S02]  /*5d3b0*/  @P5 STG.E.U8 desc[UR56][R178.64], R0 ;  /* 0x00000000b2005986 */ /* 0x0003e4000c101138 */
[----:B-1----:R-:W-:-:S05]  /*5d3c0*/  PRMT R0, R87, 0x7771, RZ ;  /* 0x0000777157007816 */ /* 0x002fca00000000ff */
[----:B------:R1:W-:Y:S02]  /*5d3d0*/  @P6 STG.E.U8 desc[UR56][R176.64], R0 ;  /* 0x00000000b0006986 */ /* 0x0003e4000c101138 */
[----:B-1----:R-:W-:-:S05]  /*5d3e0*/  PRMT R0, R87, 0x7772, RZ ;  /* 0x0000777257007816 */ /* 0x002fca00000000ff */
        /* <DEDUP_REMOVED lines=32> */
[----:B------:R1:W-:Y:S01]  /*5d5f0*/  @P0 STG.E.U8 desc[UR56][R26.64], R0 ;  /* 0x000000001a000986 */ /* 0x0003e2000c101138 */
[C---:B------:R-:W-:Y:S02]  /*5d600*/  LOP3.LUT P5, RZ, R9.reuse, 0x40, RZ, 0xc0, !PT ;  /* 0x0000004009ff7812 */ /* 0x040fe400078ac0ff */
[----:B------:R-:W-:Y:S02]  /*5d610*/  LOP3.LUT P6, RZ, R9, 0x80, RZ, 0xc0, !PT ;  /* 0x0000008009ff7812 */ /* 0x000fe400078cc0ff */
[----:B-1----:R-:W-:-:S05]  /*5d620*/  PRMT R0, R90, 0x7771, RZ ;  /* 0x000077715a007816 */ /* 0x002fca00000000ff */
[----:B------:R1:W-:Y:S01]  /*5d630*/  @P3 STG.E.U8 desc[UR56][R24.64], R0 ;  /* 0x0000000018003986 */ /* 0x0003e2000c101138 */
[----:B------:R-:W-:Y:S02]  /*5d640*/  LOP3.LUT P3, RZ, R9, 0x100, RZ, 0xc0, !PT ;  /* 0x0000010009ff7812 */ /* 0x000fe4000786c0ff */
[C---:B-1----:R-:W-:Y:S02]  /*5d650*/  PRMT R0, R90.reuse, 0x7772, RZ ;  /* 0x000077725a007816 */ /* 0x042fe400000000ff */
[----:B------:R-:W-:-:S03]  /*5d660*/  PRMT R90, R90, 0x7773, RZ ;  /* 0x000077735a5a7816 */ /* 0x000fc600000000ff */
[----:B------:R1:W-:Y:S04]  /*5d670*/  @P4 STG.E.U8 desc[UR56][R22.64], R0 ;  /* 0x0000000016004986 */ /* 0x0003e8000c101138 */
[----:B------:R-:W-:Y:S01]  /*5d680*/  @P5 STG.E.U8 desc[UR56][R20.64], R90 ;  /* 0x0000005a14005986 */ /* 0x000fe2000c101138 */
[----:B-1----:R-:W-:-:S05]  /*5d690*/  PRMT R0, R91, 0x7770, RZ ;  /* 0x000077705b007816 */ /* 0x002fca00000000ff */
[----:B------:R1:W-:Y:S02]  /*5d6a0*/  @P6 STG.E.U8 desc[UR56][R18.64], R0 ;  /* 0x0000000012006986 */ /* 0x0003e4000c101138 */
[----:B-1----:R-:W-:-:S05]  /*5d6b0*/  PRMT R0, R91, 0x7771, RZ ;  /* 0x000077715b007816 */ /* 0x002fca00000000ff */
[----:B--2---:R1:W-:Y:S04]  /*5d6c0*/  @P3 STG.E.U8 desc[UR56][R170.64], R0 ;  /* 0x00000000aa003986 */ /* 0x0043e8000c101138 */
[----:B-1----:R-:W2:Y:S01]  /*5d6d0*/  LDL.LU.64 R170, [R1+0xa38] ;  /* 0x000a380001aa7983 */ /* 0x002ea20000300a00 */
[----:B------:R-:W-:Y:S02]  /*5d6e0*/  LOP3.LUT P1, RZ, R12, 0x100000, RZ, 0xc0, !PT ;  /* 0x001000000cff7812 */ /* 0x000fe4000782c0ff */
[----:B------:R-:W-:Y:S01]  /*5d6f0*/  LOP3.LUT R13, R13, 0xdfffffff, RZ, 0xc0, !PT ;  /* 0xdfffffff0d0d7812 */ /* 0x000fe200078ec0ff */
[----:B------:R-:W2:Y:S01]  /*5d700*/  LDL.LU.64 R66, [R1+0xa30] ;  /* 0x000a300001427983 */ /* 0x000ea20000300a00 */
[----:B------:R-:W-:-:S03]  /*5d710*/  LOP3.LUT R16, R16, 0xfffffffe, RZ, 0xc0, !PT ;  /* 0xfffffffe10107812 */ /* 0x000fc600078ec0ff */
[----:B------:R-:W2:Y:S04]  /*5d720*/  LDL.LU.64 R64, [R1+0xa28] ;  /* 0x000a280001407983 */ /* 0x000ea80000300a00 */
[----:B------:R-:W2:Y:S02]  /*5d730*/  LDL.LU.64 R62, [R1+0xa20] ;  /* 0x000a2000013e7983 */ /* 0x000ea40000300a00 */
[----:B------:R-:W-:Y:S02]  /*5d740*/  @P1 LOP3.LUT R13, R13, 0x20000000, RZ, 0xfc, !PT ;  /* 0x200000000d0d1812 */ /* 0x000fe400078efcff */
[----:B------:R-:W-:Y:S01]  /*5d750*/  LOP3.LUT P1, RZ, R12, 0x200000, RZ, 0xc0, !PT ;  /* 0x002000000cff7812 */ /* 0x000fe2000782c0ff */
[----:B------:R-:W2:Y:S01]  /*5d760*/  LDL.LU.64 R60, [R1+0xa18] ;  /* 0x000a1800013c7983 */ /* 0x000ea20000300a00 */
[----:B------:R-:W-:-:S02]  /*5d770*/  LOP3.LUT R13, R13, 0xbfffffff, RZ, 0xc0, !PT ;  /* 0xbfffffff0d0d7812 */ /* 0x000fc400078ec0ff */
[C---:B------:R-:W-:Y:S01]  /*5d780*/  LOP3.LUT P4, RZ, R9.reuse, 0x200, RZ, 0xc0, !PT ;  /* 0x0000020009ff7812 */ /* 0x040fe2000788c0ff */
[----:B------:R-:W2:Y:S01]  /*5d790*/  LDL.LU.64 R58, [R1+0xa10] ;  /* 0x000a1000013a7983 */ /* 0x000ea20000300a00 */
[C---:B------:R-:W-:Y:S02]  /*5d7a0*/  LOP3.LUT P5, RZ, R9.reuse, 0x400, RZ, 0xc0, !PT ;  /* 0x0000040009ff7812 */ /* 0x040fe400078ac0ff */
[----:B------:R-:W-:Y:S01]  /*5d7b0*/  LOP3.LUT P6, RZ, R9, 0x800, RZ, 0xc0, !PT ;  /* 0x0000080009ff7812 */ /* 0x000fe200078cc0ff */
[----:B------:R-:W2:Y:S04]  /*5d7c0*/  LDL.LU.64 R56, [R1+0xa08] ;  /* 0x000a080001387983 */ /* 0x000ea80000300a00 */
[----:B------:R-:W-:Y:S02]  /*5d7d0*/  @P1 LOP3.LUT R13, R13, 0x40000000, RZ, 0xfc, !PT ;  /* 0x400000000d0d1812 */ /* 0x000fe400078efcff */
[----:B------:R-:W-:-:S02]  /*5d7e0*/  LOP3.LUT P1, RZ, R12, 0x400000, RZ, 0xc0, !PT ;  /* 0x004000000cff7812 */ /* 0x000fc4000782c0ff */
[----:B------:R-:W-:-:S11]  /*5d7f0*/  LOP3.LUT R13, R13, 0x7fffffff, RZ, 0xc0, !PT ;  /* 0x7fffffff0d0d7812 */ /* 0x000fd600078ec0ff */
[----:B------:R-:W-:Y:S02]  /*5d800*/  @P1 LOP3.LUT R13, R13, 0x80000000, RZ, 0xfc, !PT ;  /* 0x800000000d0d1812 */ /* 0x000fe400078efcff */
        /* <DEDUP_REMOVED lines=13> */
[C---:B------:R-:W-:Y:S02]  /*5d8e0*/  PRMT R0, R91.reuse, 0x7772, RZ ;  /* 0x000077725b007816 */ /* 0x040fe400000000ff */
[----:B------:R-:W-:-:S03]  /*5d8f0*/  PRMT R91, R91, 0x7773, RZ ;  /* 0x000077735b5b7816 */ /* 0x000fc600000000ff */
[----:B---3--:R1:W-:Y:S04]  /*5d900*/  @P4 STG.E.U8 desc[UR56][R54.64], R0 ;  /* 0x0000000036004986 */ /* 0x0083e8000c101138 */
[----:B------:R-:W-:Y:S02]  /*5d910*/  @P1 LOP3.LUT R16, R16, 0x10, RZ, 0xfc, !PT ;  /* 0x0000001010101812 */ /* 0x000fe400078efcff */
[----:B------:R-:W-:Y:S01]  /*5d920*/  LOP3.LUT P1, RZ, R9, 0x1000, RZ, 0xc0, !PT ;  /* 0x0000100009ff7812 */ /* 0x000fe2000782c0ff */
[----:B----4-:R3:W-:Y:S01]  /*5d930*/  @P5 STG.E.U8 desc[UR56][R52.64], R91 ;  /* 0x0000005b34005986 */ /* 0x0107e2000c101138 */
[----:B-1----:R-:W-:-:S03]  /*5d940*/  PRMT R0, R92, 0x7770, RZ ;  /* 0x000077705c007816 */ /* 0x002fc600000000ff */
[----:B------:R-:W4:Y:S04]  /*5d950*/  LDL.LU.64 R54, [R1+0xa00] ;  /* 0x000a000001367983 */ /* 0x000f280000300a00 */
[----:B------:R1:W-:Y:S04]  /*5d960*/  @P6 STG.E.U8 desc[UR56][R50.64], R0 ;  /* 0x0000000032006986 */ /* 0x0003e8000c101138 */
[----:B---3--:R-:W3:Y:S01]  /*5d970*/  LDL.LU.64 R52, [R1+0x9f8] ;  /* 0x0009f80001347983 */ /* 0x008ee20000300a00 */
[----:B-1----:R-:W-:-:S03]  /*5d980*/  PRMT R0, R92, 0x7771, RZ ;  /* 0x000077715c007816 */ /* 0x002fc600000000ff */
[----:B------:R-:W3:Y:S04]  /*5d990*/  LDL.LU.64 R50, [R1+0x9f0] ;  /* 0x0009f00001327983 */ /* 0x000ee80000300a00 */
[----:B------:R1:W-:Y:S01]  /*5d9a0*/  @P1 STG.E.U8 desc[UR56][R48.64], R0 ;  /* 0x0000000030001986 */ /* 0x0003e2000c101138 */
[----:B------:R-:W-:Y:S02]  /*5d9b0*/  LOP3.LUT P1, RZ, R16, 0x10, RZ, 0xc0, !PT ;  /* 0x0000001010ff7812 */ /* 0x000fe4000782c0ff */
[----:B-1----:R-:W-:Y:S01]  /*5d9c0*/  PRMT R0, R92, 0x7772, RZ ;  /* 0x000077725c007816 */ /* 0x002fe200000000ff */
[----:B------:R-:W3:Y:S10]  /*5d9d0*/  LDL.LU.64 R48, [R1+0x9e8] ;  /* 0x0009e80001307983 */ /* 0x000ef40000300a00 */
[----:B------:R1:W-:Y:S01]  /*5d9e0*/  @P1 STG.E.U8 desc[UR56][R168.64], R0 ;  /* 0x00000000a8001986 */ /* 0x0003e2000c101138 */
[----:B------:R-:W-:-:S02]  /*5d9f0*/  LOP3.LUT P1, RZ, R16, 0x8, RZ, 0xc0, !PT ;  /* 0x0000000810ff7812 */ /* 0x000fc4000782c0ff */
[----:B------:R-:W-:Y:S01]  /*5da00*/  PRMT R92, R92, 0x7773, RZ ;  /* 0x000077735c5c7816 */ /* 0x000fe200000000ff */
[----:B-1----:R-:W3:Y:S10]  /*5da10*/  LDL.LU.64 R168, [R1+0x9e0] ;  /* 0x0009e00001a87983 */ /* 0x002ef40000300a00 */
[----:B--2---:R1:W-:Y:S04]  /*5da20*/  @P1 STG.E.U8 desc[UR56][R170.64], R92 ;  /* 0x0000005caa001986 */ /* 0x0043e8000c101138 */
[----:B-1----:R-:W2:Y:S01]  /*5da30*/  LDL.LU.64 R170, [R1+0x9d8] ;  /* 0x0009d80001aa7983 */ /* 0x002ea20000300a00 */
[----:B------:R-:W-:-:S02]  /*5da40*/  LOP3.LUT P1, RZ, R16, 0x4, RZ, 0xc0, !PT ;  /* 0x0000000410ff7812 */ /* 0x000fc4000782c0ff */
[----:B------:R-:W-:-:S11]  /*5da50*/  PRMT R0, R93, 0x7770, RZ ;  /* 0x000077705d007816 */ /* 0x000fd600000000ff */
        /* <DEDUP_REMOVED lines=11> */
[----:B-1----:R-:W-:Y:S02]  /*5db10*/  PRMT R0, R94, 0x7770, RZ ;  /* 0x000077705e007816 */ /* 0x002fe400000000ff */
[----:B------:R-:W-:-:S09]  /*5db20*/  LOP3.LUT P2, RZ, R12, 0x80000, RZ, 0xc0, !PT ;  /* 0x000800000cff7812 */ /* 0x000fd2000784c0ff */
[----:B------:R1:W-:Y:S01]  /*5db30*/  @P1 STG.E.U8 desc[UR56][R58.64], R0 ;  /* 0x000000003a001986 */ /* 0x0003e2000c101138 */
[----:B------:R-:W-:Y:S02]  /*5db40*/  LOP3.LUT P1, RZ, R13, 0x20000000, RZ, 0xc0, !PT ;  /* 0x200000000dff7812 */ /* 0x000fe4000782c0ff */
[C---:B------:R-:W-:Y:S02]  /*5db50*/  LOP3.LUT P0, RZ, R12.reuse, 0x40000, RZ, 0xc0, !PT ;  /* 0x000400000cff7812 */ /* 0x040fe4000780c0ff */
[----:B------:R-:W-:Y:S02]  /*5db60*/  LOP3.LUT P3, RZ, R12, 0x20000, RZ, 0xc0, !PT ;  /* 0x000200000cff7812 */ /* 0x000fe4000786c0ff */
[----:B-1----:R-:W-:-:S07]  /*5db70*/  PRMT R0, R94, 0x7771, RZ ;  /* 0x000077715e007816 */ /* 0x002fce00000000ff */
[----:B------:R1:W-:Y:S01]  /*5db80*/  @P1 STG.E.U8 desc[UR56][R56.64], R0 ;  /* 0x0000000038001986 */ /* 0x0003e2000c101138 */
[----:B------:R-:W-:Y:S02]  /*5db90*/  LOP3.LUT P4, RZ, R12, 0x10000, RZ, 0xc0, !PT ;  /* 0x000100000cff7812 */ /* 0x000fe4000788c0ff */
[C---:B-1----:R-:W-:Y:S02]  /*5dba0*/  PRMT R0, R94.reuse, 0x7772, RZ ;  /* 0x000077725e007816 */ /* 0x042fe400000000ff */
[----:B------:R-:W-:Y:S02]  /*5dbb0*/  PRMT R94, R94, 0x7773, RZ ;  /* 0x000077735e5e7816 */ /* 0x000fe400000000ff */
[C---:B------:R-:W-:Y:S01]  /*5dbc0*/  LOP3.LUT P5, RZ, R12.reuse, 0x8000, RZ, 0xc0, !PT ;  /* 0x000080000cff7812 */ /* 0x040fe200078ac0ff */
[----:B----4-:R1:W-:Y:S01]  /*5dbd0*/  @P2 STG.E.U8 desc[UR56][R54.64], R0 ;  /* 0x0000000036002986 */ /* 0x0103e2000c101138 */
[----:B------:R-:W-:-:S03]  /*5dbe0*/  LOP3.LUT P6, RZ, R12, 0x4000, RZ, 0xc0, !PT ;  /* 0x000040000cff7812 */ /* 0x000fc600078cc0ff */
[----:B---3--:R-:W-:Y:S01]  /*5dbf0*/  @P0 STG.E.U8 desc[UR56][R52.64], R94 ;  /* 0x0000005e34000986 */ /* 0x008fe2000c101138 */
[----:B-1----:R-:W-:-:S05]  /*5dc00*/  PRMT R0, R95, 0x7770, RZ ;  /* 0x000077705f007816 */ /* 0x002fca00000000ff */
[----:B------:R1:W-:Y:S02]  /*5dc10*/  @P3 STG.E.U8 desc[UR56][R50.64], R0 ;  /* 0x0000000032003986 */ /* 0x0003e4000c101138 */
[----:B-1----:R-:W-:-:S05]  /*5dc20*/  PRMT R0, R95, 0x7771, RZ ;  /* 0x000077715f007816 */ /* 0x002fca00000000ff */
[----:B------:R1:W-:Y:S02]  /*5dc30*/  @P4 STG.E.U8 desc[UR56][R48.64], R0 ;  /* 0x0000000030004986 */ /* 0x0003e4000c101138 */
[C---:B-1----:R-:W-:Y:S02]  /*5dc40*/  PRMT R0, R95.reuse, 0x7772, RZ ;  /* 0x000077725f007816 */ /* 0x042fe400000000ff */
[----:B------:R-:W-:-:S03]  /*5dc50*/  PRMT R95, R95, 0x7773, RZ ;  /* 0x000077735f5f7816 */ /* 0x000fc600000000ff */
[----:B------:R-:W-:Y:S04]  /*5dc60*/  @P5 STG.E.U8 desc[UR56][R168.64], R0 ;  /* 0x00000000a8005986 */ /* 0x000fe8000c101138 */
[----:B--2---:R1:W-:Y:S04]  /*5dc70*/  @P6 STG.E.U8 desc[UR56][R170.64], R95 ;  /* 0x0000005faa006986 */ /* 0x0043e8000c101138 */
        /* <DEDUP_REMOVED lines=24> */
[----:B------:R-:W2:Y:S02]  /*5de00*/  LDL.LU.64 R66, [R1+0x998] ;  /* 0x0009980001427983 */ /* 0x000ea40000300a00 */
[----:B------:R-:W-:-:S02]  /*5de10*/  @P1 LOP3.LUT R13, R13, 0x2000000, RZ, 0xfc, !PT ;  /* 0x020000000d0d1812 */ /* 0x000fc400078efcff */
[----:B------:R-:W2:Y:S01]  /*5de20*/  LDL.LU.64 R64, [R1+0x990] ;  /* 0x0009900001407983 */ /* 0x000ea20000300a00 */
[C---:B------:R-:W-:Y:S02]  /*5de30*/  LOP3.LUT P1, RZ, R12.reuse, 0x40, RZ, 0xc0, !PT ;  /* 0x000000400cff7812 */ /* 0x040fe4000782c0ff */
[----:B------:R-:W-:Y:S01]  /*5de40*/  LOP3.LUT R13, R13, 0xfbffffff, RZ, 0xc0, !PT ;  /* 0xfbffffff0d0d7812 */ /* 0x000fe200078ec0ff */
[----:B------:R-:W2:Y:S04]  /*5de50*/  LDL.LU.64 R62, [R1+0x988] ;  /* 0x00098800013e7983 */ /* 0x000ea80000300a00 */
[----:B------:R-:W2:Y:S01]  /*5de60*/  LDL.LU.64 R60, [R1+0x980] ;  /* 0x00098000013c7983 */ /* 0x000ea20000300a00 */
[C---:B------:R-:W-:Y:S02]  /*5de70*/  LOP3.LUT P4, RZ, R12.reuse, 0x1000, RZ, 0xc0, !PT ;  /* 0x000010000cff7812 */ /* 0x040fe4000788c0ff */
[----:B------:R-:W-:Y:S01]  /*5de80*/  LOP3.LUT P5, RZ, R12, 0x800, RZ, 0xc0, !PT ;  /* 0x000008000cff7812 */ /* 0x000fe200078ac0ff */
[----:B------:R-:W2:Y:S02]  /*5de90*/  LDL.LU.64 R58, [R1+0x978] ;  /* 0x00097800013a7983 */ /* 0x000ea40000300a00 */
[----:B------:R-:W-:-:S02]  /*5dea0*/  @P1 LOP3.LUT R13, R13, 0x4000000, RZ, 0xfc, !PT ;  /* 0x040000000d0d1812 */ /* 0x000fc400078efcff */
[----:B------:R-:W-:Y:S01]  /*5deb0*/  LOP3.LUT P1, RZ, R12, 0x80, RZ, 0xc0, !PT ;  /* 0x000000800cff7812 */ /* 0x000fe2000782c0ff */
[----:B------:R-:W2:Y:S01]  /*5dec0*/  LDL.LU.64 R56, [R1+0x970] ;  /* 0x0009700001387983 */ /* 0x000ea20000300a00 */
[----:B------:R-:W-:-:S11]  /*5ded0*/  LOP3.LUT R13, R13, 0xf7ffffff, RZ, 0xc0, !PT ;  /* 0xf7ffffff0d0d7812 */ /* 0x000fd600078ec0ff */
[----:B------:R-:W-:Y:S02]  /*5dee0*/  @P1 LOP3.LUT R13, R13, 0x8000000, RZ, 0xfc, !PT ;  /* 0x080000000d0d1812 */ /* 0x000fe400078efcff */
[----:B------:R-:W-:Y:S02]  /*5def0*/  LOP3.LUT P1, RZ, R12, 0x100, RZ, 0xc0, !PT ;  /* 0x000001000cff7812 */ /* 0x000fe4000782c0ff */
[----:B------:R-:W-:Y:S02]  /*5df00*/  LOP3.LUT R13, R13, 0xefffffff, RZ, 0xc0, !PT ;  /* 0xefffffff0d0d7812 */ /* 0x000fe400078ec0ff */
[----:B------:R-:W-:Y:S02]  /*5df10*/  PRMT R0, R96, 0x7771, RZ ;  /* 0x0000777160007816 */ /* 0x000fe400000000ff */
[----:B------:R-:W-:-:S03]  /*5df20*/  LOP3.LUT P6, RZ, R12, 0x400, RZ, 0xc0, !PT ;  /* 0x000004000cff7812 */ /* 0x000fc600078cc0ff */
[----:B---3--:R1:W-:Y:S04]  /*5df30*/  @P4 STG.E.U8 desc[UR56][R54.64], R0 ;  /* 0x0000000036004986 */ /* 0x0083e8000c101138 */
[----:B------:R-:W-:Y:S02]  /*5df40*/  @P1 LOP3.LUT R13, R13, 0x10000000, RZ, 0xfc, !PT ;  /* 0x100000000d0d1812 */ /* 0x000fe400078efcff */
[----:B------:R-:W-:Y:S02]  /*5df50*/  LOP3.LUT P1, RZ, R12, 0x200, RZ, 0xc0, !PT ;  /* 0x000002000cff7812 */ /* 0x000fe4000782c0ff */
[C---:B-1----:R-:W-:Y:S01]  /*5df60*/  PRMT R0, R96.reuse, 0x7772, RZ ;  /* 0x0000777260007816 */ /* 0x042fe200000000ff */
[----:B------:R-:W3:Y:S01]  /*5df70*/  LDL.LU.64 R54, [R1+0x968] ;  /* 0x0009680001367983 */ /* 0x000ee20000300a00 */
[----:B------:R-:W-:-:S03]  /*5df80*/  PRMT R96, R96, 0x7773, RZ ;  /* 0x0000777360607816 */ /* 0x000fc600000000ff */
[----:B----4-:R1:W-:Y:S04]  /*5df90*/  @P5 STG.E.U8 desc[UR56][R52.64], R0 ;  /* 0x0000000034005986 */ /* 0x0103e8000c101138 */
[----:B------:R4:W-:Y:S01]  /*5dfa0*/  @P6 STG.E.U8 desc[UR56][R50.64], R96 ;  /* 0x0000006032006986 */ /* 0x0009e2000c101138 */
[----:B-1----:R-:W-:-:S03]  /*5dfb0*/  PRMT R0, R97, 0x7770, RZ ;  /* 0x0000777061007816 */ /* 0x002fc600000000ff */
[----:B------:R-:W3:Y:S04]  /*5dfc0*/  LDL.LU.64 R52, [R1+0x960] ;  /* 0x0009600001347983 */ /* 0x000ee80000300a00 */
[----:B------:R1:W-:Y:S01]  /*5dfd0*/  @P1 STG.E.U8 desc[UR56][R48.64], R0 ;  /* 0x0000000030001986 */ /* 0x0003e2000c101138 */
[----:B------:R-:W-:-:S03]  /*5dfe0*/  LOP3.LUT P1, RZ, R13, 0x10000000, RZ, 0xc0, !PT ;  /* 0x100000000dff7812 */ /* 0x000fc6000782c0ff */
[----:B----4-:R-:W4:Y:S01]  /*5dff0*/  LDL.LU.64 R50, [R1+0x958] ;  /* 0x0009580001327983 */ /* 0x010f220000300a00 */
[----:B-1----:R-:W-:-:S03]  /*5e000*/  PRMT R0, R97, 0x7771, RZ ;  /* 0x0000777161007816 */ /* 0x002fc600000000ff */
[----:B------:R-:W4:Y:S06]  /*5e010*/  LDL.LU.64 R48, [R1+0x950] ;  /* 0x0009500001307983 */ /* 0x000f2c0000300a00 */
[----:B------:R1:W-:Y:S01]  /*5e020*/  @P1 STG.E.U8 desc[UR56][R168.64], R0 ;  /* 0x00000000a8001986 */ /* 0x0003e2000c101138 */
[----:B------:R-:W-:-:S03]  /*5e030*/  LOP3.LUT P1, RZ, R13, 0x8000000, RZ, 0xc0, !PT ;  /* 0x080000000dff7812 */ /* 0x000fc6000782c0ff */
[----:B-1----:R-:W4:Y:S01]  /*5e040*/  LDL.LU.64 R168, [R1+0x948] ;  /* 0x0009480001a87983 */ /* 0x002f220000300a00 */
[----:B------:R-:W-:-:S09]  /*5e050*/  PRMT R0, R97, 0x7772, RZ ;  /* 0x0000777261007816 */ /* 0x000fd200000000ff */
[----:B--2---:R1:W-:Y:S04]  /*5e060*/  @P1 STG.E.U8 desc[UR56][R170.64], R0 ;  /* 0x00000000aa001986 */ /* 0x0043e8000c101138 */
[----:B-1----:R-:W2:Y:S01]  /*5e070*/  LDL.LU.64 R170, [R1+0x940] ;  /* 0x0009400001aa7983 */ /* 0x002ea20000300a00 */
[----:B------:R-:W-:Y:S02]  /*5e080*/  LOP3.LUT P1, RZ, R13, 0x4000000, RZ, 0xc0, !PT ;  /* 0x040000000dff7812 */ /* 0x000fe4000782c0ff */
[----:B------:R-:W-:Y:S02]  /*5e090*/  PRMT R97, R97, 0x7773, RZ ;  /* 0x0000777361617816 */ /* 0x000fe400000000ff */
[----:B------:R-:W-:-:S09]  /*5e0a0*/  PRMT R0, R98, 0x7770, RZ ;  /* 0x0000777062007816 */ /* 0x000fd200000000ff */
[----:B------:R-:W-:Y:S01]  /*5e0b0*/  @P1 STG.E.U8 desc[UR56][R66.64], R97 ;  /* 0x0000006142001986 */ /* 0x000fe2000c101138 */
        /* <DEDUP_REMOVED lines=10> */
[----:B------:R-:W-:-:S09]  /*5e160*/  LOP3.LUT P2, RZ, R12, 0x1, RZ, 0xc0, !PT ;  /* 0x000000010cff7812 */ /* 0x000fd2000784c0ff */
[----:B------:R-:W-:Y:S01]  /*5e170*/  @P1 STG.E.U8 desc[UR56][R58.64], R98 ;  /* 0x000000623a001986 */ /* 0x000fe2000c101138 */
[----:B------:R-:W-:Y:S02]  /*5e180*/  LOP3.LUT P1, RZ, R13, 0x200000, RZ, 0xc0, !PT ;  /* 0x002000000dff7812 */ /* 0x000fe4000782c0ff */
[----:B-1----:R-:W-:Y:S02]  /*5e190*/  PRMT R0, R99, 0x7770, RZ ;  /* 0x0000777063007816 */ /* 0x002fe400000000ff */
[C---:B------:R-:W-:Y:S02]  /*5e1a0*/  LOP3.LUT P0, RZ, R10.reuse, 0x80000000, RZ, 0xc0, !PT ;  /* 0x800000000aff7812 */ /* 0x040fe4000780c0ff */
[C---:B------:R-:W-:Y:S02]  /*5e1b0*/  LOP3.LUT P3, RZ, R10.reuse, 0x40000000, RZ, 0xc0, !PT ;  /* 0x400000000aff7812 */ /* 0x040fe4000786c0ff */
[----:B------:R-:W-:-:S05]  /*5e1c0*/  LOP3.LUT P4, RZ, R10, 0x20000000, RZ, 0xc0, !PT ;  /* 0x200000000aff7812 */ /* 0x000fca000788c0ff */
[----:B------:R1:W-:Y:S01]  /*5e1d0*/  @P1 STG.E.U8 desc[UR56][R56.64], R0 ;  /* 0x0000000038001986 */ /* 0x0003e2000c101138 */
[----:B------:R-:W-:Y:S02]  /*5e1e0*/  LOP3.LUT P5, RZ, R10, 0x10000000, RZ, 0xc0, !PT ;  /* 0x100000000aff7812 */ /* 0x000fe400078ac0ff */
[----:B-1----:R-:W-:-:S05]  /*5e1f0*/  PRMT R0, R99, 0x7771, RZ ;  /* 0x0000777163007816 */ /* 0x002fca00000000ff */
[----:B---3--:R1:W-:Y:S01]  /*5e200*/  @P2 STG.E.U8 desc[UR56][R54.64], R0 ;  /* 0x0000000036002986 */ /* 0x0083e2000c101138 */
[----:B------:R-:W-:Y:S02]  /*5e210*/  LOP3.LUT P6, RZ, R10, 0x8000000, RZ, 0xc0, !PT ;  /* 0x080000000aff7812 */ /* 0x000fe400078cc0ff */
[C---:B-1----:R-:W-:Y:S02]  /*5e220*/  PRMT R0, R99.reuse, 0x7772, RZ ;  /* 0x0000777263007816 */ /* 0x042fe400000000ff */
[----:B------:R-:W-:-:S03]  /*5e230*/  PRMT R99, R99, 0x7773, RZ ;  /* 0x0000777363637816 */ /* 0x000fc600000000ff */
[----:B------:R1:W-:Y:S04]  /*5e240*/  @P0 STG.E.U8 desc[UR56][R52.64], R0 ;  /* 0x0000000034000986 */ /* 0x0003e8000c101138 */
[----:B----4-:R-:W-:Y:S01]  /*5e250*/  @P3 STG.E.U8 desc[UR56][R50.64], R99 ;  /* 0x0000006332003986 */ /* 0x010fe2000c101138 */
[----:B-1----:R-:W-:-:S05]  /*5e260*/  PRMT R0, R100, 0x7770, RZ ;  /* 0x0000777064007816 */ /* 0x002fca00000000ff */
[----:B------:R1:W-:Y:S02]  /*5e270*/  @P4 STG.E.U8 desc[UR56][R48.64], R0 ;  /* 0x0000000030004986 */ /* 0x0003e4000c101138 */
[----:B-1----:R-:W-:-:S05]  /*5e280*/  PRMT R0, R100, 0x7771, RZ ;  /* 0x0000777164007816 */ /* 0x002fca00000000ff */
[----:B------:R1:W-:Y:S02]  /*5e290*/  @P5 STG.E.U8 desc[UR56][R168.64], R0 ;  /* 0x00000000a8005986 */ /* 0x0003e4000c101138 */
[----:B-1----:R-:W-:-:S05]  /*5e2a0*/  PRMT R0, R100, 0x7772, RZ ;  /* 0x0000777264007816 */ /* 0x002fca00000000ff */
        /* <DEDUP_REMOVED lines=27> */
[----:B------:R-:W-:Y:S01]  /*5e460*/  LOP3.LUT P1, RZ, R10, 0x80000, RZ, 0xc0, !PT ;  /* 0x000800000aff7812 */ /* 0x000fe2000782c0ff */
[----:B------:R-:W2:Y:S01]  /*5e470*/  LDL.LU.64 R64, [R1+0x8f8] ;  /* 0x0008f80001407983 */ /* 0x000ea20000300a00 */
[----:B------:R-:W-:-:S03]  /*5e480*/  LOP3.LUT R13, R13, 0xfffbffff, RZ, 0xc0, !PT ;  /* 0xfffbffff0d0d7812 */ /* 0x000fc600078ec0ff */
[----:B------:R-:W2:Y:S01]  /*5e490*/  LDL.LU.64 R62, [R1+0x8f0] ;  /* 0x0008f000013e7983 */ /* 0x000ea20000300a00 */
[----:B------:R-:W-:-:S03]  /*5e4a0*/  LOP3.LUT P4, RZ, R10, 0x2000000, RZ, 0xc0, !PT ;  /* 0x020000000aff7812 */ /* 0x000fc6000788c0ff */
[----:B------:R-:W2:Y:S04]  /*5e4b0*/  LDL.LU.64 R60, [R1+0xb0] ;  /* 0x0000b000013c7983 */ /* 0x000ea80000300a00 */
[----:B------:R-:W-:Y:S01]  /*5e4c0*/  @P1 LOP3.LUT R13, R13, 0x40000, RZ, 0xfc, !PT ;  /* 0x000400000d0d1812 */ /* 0x000fe200078efcff */
[----:B------:R-:W2:Y:S01]  /*5e4d0*/  LDL.LU.64 R58, [R1+0xa8] ;  /* 0x0000a800013a7983 */ /* 0x000ea20000300a00 */
[C---:B------:R-:W-:Y:S02]  /*5e4e0*/  LOP3.LUT P1, RZ, R10.reuse, 0x100000, RZ, 0xc0, !PT ;  /* 0x001000000aff7812 */ /* 0x040fe4000782c0ff */
[----:B------:R-:W-:Y:S01]  /*5e4f0*/  LOP3.LUT R13, R13, 0xfff7ffff, RZ, 0xc0, !PT ;  /* 0xfff7ffff0d0d7812 */ /* 0x000fe200078ec0ff */
[----:B------:R-:W2:Y:S01]  /*5e500*/  LDL.LU.64 R56, [R1+0xa0] ;  /* 0x0000a00001387983 */ /* 0x000ea20000300a00 */
[----:B------:R-:W-:-:S09]  /*5e510*/  LOP3.LUT P5, RZ, R10, 0x1000000, RZ, 0xc0, !PT ;  /* 0x010000000aff7812 */ /* 0x000fd200078ac0ff */
[----:B------:R-:W-:Y:S02]  /*5e520*/  @P1 LOP3.LUT R13, R13, 0x80000, RZ, 0xfc, !PT ;  /* 0x000800000d0d1812 */ /* 0x000fe400078efcff */
[C---:B------:R-:W-:Y:S02]  /*5e530*/  LOP3.LUT P1, RZ, R10.reuse, 0x200000, RZ, 0xc0, !PT ;  /* 0x002000000aff7812 */ /* 0x040fe4000782c0ff */
[----:B------:R-:W-:Y:S02]  /*5e540*/  LOP3.LUT R13, R13, 0xffefffff, RZ, 0xc0, !PT ;  /* 0xffefffff0d0d7812 */ /* 0x000fe400078ec0ff */
[----:B------:R-:W-:Y:S02]  /*5e550*/  PRMT R0, R101, 0x7770, RZ ;  /* 0x0000777065007816 */ /* 0x000fe400000000ff */
[----:B------:R-:W-:-:S03]  /*5e560*/  LOP3.LUT P6, RZ, R10, 0x800000, RZ, 0xc0, !PT ;  /* 0x008000000aff7812 */ /* 0x000fc600078cc0ff */
[----:B---3--:R1:W-:Y:S04]  /*5e570*/  @P4 STG.E.U8 desc[UR56][R54.64], R0 ;  /* 0x0000000036004986 */ /* 0x0083e8000c101138 */
[----:B------:R-:W-:Y:S02]  /*5e580*/  @P1 LOP3.LUT R13, R13, 0x100000, RZ, 0xfc, !PT ;  /* 0x001000000d0d1812 */ /* 0x000fe400078efcff */
[----:B------:R-:W-:Y:S02]  /*5e590*/  LOP3.LUT P1, RZ, R10, 0x400000, RZ, 0xc0, !PT ;  /* 0x004000000aff7812 */ /* 0x000fe4000782c0ff */
[C---:B-1----:R-:W-:Y:S01]  /*5e5a0*/  PRMT R0, R101.reuse, 0x7771, RZ ;  /* 0x0000777165007816 */ /* 0x042fe200000000ff */
[----:B------:R-:W3:Y:S04]  /*5e5b0*/  LDL.LU.64 R54, [R1+0x98] ;  /* 0x0000980001367983 */ /* 0x000ee80000300a00 */
[----:B----4-:R1:W-:Y:S02]  /*5e5c0*/  @P5 STG.E.U8 desc[UR56][R52.64], R0 ;  /* 0x0000000034005986 */ /* 0x0103e4000c101138 */
[----:B-1----:R-:W-:-:S02]  /*5e5d0*/  PRMT R0, R101, 0x7772, RZ ;  /* 0x0000777265007816 */ /* 0x002fc400000000ff */
[----:B------:R-:W4:Y:S01]  /*5e5e0*/  LDL.LU.64 R52, [R1+0x90] ;  /* 0x0000900001347983 */ /* 0x000f220000300a00 */
[----:B------:R-:W-:-:S03]  /*5e5f0*/  PRMT R101, R101, 0x7773, RZ ;  /* 0x0000777365657816 */ /* 0x000fc600000000ff */
[----:B------:R1:W-:Y:S04]  /*5e600*/  @P6 STG.E.U8 desc[UR56][R50.64], R0 ;  /* 0x0000000032006986 */ /* 0x0003e8000c101138 */
[----:B------:R0:W-:Y:S01]  /*5e610*/  @P1 STG.E.U8 desc[UR56][R48.64], R101 ;  /* 0x0000006530001986 */ /* 0x0001e2000c101138 */
[C---:B------:R-:W-:Y:S02]  /*5e620*/  LOP3.LUT P1, RZ, R13.reuse, 0x100000, RZ, 0xc0, !PT ;  /* 0x001000000dff7812 */ /* 0x040fe4000782c0ff */
[----:B-1----:R-:W-:Y:S01]  /*5e630*/  PRMT R0, R102, 0x7770, RZ ;  /* 0x0000777066007816 */ /* 0x002fe200000000ff */
[----:B------:R-:W4:Y:S04]  /*5e640*/  LDL.LU.64 R50, [R1+0x88] ;  /* 0x0000880001327983 */ /* 0x000f280000300a00 */
[----:B0-----:R-:W4:Y:S06]  /*5e650*/  LDL.LU.64 R48, [R1+0x80] ;  /* 0x0000800001307983 */ /* 0x001f2c0000300a00 */
[----:B------:R0:W-:Y:S01]  /*5e660*/  @P1 STG.E.U8 desc[UR56][R168.64], R0 ;  /* 0x00000000a8001986 */ /* 0x0001e2000c101138 */
[----:B------:R-:W-:-:S03]  /*5e670*/  LOP3.LUT P1, RZ, R13, 0x80000, RZ, 0xc0, !PT ;  /* 0x000800000dff7812 */ /* 0x000fc6000782c0ff */
[----:B0-----:R-:W4:Y:S01]  /*5e680*/  LDL.LU.64 R168, [R1+0x78] ;  /* 0x0000780001a87983 */ /* 0x001f220000300a00 */
[----:B------:R-:W-:-:S09]  /*5e690*/  PRMT R0, R102, 0x7771, RZ ;  /* 0x0000777166007816 */ /* 0x000fd200000000ff */
[----:B--2---:R0:W-:Y:S04]  /*5e6a0*/  @P1 STG.E.U8 desc[UR56][R170.64], R0 ;  /* 0x00000000aa001986 */ /* 0x0041e8000c101138 */
[----:B0-----:R-:W2:Y:S01]  /*5e6b0*/  LDL.LU.64 R170, [R1+0x70] ;  /* 0x0000700001aa7983 */ /* 0x001ea20000300a00 */
[----:B------:R-:W-:Y:S02]  /*5e6c0*/  LOP3.LUT P1, RZ, R13, 0x40000, RZ, 0xc0, !PT ;  /* 0x000400000dff7812 */ /* 0x000fe4000782c0ff */
[C---:B------:R-:W-:Y:S02]  /*5e6d0*/  PRMT R0, R102.reuse, 0x7772, RZ ;  /* 0x0000777266007816 */ /* 0x040fe400000000ff */
[----:B------:R-:W-:-:S09]  /*5e6e0*/  PRMT R102, R102, 0x7773, RZ ;  /* 0x0000777366667816 */ /* 0x000fd200000000ff */
[----:B------:R0:W-:Y:S01]  /*5e6f0*/  @P1 STG.E.U8 desc[UR56][R66.64], R0 ;  /* 0x0000000042001986 */ /* 0x0001e2000c101138 */
[----:B------:R-:W-:-:S13]  /*5e700*/  LOP3.LUT P1, RZ, R13, 0x20000, RZ, 0xc0, !PT ;  /* 0x000200000dff7812 */ /* 0x000fda000782c0ff */
[----:B------:R-:W-:Y:S01]  /*5e710*/  @P1 STG.E.U8 desc[UR56][R64.64], R102 ;  /* 0x0000006640001986 */ /* 0x000fe2000c101138 */
[----:B------:R-:W-:Y:S02]  /*5e720*/  LOP3.LUT P1, RZ, R13, 0x10000, RZ, 0xc0, !PT ;  /* 0x000100000dff7812 */ /* 0x000fe4000782c0ff */
[----:B0-----:R-:W-:-:S11]  /*5e730*/  PRMT R0, R103, 0x7770, RZ ;  /* 0x0000777067007816 */ /* 0x001fd600000000ff */
[----:B------:R0:W-:Y:S01]  /*5e740*/  @P1 STG.E.U8 desc[UR56][R62.64], R0 ;  /* 0x000000003e001986 */ /* 0x0001e2000c101138 */
[----:B------:R-:W-:Y:S02]  /*5e750*/  LOP3.LUT P1, RZ, R13, 0x8000, RZ, 0xc0, !PT ;  /* 0x000080000dff7812 */ /* 0x000fe4000782c0ff */
[----:B0-----:R-:W-:-:S11]  /*5e760*/  PRMT R0, R103, 0x7771, RZ ;  /* 0x0000777167007816 */ /* 0x001fd600000000ff */
[----:B------:R0:W-:Y:S01]  /*5e770*/  @P1 STG.E.U8 desc[UR56][R60.64], R0 ;  /* 0x000000003c001986 */ /* 0x0001e2000c101138 */
[----:B------:R-:W-:Y:S02]  /*5e780*/  LOP3.LUT P1, RZ, R13, 0x4000, RZ, 0xc0, !PT ;  /* 0x000040000dff7812 */ /* 0x000fe4000782c0ff */
[----:B------:R-:W-:Y:S02]  /*5e790*/  LOP3.LUT P2, RZ, R10, 0x2000, RZ, 0xc0, !PT ;  /* 0x000020000aff7812 */ /* 0x000fe4000784c0ff */
[----:B0-----:R-:W-:-:S09]  /*5e7a0*/  PRMT R0, R103, 0x7772, RZ ;  /* 0x0000777267007816 */ /* 0x001fd200000000ff */
[----:B------:R0:W-:Y:S01]  /*5e7b0*/  @P1 STG.E.U8 desc[UR56][R58.64], R0 ;  /* 0x000000003a001986 */ /* 0x0001e2000c101138 */
[----:B------:R-:W-:Y:S02]  /*5e7c0*/  LOP3.LUT P1, RZ, R13, 0x2000, RZ, 0xc0, !PT ;  /* 0x000020000dff7812 */ /* 0x000fe4000782c0ff */
[C---:B------:R-:W-:Y:S02]  /*5e7d0*/  LOP3.LUT P0, RZ, R10.reuse, 0x1000, RZ, 0xc0, !PT ;  /* 0x000010000aff7812 */ /* 0x040fe4000780c0ff */
[----:B------:R-:W-:Y:S02]  /*5e7e0*/  PRMT R103, R103, 0x7773, RZ ;  /* 0x0000777367677816 */ /* 0x000fe400000000ff */
[----:B------:R-:W-:Y:S02]  /*5e7f0*/  LOP3.LUT P3, RZ, R10, 0x800, RZ, 0xc0, !PT ;  /* 0x000008000aff7812 */ /* 0x000fe4000786c0ff */
[----:B0-----:R-:W-:-:S05]  /*5e800*/  PRMT R0, R104, 0x7770, RZ ;  /* 0x0000777068007816 */ /* 0x001fca00000000ff */
[----:B------:R-:W-:Y:S01]  /*5e810*/  @P1 STG.E.U8 desc[UR56][R56.64], R103 ;  /* 0x0000006738001986 */ /* 0x000fe2000c101138 */
[----:B------:R-:W-:-:S03]  /*5e820*/  LOP3.LUT P4, RZ, R10, 0x400, RZ, 0xc0, !PT ;  /* 0x000004000aff7812 */ /* 0x000fc6000788c0ff */
[----:B---3--:R0:W-:Y:S01]  /*5e830*/  @P2 STG.E.U8 desc[UR56][R54.64], R0 ;  /* 0x0000000036002986 */ /* 0x0081e2000c101138 */
[----:B------:R-:W-:Y:S02]  /*5e840*/  LOP3.LUT P5, RZ, R10, 0x200, RZ, 0xc0, !PT ;  /* 0x000002000aff7812 */ /* 0x000fe400078ac0ff */
[----:B0-----:R-:W-:-:S05]  /*5e850*/  PRMT R0, R104, 0x7771, RZ ;  /* 0x0000777168007816 */ /* 0x001fca00000000ff */
[----:B----4-:R0:W-:Y:S01]  /*5e860*/  @P0 STG.E.U8 desc[UR56][R52.64], R0 ;  /* 0x0000000034000986 */ /* 0x0101e2000c101138 */
[----:B------:R-:W-:Y:S02]  /*5e870*/  LOP3.LUT P6, RZ, R10, 0x100, RZ, 0xc0, !PT ;  /* 0x000001000aff7812 */ /* 0x000fe400078cc0ff */
[C---:B0-----:R-:W-:Y:S02]  /*5e880*/  PRMT R0, R104.reuse, 0x7772, RZ ;  /* 0x0000777268007816 */ /* 0x041fe400000000ff */
[----:B------:R-:W-:-:S03]  /*5e890*/  PRMT R104, R104, 0x7773, RZ ;  /* 0x0000777368687816 */ /* 0x000fc600000000ff */
[----:B------:R0:W-:Y:S04]  /*5e8a0*/  @P3 STG.E.U8 desc[UR56][R50.64], R0 ;  /* 0x0000000032003986 */ /* 0x0001e8000c101138 */
[----:B------:R1:W-:Y:S01]  /*5e8b0*/  @P4 STG.E.U8 desc[UR56][R48.64], R104 ;  /* 0x0000006830004986 */ /* 0x0003e2000c101138 */
[----:B0-----:R-:W-:-:S03]  /*5e8c0*/  PRMT R0, R105, 0x7770, RZ ;  /* 0x0000777069007816 */ /* 0x001fc600000000ff */
[----:B-1----:R-:W3:Y:S04]  /*5e8d0*/  LDL.LU.64 R48, [R1+0x68] ;  /* 0x0000680001307983 */ /* 0x002ee80000300a00 */
[----:B------:R0:W-:Y:S02]  /*5e8e0*/  @P5 STG.E.U8 desc[UR56][R168.64], R0 ;  /* 0x00000000a8005986 */ /* 0x0001e4000c101138 */
[----:B0-----:R-:W-:Y:S02]  /*5e8f0*/  PRMT R0, R105, 0x7771, RZ ;  /* 0x0000777169007816 */ /* 0x001fe400000000ff */
[----:B------:R-:W4:Y:S04]  /*5e900*/  LDL.LU.64 R168, [R1+0x60] ;  /* 0x0000600001a87983 */ /* 0x000f280000300a00 */
[----:B--2---:R0:W-:Y:S04]  /*5e910*/  @P6 STG.E.U8 desc[UR56][R170.64], R0 ;  /* 0x00000000aa006986 */ /* 0x0041e8000c101138 */
[----:B0-----:R-:W2:Y:S04]  /*5e920*/  LDL.LU.64 R170, [R1+0x58] ;  /* 0x0000580001aa7983 */ /* 0x001ea80000300a00 */
[----:B------:R-:W2:Y:S04]  /*5e930*/  LDL.LU.64 R64, [R1+0x50] ;  /* 0x0000500001407983 */ /* 0x000ea80000300a00 */
[----:B------:R-:W2:Y:S04]  /*5e940*/  LDL.LU.64 R62, [R1+0x48] ;  /* 0x00004800013e7983 */ /* 0x000ea80000300a00 */
[----:B------:R-:W2:Y:S04]  /*5e950*/  LDL.LU.64 R60, [R1+0x40] ;  /* 0x00004000013c7983 */ /* 0x000ea80000300a00 */
[----:B------:R-:W2:Y:S04]  /*5e960*/  LDL.LU.64 R58, [R1+0x38] ;  /* 0x00003800013a7983 */ /* 0x000ea80000300a00 */
[----:B------:R-:W2:Y:S04]  /*5e970*/  LDL.LU.64 R56, [R1+0x30] ;  /* 0x0000300001387983 */ /* 0x000ea80000300a00 */
[----:B------:R-:W2:Y:S04]  /*5e980*/  LDL.LU.64 R54, [R1+0x28] ;  /* 0x0000280001367983 */ /* 0x000ea80000300a00 */
[----:B------:R-:W2:Y:S01]  /*5e990*/  LDL.LU.64 R52, [R1+0x20] ;  /* 0x0000200001347983 */ /* 0x000ea20000300a00 */
[----:B------:R-:W-:-:S03]  /*5e9a0*/  LOP3.LUT P3, RZ, R10, 0x80, RZ, 0xc0, !PT ;  /* 0x000000800aff7812 */ /* 0x000fc6000786c0ff */
[----:B------:R-:W2:Y:S01]  /*5e9b0*/  LDL.LU.64 R50, [R1+0x18] ;  /* 0x0000180001327983 */ /* 0x000ea20000300a00 */
[C---:B------:R-:W-:Y:S02]  /*5e9c0*/  PRMT R0, R105.reuse, 0x7772, RZ ;  /* 0x0000777269007816 */ /* 0x040fe400000000ff */
[C---:B------:R-:W-:Y:S02]  /*5e9d0*/  LOP3.LUT P4, RZ, R10.reuse, 0x40, RZ, 0xc0, !PT ;  /* 0x000000400aff7812 */ /* 0x040fe4000788c0ff */
[----:B------:R-:W-:Y:S02]  /*5e9e0*/  LOP3.LUT P5, RZ, R10, 0x20, RZ, 0xc0, !PT ;  /* 0x000000200aff7812 */ /* 0x000fe400078ac0ff */
[----:B------:R-:W-:Y:S02]  /*5e9f0*/  PRMT R105, R105, 0x7773, RZ ;  /* 0x0000777369697816 */ /* 0x000fe400000000ff */
[----:B------:R-:W-:Y:S02]  /*5ea00*/  LOP3.LUT P1, RZ, R11, 0x8000000, RZ, 0xc0, !PT ;  /* 0x080000000bff7812 */ /* 0x000fe4000782c0ff */
[----:B------:R-:W-:Y:S01]  /*5ea10*/  LOP3.LUT R13, R13, 0xffffffdf, RZ, 0xc0, !PT ;  /* 0xffffffdf0d0d7812 */ /* 0x000fe200078ec0ff */
[----:B---3--:R0:W-:Y:S04]  /*5ea20*/  @P3 STG.E.U8 desc[UR56][R48.64], R0 ;  /* 0x0000000030003986 */ /* 0x0081e8000c101138 */
[----:B0-----:R-:W3:Y:S01]  /*5ea30*/  LDL.LU.64 R48, [R1+0x10] ;  /* 0x0000100001307983 */ /* 0x001ee20000300a00 */
[----:B------:R-:W-:-:S03]  /*5ea40*/  PRMT R0, R106, 0x7770, RZ ;  /* 0x000077706a007816 */ /* 0x000fc600000000ff */
[----:B----4-:R0:W-:Y:S04]  /*5ea50*/  @P4 STG.E.U8 desc[UR56][R168.64], R105 ;  /* 0x00000069a8004986 */ /* 0x0101e8000c101138 */
[----:B0-----:R-:W4:Y:S01]  /*5ea60*/  LDL.LU.64 R168, [R1+0x8] ;  /* 0x0000080001a87983 */ /* 0x001f220000300a00 */
[----:B------:R-:W-:Y:S02]  /*5ea70*/  @P1 LOP3.LUT R13, R13, 0x20, RZ, 0xfc, !PT ;  /* 0x000000200d0d1812 */ /* 0x000fe400078efcff */
[----:B------:R-:W-:Y:S02]  /*5ea80*/  LOP3.LUT P1, RZ, R11, 0x10000000, RZ, 0xc0, !PT ;  /* 0x100000000bff7812 */ /* 0x000fe4000782c0ff */
[----:B------:R-:W-:-:S11]  /*5ea90*/  LOP3.LUT R13, R13, 0xffffffbf, RZ, 0xc0, !PT ;  /* 0xffffffbf0d0d7812 */ /* 0x000fd600078ec0ff */
[----:B------:R-:W-:Y:S02]  /*5eaa0*/  @P1 LOP3.LUT R13, R13, 0x40, RZ, 0xfc, !PT ;  /* 0x000000400d0d1812 */ /* 0x000fe400078efcff */
[----:B------:R-:W-:Y:S02]  /*5eab0*/  LOP3.LUT P1, RZ, R11, 0x20000000, RZ, 0xc0, !PT ;  /* 0x200000000bff7812 */ /* 0x000fe4000782c0ff */
[----:B------:R-:W-:-:S11]  /*5eac0*/  LOP3.LUT R13, R13, 0xffffff7f, RZ, 0xc0, !PT ;  /* 0xffffff7f0d0d7812 */ /* 0x000fd600078ec0ff */
[----:B------:R-:W-:Y:S02]  /*5ead0*/  @P1 LOP3.LUT R13, R13, 0x80, RZ, 0xfc, !PT ;  /* 0x000000800d0d1812 */ /* 0x000fe400078efcff */
[----:B------:R-:W-:Y:S01]  /*5eae0*/  LOP3.LUT P1, RZ, R11, 0x40000000, RZ, 0xc0, !PT ;  /* 0x400000000bff7812 */ /* 0x000fe2000782c0ff */
[----:B--2---:R0:W-:Y:S04]  /*5eaf0*/  @P5 STG.E.U8 desc[UR56][R170.64], R0 ;  /* 0x00000000aa005986 */ /* 0x0041e8000c101138 */
[----:B0-----:R-:W2:Y:S01]  /*5eb00*/  LDL.LU.64 R170, [R1] ;  /* 0x0000000001aa7983 */ /* 0x001ea20000300a00 */
[----:B------:R-:W-:-:S07]  /*5eb10*/  LOP3.LUT R13, R13, 0xfffffeff, RZ, 0xc0, !PT ;  /* 0xfffffeff0d0d7812 */ /* 0x000fce00078ec0ff */
        /* <DEDUP_REMOVED lines=11> */
[----:B------:R-:W-:Y:S02]  /*5ebd0*/  LOP3.LUT P1, RZ, R10, 0x4, RZ, 0xc0, !PT ;  /* 0x000000040aff7812 */ /* 0x000fe4000782c0ff */
[----:B------:R-:W-:Y:S02]  /*5ebe0*/  LOP3.LUT R13, R13, 0xffffefff, RZ, 0xc0, !PT ;  /* 0xffffefff0d0d7812 */ /* 0x000fe400078ec0ff */
[----:B------:R-:W-:-:S09]  /*5ebf0*/  PRMT R0, R106, 0x7771, RZ ;  /* 0x000077716a007816 */ /* 0x000fd200000000ff */
[----:B------:R-:W-:Y:S02]  /*5ec00*/  @P1 LOP3.LUT R13, R13, 0x1000, RZ, 0xfc, !PT ;  /* 0x000010000d0d1812 */ /* 0x000fe400078efcff */
[----:B------:R-:W-:Y:S01]  /*5ec10*/  LOP3.LUT P1, RZ, R10, 0x8, RZ, 0xc0, !PT ;  /* 0x000000080aff7812 */ /* 0x000fe2000782c0ff */
[----:B------:R0:W-:Y:S02]  /*5ec20*/  @P6 STG.E.U8 desc[UR56][R64.64], R0 ;  /* 0x0000000040006986 */ /* 0x0001e4000c101138 */
[----:B0-----:R-:W-:-:S10]  /*5ec30*/  PRMT R0, R106, 0x7772, RZ ;  /* 0x000077726a007816 */ /* 0x001fd400000000ff */
[----:B------:R0:W-:Y:S01]  /*5ec40*/  @P1 STG.E.U8 desc[UR56][R62.64], R0 ;  /* 0x000000003e001986 */ /* 0x0001e2000c101138 */
[----:B------:R-:W-:Y:S02]  /*5ec50*/  LOP3.LUT P1, RZ, R13, 0x1000, RZ, 0xc0, !PT ;  /* 0x000010000dff7812 */ /* 0x000fe4000782c0ff */
[----:B------:R-:W-:-:S11]  /*5ec60*/  PRMT R106, R106, 0x7773, RZ ;  /* 0x000077736a6a7816 */ /* 0x000fd600000000ff */
        /* <DEDUP_REMOVED lines=8> */
[----:B0-----:R-:W-:-:S11]  /*5ecf0*/  PRMT R0, R107, 0x7772, RZ ;  /* 0x000077726b007816 */ /* 0x001fd600000000ff */
        /* <DEDUP_REMOVED lines=8> */
[----:B------:R-:W-:Y:S02]  /*5ed80*/  LOP3.LUT P2, RZ, R11, 0x4000000, RZ, 0xc0, !PT ;  /* 0x040000000bff7812 */ /* 0x000fe4000784c0ff */
[----:B0-----:R-:W-:-:S09]  /*5ed90*/  PRMT R0, R108, 0x7771, RZ ;  /* 0x000077716c007816 */ /* 0x001fd200000000ff */
[----:B---3--:R0:W-:Y:S01]  /*5eda0*/  @P1 STG.E.U8 desc[UR56][R48.64], R0 ;  /* 0x0000000030001986 */ /* 0x0081e2000c101138 */
[----:B------:R-:W-:Y:S02]  /*5edb0*/  LOP3.LUT P1, RZ, R13, 0x20, RZ, 0xc0, !PT ;  /* 0x000000200dff7812 */ /* 0x000fe4000782c0ff */
[C---:B0-----:R-:W-:Y:S02]  /*5edc0*/  PRMT R0, R108.reuse, 0x7772, RZ ;  /* 0x000077726c007816 */ /* 0x041fe400000000ff */
[----:B------:R-:W-:-:S09]  /*5edd0*/  PRMT R108, R108, 0x7773, RZ ;  /* 0x000077736c6c7816 */ /* 0x000fd200000000ff */
[----:B----4-:R-:W-:Y:S04]  /*5ede0*/  @P1 STG.E.U8 desc[UR56][R168.64], R0 ;  /* 0x00000000a8001986 */ /* 0x010fe8000c101138 */
[----:B--2---:R0:W-:Y:S04]  /*5edf0*/  @P2 STG.E.U8 desc[UR56][R170.64], R108 ;  /* 0x0000006caa002986 */ /* 0x0041e8000c101138 */
[----:B0-----:R-:W2:Y:S01]  /*5ee00*/  LDL.LU.64 R170, [R1+0x8e8] ;  /* 0x0008e80001aa7983 */ /* 0x001ea20000300a00 */
[----:B------:R-:W-:-:S03]  /*5ee10*/  LOP3.LUT P0, RZ, R11, 0x2000000, RZ, 0xc0, !PT ;  /* 0x020000000bff7812 */ /* 0x000fc6000780c0ff */
[----:B------:R-:W3:Y:S01]  /*5ee20*/  LDL.LU.64 R54, [R1+0x8e0] ;  /* 0x0008e00001367983 */ /* 0x000ee20000300a00 */
[----:B------:R-:W-:-:S03]  /*5ee30*/  LOP3.LUT P3, RZ, R11, 0x1000000, RZ, 0xc0, !PT ;  /* 0x010000000bff7812 */ /* 0x000fc6000786c0ff */
[----:B------:R-:W4:Y:S04]  /*5ee40*/  LDL.LU.64 R52, [R1+0x8d8] ;  /* 0x0008d80001347983 */ /* 0x000f280000300a00 */
[----:B------:R-:W4:Y:S01]  /*5ee50*/  LDL.LU.64 R50, [R1+0x8d0] ;  /* 0x0008d00001327983 */ /* 0x000f220000300a00 */
[----:B------:R-:W-:-:S03]  /*5ee60*/  PRMT R0, R109, 0x7770, RZ ;  /* 0x000077706d007816 */ /* 0x000fc600000000ff */
[----:B------:R-:W4:Y:S01]  /*5ee70*/  LDL.LU.64 R48, [R1+0x8c8] ;  /* 0x0008c80001307983 */ /* 0x000f220000300a00 */
[----:B------:R-:W-:-:S03]  /*5ee80*/  LOP3.LUT P4, RZ, R11, 0x800000, RZ, 0xc0, !PT ;  /* 0x008000000bff7812 */ /* 0x000fc6000788c0ff */
[----:B------:R0:W-:Y:S01]  /*5ee90*/  @P0 STG.E.U8 desc[UR56][R250.64], R0 ;  /* 0x00000000fa000986 */ /* 0x0001e2000c101138 */
[C---:B------:R-:W-:Y:S02]  /*5eea0*/  LOP3.LUT P5, RZ, R11.reuse, 0x400000, RZ, 0xc0, !PT ;  /* 0x004000000bff7812 */ /* 0x040fe400078ac0ff */
[----:B------:R-:W-:Y:S01]  /*5eeb0*/  LOP3.LUT P6, RZ, R11, 0x200000, RZ, 0xc0, !PT ;  /* 0x002000000bff7812 */ /* 0x000fe200078cc0ff */
[----:B------:R-:W4:Y:S01]  /*5eec0*/  LDL.LU.64 R168, [R1+0x8c0] ;  /* 0x0008c00001a87983 */ /* 0x000f220000300a00 */
[----:B0-----:R-:W-:-:S05]  /*5eed0*/  PRMT R0, R109, 0x7771, RZ ;  /* 0x000077716d007816 */ /* 0x001fca00000000ff */
[----:B------:R0:W-:Y:S01]  /*5eee0*/  @P3 STG.E.U8 desc[UR56][R248.64], R0 ;  /* 0x00000000f8003986 */ /* 0x0001e2000c101138 */
[----:B------:R-:W-:Y:S02]  /*5eef0*/  LOP3.LUT P3, RZ, R11, 0x100000, RZ, 0xc0, !PT ;  /* 0x001000000bff7812 */ /* 0x000fe4000786c0ff */
[C---:B0-----:R-:W-:Y:S02]  /*5ef00*/  PRMT R0, R109.reuse, 0x7772, RZ ;  /* 0x000077726d007816 */ /* 0x041fe400000000ff */
[----:B------:R-:W-:-:S03]  /*5ef10*/  PRMT R109, R109, 0x7773, RZ ;  /* 0x000077736d6d7816 */ /* 0x000fc600000000ff */
[----:B------:R0:W-:Y:S04]  /*5ef20*/  @P4 STG.E.U8 desc[UR56][R246.64], R0 ;  /* 0x00000000f6004986 */ /* 0x0001e8000c101138 */
[----:B------:R-:W-:Y:S01]  /*5ef30*/  @P5 STG.E.U8 desc[UR56][R244.64], R109 ;  /* 0x0000006df4005986 */ /* 0x000fe2000c101138 */
[----:B0-----:R-:W-:-:S05]  /*5ef40*/  PRMT R0, R110, 0x7770, RZ ;  /* 0x000077706e007816 */ /* 0x001fca00000000ff */
[----:B------:R0:W-:Y:S02]  /*5ef50*/  @P6 STG.E.U8 desc[UR56][R242.64], R0 ;  /* 0x00000000f2006986 */ /* 0x0001e4000c101138 */
[----:B0-----:R-:W-:Y:S02]  /*5ef60*/  PRMT R0, R110, 0x7771, RZ ;  /* 0x000077716e007816 */ /* 0x001fe400000000ff */
        /* <DEDUP_REMOVED lines=8> */
[----:B0-----:R-:W2:Y:S01]  /*5eff0*/  LDL.LU.64 R170, [R1+0x8b8] ;  /* 0x0008b80001aa7983 */ /* 0x001ea20000300a00 */
[----:B------:R-:W-:Y:S02]  /*5f000*/  LOP3.LUT R10, R10, 0x7fffffff, RZ, 0xc0, !PT ;  /* 0x7fffffff0a0a7812 */ /* 0x000fe400078ec0ff */
[----:B------:R-:W-:Y:S01]  /*5f010*/  LOP3.LUT R13, R13, 0xfffffffe, RZ, 0xc0, !PT ;  /* 0xfffffffe0d0d7812 */ /* 0x000fe200078ec0ff */
[----:B------:R-:W2:Y:S04]  /*5f020*/  LDL.LU.64 R66, [R1+0x8b0] ;  /* 0x0008b00001427983 */ /* 0x000ea80000300a00 */
[----:B------:R-:W-:-:S02]  /*5f030*/  @P1 LOP3.LUT R10, R10, 0x80000000, RZ, 0xfc, !PT ;  /* 0x800000000a0a1812 */ /* 0x000fc400078efcff */
[C---:B------:R-:W-:Y:S01]  /*5f040*/  LOP3.LUT P1, RZ, R11.reuse, 0x800, RZ, 0xc0, !PT ;  /* 0x000008000bff7812 */ /* 0x040fe2000782c0ff */
[----:B------:R-:W2:Y:S04]  /*5f050*/  LDL.LU.64 R64, [R1+0x8a8] ;  /* 0x0008a80001407983 */ /* 0x000ea80000300a00 */
[----:B------:R-:W2:Y:S01]  /*5f060*/  LDL.LU.64 R62, [R1+0x8a0] ;  /* 0x0008a000013e7983 */ /* 0x000ea20000300a00 */
[----:B------:R-:W-:-:S03]  /*5f070*/  LOP3.LUT P4, RZ, R11, 0x80000, RZ, 0xc0, !PT ;  /* 0x000800000bff7812 */ /* 0x000fc6000788c0ff */
[----:B------:R-:W2:Y:S04]  /*5f080*/  LDL.LU.64 R60, [R1+0x898] ;  /* 0x00089800013c7983 */ /* 0x000ea80000300a00 */
[----:B------:R-:W-:Y:S01]  /*5f090*/  @P1 LOP3.LUT R13, R13, 0x1, RZ, 0xfc, !PT ;  /* 0x000000010d0d1812 */ /* 0x000fe200078efcff */
[----:B------:R-:W2:Y:S01]  /*5f0a0*/  LDL.LU.64 R58, [R1+0x890] ;  /* 0x00089000013a7983 */ /* 0x000ea20000300a00 */
[----:B------:R-:W-:Y:S02]  /*5f0b0*/  LOP3.LUT P1, RZ, R11, 0x1000, RZ, 0xc0, !PT ;  /* 0x000010000bff7812 */ /* 0x000fe4000782c0ff */
[----:B------:R-:W-:Y:S01]  /*5f0c0*/  LOP3.LUT R13, R13, 0xfffffffd, RZ, 0xc0, !PT ;  /* 0xfffffffd0d0d7812 */ /* 0x000fe200078ec0ff */
[----:B------:R-:W2:Y:S10]  /*5f0d0*/  LDL.LU.64 R56, [R1+0x888] ;  /* 0x0008880001387983 */ /* 0x000eb40000300a00 */
        /* <DEDUP_REMOVED lines=11> */
[C---:B------:R-:W-:Y:S02]  /*5f190*/  PRMT R0, R110.reuse, 0x7772, RZ ;  /* 0x000077726e007816 */ /* 0x040fe400000000ff */
[----:B------:R-:W-:-:S03]  /*5f1a0*/  PRMT R110, R110, 0x7773, RZ ;  /* 0x000077736e6e7816 */ /* 0x000fc600000000ff */
[----:B---3--:R0:W-:Y:S02]  /*5f1b0*/  @P4 STG.E.U8 desc[UR56][R54.64], R0 ;  /* 0x0000000036004986 */ /* 0x0081e4000c101138 */
[----:B------:R-:W-:Y:S02]  /*5f1c0*/  @P1 LOP3.LUT R13, R13, 0x10, RZ, 0xfc, !PT ;  /* 0x000000100d0d1812 */ /* 0x000fe400078efcff */
[----:B------:R-:W-:Y:S01]  /*5f1d0*/  LOP3.LUT P1, RZ, R11, 0x10000, RZ, 0xc0, !PT ;  /* 0x000100000bff7812 */ /* 0x000fe2000782c0ff */
[----:B----4-:R1:W-:Y:S01]  /*5f1e0*/  @P5 STG.E.U8 desc[UR56][R52.64], R110 ;  /* 0x0000006e34005986 */ /* 0x0103e2000c101138 */
[----:B0-----:R-:W-:-:S03]  /*5f1f0*/  PRMT R0, R111, 0x7770, RZ ;  /* 0x000077706f007816 */ /* 0x001fc600000000ff */
[----:B------:R-:W3:Y:S04]  /*5f200*/  LDL.LU.64 R54, [R1+0x880] ;  /* 0x0008800001367983 */ /* 0x000ee80000300a00 */
[----:B------:R0:W-:Y:S04]  /*5f210*/  @P6 STG.E.U8 desc[UR56][R50.64], R0 ;  /* 0x0000000032006986 */ /* 0x0001e8000c101138 */
[----:B-1----:R-:W4:Y:S01]  /*5f220*/  LDL.LU.64 R52, [R1+0x878] ;  /* 0x0008780001347983 */ /* 0x002f220000300a00 */
[----:B0-----:R-:W-:-:S03]  /*5f230*/  PRMT R0, R111, 0x7771, RZ ;  /* 0x000077716f007816 */ /* 0x001fc600000000ff */
[----:B------:R-:W4:Y:S04]  /*5f240*/  LDL.LU.64 R50, [R1+0x870] ;  /* 0x0008700001327983 */ /* 0x000f280000300a00 */
[----:B------:R0:W-:Y:S01]  /*5f250*/  @P1 STG.E.U8 desc[UR56][R48.64], R0 ;  /* 0x0000000030001986 */ /* 0x0001e2000c101138 */
[----:B------:R-:W-:Y:S02]  /*5f260*/  LOP3.LUT P1, RZ, R13, 0x10, RZ, 0xc0, !PT ;  /* 0x000000100dff7812 */ /* 0x000fe4000782c0ff */
[----:B0-----:R-:W-:Y:S01]  /*5f270*/  PRMT R0, R111, 0x7772, RZ ;  /* 0x000077726f007816 */ /* 0x001fe200000000ff */
[----:B------:R-:W4:Y:S10]  /*5f280*/  LDL.LU.64 R48, [R1+0x868] ;  /* 0x0008680001307983 */ /* 0x000f340000300a00 */
[----:B------:R0:W-:Y:S01]  /*5f290*/  @P1 STG.E.U8 desc[UR56][R168.64], R0 ;  /* 0x00000000a8001986 */ /* 0x0001e2000c101138 */
[----:B------:R-:W-:-:S02]  /*5f2a0*/  LOP3.LUT P1, RZ, R13, 0x8, RZ, 0xc0, !PT ;  /* 0x000000080dff7812 */ /* 0x000fc4000782c0ff */
[----:B------:R-:W-:Y:S01]  /*5f2b0*/  PRMT R111, R111, 0x7773, RZ ;  /* 0x000077736f6f7816 */ /* 0x000fe200000000ff */
[----:B0-----:R-:W4:Y:S10]  /*5f2c0*/  LDL.LU.64 R168, [R1+0x860] ;  /* 0x0008600001a87983 */ /* 0x001f340000300a00 */
[----:B--2---:R0:W-:Y:S04]  /*5f2d0*/  @P1 STG.E.U8 desc[UR56][R170.64], R111 ;  /* 0x0000006faa001986 */ /* 0x0041e8000c101138 */
[----:B0-----:R-:W2:Y:S01]  /*5f2e0*/  LDL.LU.64 R170, [R1+0x858] ;  /* 0x0008580001aa7983 */ /* 0x001ea20000300a00 */
[----:B------:R-:W-:-:S02]  /*5f2f0*/  LOP3.LUT P1, RZ, R13, 0x4, RZ, 0xc0, !PT ;  /* 0x000000040dff7812 */ /* 0x000fc4000782c0ff */
[----:B------:R-:W-:-:S11]  /*5f300*/  PRMT R0, R112, 0x7770, RZ ;  /* 0x0000777070007816 */ /* 0x000fd600000000ff */
[----:B------:R0:W-:Y:S01]  /*5f310*/  @P1 STG.E.U8 desc[UR56][R66.64], R0 ;  /* 0x0000000042001986 */ /* 0x0001e2000c101138 */
[----:B------:R-:W-:Y:S02]  /*5f320*/  LOP3.LUT P1, RZ, R13, 0x2, RZ, 0xc0, !PT ;  /* 0x000000020dff7812 */ /* 0x000fe4000782c0ff */
[----:B0-----:R-:W-:-:S11]  /*5f330*/  PRMT R0, R112, 0x7771, RZ ;  /* 0x0000777170007816 */ /* 0x001fd600000000ff */
[----:B------:R0:W-:Y:S01]  /*5f340*/  @P1 STG.E.U8 desc[UR56][R64.64], R0 ;  /* 0x0000000040001986 */ /* 0x0001e2000c101138 */
[----:B------:R-:W-:Y:S02]  /*5f350*/  LOP3.LUT P1, RZ, R13, 0x1, RZ, 0xc0, !PT ;  /* 0x000000010dff7812 */ /* 0x000fe4000782c0ff */
[----:B------:R-:W-:Y:S01]  /*5f360*/  LOP3.LUT P2, RZ, R11, 0x80, RZ, 0xc0, !PT ;  /* 0x000000800bff7812 */ /* 0x000fe2000784c0ff */
[----:B------:R-:W1:Y:S01]  /*5f370*/  LDS.128 R12, [R252] ;  /* 0x00000000fc0c7984 */ /* 0x000e620000000c00 */
[----:B0-----:R-:W-:-:S09]  /*5f380*/  PRMT R0, R112, 0x7772, RZ ;  /* 0x0000777270007816 */ /* 0x001fd200000000ff */
        /* <DEDUP_REMOVED lines=8> */
[C---:B------:R-:W-:Y:S02]  /*5f410*/  LOP3.LUT P0, RZ, R11.reuse, 0x40, RZ, 0xc0, !PT ;  /* 0x000000400bff7812 */ /* 0x040fe4000780c0ff */
[----:B------:R-:W-:Y:S02]  /*5f420*/  LOP3.LUT P3, RZ, R11, 0x20, RZ, 0xc0, !PT ;  /* 0x000000200bff7812 */ /* 0x000fe4000786c0ff */
[----:B0-----:R-:W-:-:S07]  /*5f430*/  PRMT R0, R113, 0x7771, RZ ;  /* 0x0000777171007816 */ /* 0x001fce00000000ff */
[----:B------:R0:W-:Y:S01]  /*5f440*/  @P1 STG.E.U8 desc[UR56][R56.64], R0 ;  /* 0x0000000038001986 */ /* 0x0001e2000c101138 */
[----:B------:R-:W-:Y:S02]  /*5f450*/  LOP3.LUT P4, RZ, R11, 0x10, RZ, 0xc0, !PT ;  /* 0x000000100bff7812 */ /* 0x000fe4000788c0ff */
[C---:B0-----:R-:W-:Y:S02]  /*5f460*/  PRMT R0, R113.reuse, 0x7772, RZ ;  /* 0x0000777271007816 */ /* 0x041fe400000000ff */
[----:B------:R-:W-:-:S03]  /*5f470*/  PRMT R113, R113, 0x7773, RZ ;  /* 0x0000777371717816 */ /* 0x000fc600000000ff */
[----:B---3--:R0:W-:Y:S01]  /*5f480*/  @P2 STG.E.U8 desc[UR56][R54.64], R0 ;  /* 0x0000000036002986 */ /* 0x0081e2000c101138 */
[C---:B------:R-:W-:Y:S02]  /*5f490*/  LOP3.LUT P5, RZ, R11.reuse, 0x8, RZ, 0xc0, !PT ;  /* 0x000000080bff7812 */ /* 0x040fe400078ac0ff */
[----:B------:R-:W-:Y:S01]  /*5f4a0*/  LOP3.LUT P6, RZ, R11, 0x4, RZ, 0xc0, !PT ;  /* 0x000000040bff7812 */ /* 0x000fe200078cc0ff */
[----:B----4-:R-:W-:Y:S01]  /*5f4b0*/  @P0 STG.E.U8 desc[UR56][R52.64], R113 ;  /* 0x0000007134000986 */ /* 0x010fe2000c101138 */
[----:B0-----:R-:W-:-:S05]  /*5f4c0*/  PRMT R0, R114, 0x7770, RZ ;  /* 0x0000777072007816 */ /* 0x001fca00000000ff */
[----:B------:R0:W-:Y:S02]  /*5f4d0*/  @P3 STG.E.U8 desc[UR56][R50.64], R0 ;  /* 0x0000000032003986 */ /* 0x0001e4000c101138 */
[----:B0-----:R-:W-:-:S05]  /*5f4e0*/  PRMT R0, R114, 0x7771, RZ ;  /* 0x0000777172007816 */ /* 0x001fca00000000ff */
[----:B------:R0:W-:Y:S02]  /*5f4f0*/  @P4 STG.E.U8 desc[UR56][R48.64], R0 ;  /* 0x0000000030004986 */ /* 0x0001e4000c101138 */
[C---:B0-----:R-:W-:Y:S02]  /*5f500*/  PRMT R0, R114.reuse, 0x7772, RZ ;  /* 0x0000777272007816 */ /* 0x041fe400000000ff */
[----:B------:R-:W-:-:S03]  /*5f510*/  PRMT R114, R114, 0x7773, RZ ;  /* 0x0000777372727816 */ /* 0x000fc600000000ff */
[----:B------:R-:W-:Y:S04]  /*5f520*/  @P5 STG.E.U8 desc[UR56][R168.64], R0 ;  /* 0x00000000a8005986 */ /* 0x000fe8000c101138 */
[----:B--2---:R0:W-:Y:S04]  /*5f530*/  @P6 STG.E.U8 desc[UR56][R170.64], R114 ;  /* 0x00000072aa006986 */ /* 0x0041e8000c101138 */
[----:B0-----:R-:W2:Y:S04]  /*5f540*/  LDL.LU.64 R170, [R1+0x850] ;  /* 0x0008500001aa7983 */ /* 0x001ea80000300a00 */
        /* <DEDUP_REMOVED lines=22> */
[----:B0-----:R-:W2:Y:S04]  /*5f6b0*/  LDL.LU.64 R170, [R1+0x820] ;  /* 0x0008200001aa7983 */ /* 0x001ea80000300a00 */
[----:B------:R-:W2:Y:S02]  /*5f6c0*/  LDL.LU.64 R66, [R1+0x818] ;  /* 0x0008180001427983 */ /* 0x000ea40000300a00 */
[----:B------:R-:W-:-:S02]  /*5f6d0*/  @P1 LOP3.LUT R10, R10, 0x2000000, RZ, 0xfc, !PT ;  /* 0x020000000a0a1812 */ /* 0x000fc400078efcff */
[----:B------:R-:W2:Y:S01]  /*5f6e0*/  LDL.LU.64 R64, [R1+0x810] ;  /* 0x0008100001407983 */ /* 0x000ea20000300a00 */
[----:B------:R-:W-:Y:S02]  /*5f6f0*/  LOP3.LUT P1, RZ, R2, 0x4000000, RZ, 0xc0, !PT ;  /* 0x0400000002ff7812 */ /* 0x000fe4000782c0ff */
[----:B------:R-:W-:Y:S01]  /*5f700*/  LOP3.LUT R10, R10, 0xfbffffff, RZ, 0xc0, !PT ;  /* 0xfbffffff0a0a7812 */ /* 0x000fe200078ec0ff */
[----:B------:R-:W2:Y:S04]  /*5f710*/  LDL.LU.64 R62, [R1+0x808] ;  /* 0x00080800013e7983 */ /* 0x000ea80000300a00 */
[----:B------:R-:W2:Y:S01]  /*5f720*/  LDL.LU.64 R60, [R1+0x800] ;  /* 0x00080000013c7983 */ /* 0x000ea20000300a00 */
[----:B------:R-:W-:Y:S02]  /*5f730*/  LOP3.LUT P4, RZ, R11, 0x1, RZ, 0xc0, !PT ;  /* 0x000000010bff7812 */ /* 0x000fe4000788c0ff */
        /* <DEDUP_REMOVED lines=14> */
[C---:B0-----:R-:W-:Y:S01]  /*5f820*/  PRMT R0, R115.reuse, 0x7772, RZ ;  /* 0x0000777273007816 */ /* 0x041fe200000000ff */
[----:B------:R-:W3:Y:S01]  /*5f830*/  LDL.LU.64 R54, [R1+0x7e8] ;  /* 0x0007e80001367983 */ /* 0x000ee20000300a00 */
[----:B------:R-:W-:-:S03]  /*5f840*/  PRMT R115, R115, 0x7773, RZ ;  /* 0x0000777373737816 */ /* 0x000fc600000000ff */
[----:B----4-:R0:W-:Y:S04]  /*5f850*/  @P5 STG.E.U8 desc[UR56][R52.64], R0 ;  /* 0x0000000034005986 */ /* 0x0101e8000c101138 */
[----:B------:R4:W-:Y:S01]  /*5f860*/  @P6 STG.E.U8 desc[UR56][R50.64], R115 ;  /* 0x0000007332006986 */ /* 0x0009e2000c101138 */
[----:B0-----:R-:W-:-:S03]  /*5f870*/  PRMT R0, R116, 0x7770, RZ ;  /* 0x0000777074007816 */ /* 0x001fc600000000ff */
[----:B------:R-:W3:Y:S04]  /*5f880*/  LDL.LU.64 R52, [R1+0x7e0] ;  /* 0x0007e00001347983 */ /* 0x000ee80000300a00 */
[----:B------:R0:W-:Y:S01]  /*5f890*/  @P1 STG.E.U8 desc[UR56][R48.64], R0 ;  /* 0x0000000030001986 */ /* 0x0001e2000c101138 */
[----:B------:R-:W-:-:S03]  /*5f8a0*/  LOP3.LUT P1, RZ, R10, 0x10000000, RZ, 0xc0, !PT ;  /* 0x100000000aff7812 */ /* 0x000fc6000782c0ff */
[----:B----4-:R-:W4:Y:S01]  /*5f8b0*/  LDL.LU.64 R50, [R1+0x7d8] ;  /* 0x0007d80001327983 */ /* 0x010f220000300a00 */
[----:B0-----:R-:W-:-:S03]  /*5f8c0*/  PRMT R0, R116, 0x7771, RZ ;  /* 0x0000777174007816 */ /* 0x001fc600000000ff */
[----:B------:R-:W4:Y:S06]  /*5f8d0*/  LDL.LU.64 R48, [R1+0x7d0] ;  /* 0x0007d00001307983 */ /* 0x000f2c0000300a00 */
[----:B------:R0:W-:Y:S01]  /*5f8e0*/  @P1 STG.E.U8 desc[UR56][R168.64], R0 ;  /* 0x00000000a8001986 */ /* 0x0001e2000c101138 */
[----:B------:R-:W-:-:S03]  /*5f8f0*/  LOP3.LUT P1, RZ, R10, 0x8000000, RZ, 0xc0, !PT ;  /* 0x080000000aff7812 */ /* 0x000fc6000782c0ff */
[----:B0-----:R-:W4:Y:S01]  /*5f900*/  LDL.LU.64 R168, [R1+0x7c8] ;  /* 0x0007c80001a87983 */ /* 0x001f220000300a00 */
[----:B------:R-:W-:-:S09]  /*5f910*/  PRMT R0, R116, 0x7772, RZ ;  /* 0x0000777274007816 */ /* 0x000fd200000000ff */
[----:B--2---:R0:W-:Y:S04]  /*5f920*/  @P1 STG.E.U8 desc[UR56][R170.64], R0 ;  /* 0x00000000aa001986 */ /* 0x0041e8000c101138 */
[----:B0-----:R-:W2:Y:S01]  /*5f930*/  LDL.LU.64 R170, [R1+0x7c0] ;  /* 0x0007c00001aa7983 */ /* 0x001ea20000300a00 */
[----:B------:R-:W-:Y:S02]  /*5f940*/  LOP3.LUT P1, RZ, R10, 0x4000000, RZ, 0xc0, !PT ;  /* 0x040000000aff7812 */ /* 0x000fe4000782c0ff */
[----:B------:R-:W-:Y:S02]  /*5f950*/  PRMT R116, R116, 0x7773, RZ ;  /* 0x0000777374747816 */ /* 0x000fe400000000ff */
[----:B------:R-:W-:-:S09]  /*5f960*/  PRMT R0, R117, 0x7770, RZ ;  /* 0x0000777075007816 */ /* 0x000fd200000000ff */
[----:B------:R-:W-:Y:S01]  /*5f970*/  @P1 STG.E.U8 desc[UR56][R66.64], R116 ;  /* 0x0000007442001986 */ /* 0x000fe2000c101138 */
[----:B------:R-:W-:-:S13]  /*5f980*/  LOP3.LUT P1, RZ, R10, 0x2000000, RZ, 0xc0, !PT ;  /* 0x020000000aff7812 */ /* 0x000fda000782c0ff */
        /* <DEDUP_REMOVED lines=8> */
[----:B------:R-:W-:Y:S02]  /*5fa10*/  PRMT R117, R117, 0x7773, RZ ;  /* 0x0000777375757816 */ /* 0x000fe400000000ff */
[----:B------:R-:W-:-:S09]  /*5fa20*/  LOP3.LUT P2, RZ, R2, 0x8000, RZ, 0xc0, !PT ;  /* 0x0000800002ff7812 */ /* 0x000fd2000784c0ff */
[----:B------:R-:W-:Y:S01]  /*5fa30*/  @P1 STG.E.U8 desc[UR56][R58.64], R117 ;  /* 0x000000753a001986 */ /* 0x000fe2000c101138 */
[----:B------:R-:W-:Y:S02]  /*5fa40*/  LOP3.LUT P1, RZ, R10, 0x200000, RZ, 0xc0, !PT ;  /* 0x002000000aff7812 */ /* 0x000fe4000782c0ff */
[----:B0-----:R-:W-:Y:S02]  /*5fa50*/  PRMT R0, R118, 0x7770, RZ ;  /* 0x0000777076007816 */ /* 0x001fe400000000ff */
[C---:B------:R-:W-:Y:S02]  /*5fa60*/  LOP3.LUT P0, RZ, R2.reuse, 0x4000, RZ, 0xc0, !PT ;  /* 0x0000400002ff7812 */ /* 0x040fe4000780c0ff */
[C---:B------:R-:W-:Y:S02]  /*5fa70*/  LOP3.LUT P3, RZ, R2.reuse, 0x1000, RZ, 0xc0, !PT ;  /* 0x0000100002ff7812 */ /* 0x040fe4000786c0ff */
[----:B------:R-:W-:-:S05]  /*5fa80*/  LOP3.LUT P4, RZ, R2, 0x400, RZ, 0xc0, !PT ;  /* 0x0000040002ff7812 */ /* 0x000fca000788c0ff */
[----:B------:R0:W-:Y:S01]  /*5fa90*/  @P1 STG.E.U8 desc[UR56][R56.64], R0 ;  /* 0x0000000038001986 */ /* 0x0001e2000c101138 */
[----:B------:R-:W-:Y:S02]  /*5faa0*/  LOP3.LUT P5, RZ, R2, 0x100, RZ, 0xc0, !PT ;  /* 0x0000010002ff7812 */ /* 0x000fe400078ac0ff */
[----:B0-----:R-:W-:-:S05]  /*5fab0*/  PRMT R0, R118, 0x7771, RZ ;  /* 0x0000777176007816 */ /* 0x001fca00000000ff */
[----:B---3--:R0:W-:Y:S01]  /*5fac0*/  @P2 STG.E.U8 desc[UR56][R54.64], R0 ;  /* 0x0000000036002986 */ /* 0x0081e2000c101138 */
[----:B------:R-:W-:Y:S02]  /*5fad0*/  LOP3.LUT P6, RZ, R2, 0x40, RZ, 0xc0, !PT ;  /* 0x0000004002ff7812 */ /* 0x000fe400078cc0ff */
[C---:B0-----:R-:W-:Y:S02]  /*5fae0*/  PRMT R0, R118.reuse, 0x7772, RZ ;  /* 0x0000777276007816 */ /* 0x041fe400000000ff */
[----:B------:R-:W-:-:S03]  /*5faf0*/  PRMT R118, R118, 0x7773, RZ ;  /* 0x0000777376767816 */ /* 0x000fc600000000ff */
[----:B------:R0:W-:Y:S04]  /*5fb00*/  @P0 STG.E.U8 desc[UR56][R52.64], R0 ;  /* 0x0000000034000986 */ /* 0x0001e8000c101138 */
[----:B----4-:R-:W-:Y:S01]  /*5fb10*/  @P3 STG.E.U8 desc[UR56][R50.64], R118 ;  /* 0x0000007632003986 */ /* 0x010fe2000c101138 */
[----:B0-----:R-:W-:-:S05]  /*5fb20*/  PRMT R0, R119, 0x7770, RZ ;  /* 0x0000777077007816 */ /* 0x001fca00000000ff */
[----:B------:R0:W-:Y:S02]  /*5fb30*/  @P4 STG.E.U8 desc[UR56][R48.64], R0 ;  /* 0x0000000030004986 */ /* 0x0001e4000c101138 */
[----:B0-----:R-:W-:-:S05]  /*5fb40*/  PRMT R0, R119, 0x7771, RZ ;  /* 0x0000777177007816 */ /* 0x001fca00000000ff */
[----:B------:R0:W-:Y:S02]  /*5fb50*/  @P5 STG.E.U8 desc[UR56][R168.64], R0 ;  /* 0x00000000a8005986 */ /* 0x0001e4000c101138 */
[----:B0-----:R-:W-:-:S05]  /*5fb60*/  PRMT R0, R119, 0x7772, RZ ;  /* 0x0000777277007816 */ /* 0x001fca00000000ff */
        /* <DEDUP_REMOVED lines=35> */
[----:B------:R-:W-:Y:S02]  /*5fda0*/  LOP3.LUT P1, RZ, R5, 0x2000000, RZ, 0xc0, !PT ;  /* 0x0200000005ff7812 */ /* 0x000fe4000782c0ff */
        /* <DEDUP_REMOVED lines=11> */
[C---:B0-----:R-:W-:Y:S01]  /*5fe60*/  PRMT R0, R120.reuse, 0x7771, RZ ;  /* 0x0000777178007816 */ /* 0x041fe200000000ff */
[----:B------:R-:W3:Y:S04]  /*5fe70*/  LDL.LU.64 R54, [R1+0x750] ;  /* 0x0007500001367983 */ /* 0x000ee80000300a00 */
[----:B----4-:R0:W-:Y:S02]  /*5fe80*/  @P5 STG.E.U8 desc[UR56][R52.64], R0 ;  /* 0x0000000034005986 */ /* 0x0101e4000c101138 */
[----:B0-----:R-:W-:-:S02]  /*5fe90*/  PRMT R0, R120, 0x7772, RZ ;  /* 0x0000777278007816 */ /* 0x001fc400000000ff */
[----:B------:R-:W4:Y:S01]  /*5fea0*/  LDL.LU.64 R52, [R1+0x748] ;  /* 0x0007480001347983 */ /* 0x000f220000300a00 */
[----:B------:R-:W-:-:S03]  /*5feb0*/  PRMT R120, R120, 0x7773, RZ ;  /* 0x0000777378787816 */ /* 0x000fc600000000ff */
[----:B------:R0:W-:Y:S04]  /*5fec0*/  @P6 STG.E.U8 desc[UR56][R50.64], R0 ;  /* 0x0000000032006986 */ /* 0x0001e8000c101138 */
[----:B------:R1:W-:Y:S01]  /*5fed0*/  @P1 STG.E.U8 desc[UR56][R48.64], R120 ;  /* 0x0000007830001986 */ /* 0x0003e2000c101138 */
[C---:B------:R-:W-:Y:S02]  /*5fee0*/  LOP3.LUT P1, RZ, R10.reuse, 0x100000, RZ, 0xc0, !PT ;  /* 0x001000000aff7812 */ /* 0x040fe4000782c0ff */
[----:B0-----:R-:W-:Y:S01]  /*5fef0*/  PRMT R0, R121, 0x7770, RZ ;  /* 0x0000777079007816 */ /* 0x001fe200000000ff */
[----:B------:R-:W4:Y:S04]  /*5ff00*/  LDL.LU.64 R50, [R1+0x740] ;  /* 0x0007400001327983 */ /* 0x000f280000300a00 */
[----:B-1----:R-:W4:Y:S06]  /*5ff10*/  LDL.LU.64 R48, [R1+0x738] ;  /* 0x0007380001307983 */ /* 0x002f2c0000300a00 */
        /* <DEDUP_REMOVED lines=27> */
[----:B------:R-:W-:Y:S04]  /*600d0*/  @P1 STG.E.U8 desc[UR56][R56.64], R122 ;  /* 0x0000007a38001986 */ /* 0x000fe8000c101138 */
[----:B---3--:R0:W-:Y:S01]  /*600e0*/  @P2 STG.E.U8 desc[UR56][R54.64], R0 ;  /* 0x0000000036002986 */ /* 0x0081e2000c101138 */
[C---:B------:R-:W-:Y:S02]  /*600f0*/  LOP3.LUT P4, RZ, R5.reuse, 0x40, RZ, 0xc0, !PT ;  /* 0x0000004005ff7812 */ /* 0x040fe4000788c0ff */
[----:B------:R-:W-:Y:S02]  /*60100*/  LOP3.LUT P5, RZ, R5, 0x20, RZ, 0xc0, !PT ;  /* 0x0000002005ff7812 */ /* 0x000fe400078ac0ff */
[----:B0-----:R-:W-:-:S05]  /*60110*/  PRMT R0, R123, 0x7771, RZ ;  /* 0x000077717b007816 */ /* 0x001fca00000000ff */
[----:B----4-:R0:W-:Y:S01]  /*60120*/  @P0 STG.E.U8 desc[UR56][R52.64], R0 ;  /* 0x0000000034000986 */ /* 0x0101e2000c101138 */
[----:B------:R-:W-:Y:S02]  /*60130*/  LOP3.LUT P6, RZ, R5, 0x8, RZ, 0xc0, !PT ;  /* 0x0000000805ff7812 */ /* 0x000fe400078cc0ff */
[C---:B0-----:R-:W-:Y:S02]  /*60140*/  PRMT R0, R123.reuse, 0x7772, RZ ;  /* 0x000077727b007816 */ /* 0x041fe400000000ff */
[----:B------:R-:W-:-:S03]  /*60150*/  PRMT R123, R123, 0x7773, RZ ;  /* 0x000077737b7b7816 */ /* 0x000fc600000000ff */
[----:B------:R0:W-:Y:S04]  /*60160*/  @P3 STG.E.U8 desc[UR56][R50.64], R0 ;  /* 0x0000000032003986 */ /* 0x0001e8000c101138 */
[----:B------:R-:W-:Y:S01]  /*60170*/  @P4 STG.E.U8 desc[UR56][R48.64], R123 ;  /* 0x0000007b30004986 */ /* 0x000fe2000c101138 */
        /* <DEDUP_REMOVED lines=34> */
[----:B------:R-:W-:Y:S02]  /*603a0*/  LOP3.LUT P4, RZ, R5, 0x1, RZ, 0xc0, !PT ;  /* 0x0000000105ff7812 */ /* 0x000fe4000788c0ff */
[----:B------:R-:W-:Y:S01]  /*603b0*/  LOP3.LUT P5, RZ, R6, 0x40000000, RZ, 0xc0, !PT ;  /* 0x4000000006ff7812 */ /* 0x000fe200078ac0ff */
[----:B------:R-:W2:Y:S04]  /*603c0*/  LDL.LU.64 R60, [R1+0x470] ;  /* 0x00047000013c7983 */ /* 0x000ea80000300a00 */
[----:B------:R-:W-:Y:S01]  /*603d0*/  @P1 LOP3.LUT R10, R10, 0x400, RZ, 0xfc, !PT ;  /* 0x000004000a0a1812 */ /* 0x000fe200078efcff */
[----:B------:R-:W2:Y:S01]  /*603e0*/  LDL.LU.64 R58, [R1+0x468] ;  /* 0x00046800013a7983 */ /* 0x000ea20000300a00 */
[----:B------:R-:W-:-:S02]  /*603f0*/  LOP3.LUT P1, RZ, R6, 0x400000, RZ, 0xc0, !PT ;  /* 0x0040000006ff7812 */ /* 0x000fc4000782c0ff */
[----:B------:R-:W-:Y:S01]  /*60400*/  LOP3.LUT R10, R10, 0xfffff7ff, RZ, 0xc0, !PT ;  /* 0xfffff7ff0a0a7812 */ /* 0x000fe200078ec0ff */
[----:B------:R-:W2:Y:S01]  /*60410*/  LDL.LU.64 R56, [R1+0x460] ;  /* 0x0004600001387983 */ /* 0x000ea20000300a00 */
[----:B------:R-:W-:-:S09]  /*60420*/  LOP3.LUT P6, RZ, R6, 0x10000000, RZ, 0xc0, !PT ;  /* 0x1000000006ff7812 */ /* 0x000fd200078cc0ff */
[----:B------:R-:W-:Y:S02]  /*60430*/  @P1 LOP3.LUT R10, R10, 0x800, RZ, 0xfc, !PT ;  /* 0x000008000a0a1812 */ /* 0x000fe400078efcff */
[----:B------:R-:W-:Y:S02]  /*60440*/  LOP3.LUT P1, RZ, R6, 0x1000000, RZ, 0xc0, !PT ;  /* 0x0100000006ff7812 */ /* 0x000fe4000782c0ff */
[----:B------:R-:W-:Y:S02]  /*60450*/  LOP3.LUT R10, R10, 0xffffefff, RZ, 0xc0, !PT ;  /* 0xffffefff0a0a7812 */ /* 0x000fe400078ec0ff */
[----:B------:R-:W-:Y:S02]  /*60460*/  PRMT R124, R124, 0x7773, RZ ;  /* 0x000077737c7c7816 */ /* 0x000fe400000000ff */
[----:B------:R-:W-:-:S03]  /*60470*/  PRMT R0, R125, 0x7770, RZ ;  /* 0x000077707d007816 */ /* 0x000fc600000000ff */
[----:B---3--:R0:W-:Y:S04]  /*60480*/  @P4 STG.E.U8 desc[UR56][R54.64], R124 ;  /* 0x0000007c36004986 */ /* 0x0081e8000c101138 */
[----:B------:R-:W-:Y:S01]  /*60490*/  @P1 LOP3.LUT R10, R10, 0x1000, RZ, 0xfc, !PT ;  /* 0x000010000a0a1812 */ /* 0x000fe200078efcff */
[----:B----4-:R1:W-:Y:S01]  /*604a0*/  @P5 STG.E.U8 desc[UR56][R52.64], R0 ;  /* 0x0000000034005986 */ /* 0x0103e2000c101138 */
[----:B------:R-:W-:-:S03]  /*604b0*/  LOP3.LUT P1, RZ, R6, 0x4000000, RZ, 0xc0, !PT ;  /* 0x0400000006ff7812 */ /* 0x000fc6000782c0ff */
[----:B0-----:R-:W3:Y:S01]  /*604c0*/  LDL.LU.64 R54, [R1+0x458] ;  /* 0x0004580001367983 */ /* 0x001ee20000300a00 */
[----:B-1----:R-:W-:-:S03]  /*604d0*/  PRMT R0, R125, 0x7771, RZ ;  /* 0x000077717d007816 */ /* 0x002fc600000000ff */
[----:B------:R-:W4:Y:S04]  /*604e0*/  LDL.LU.64 R52, [R1+0x450] ;  /* 0x0004500001347983 */ /* 0x000f280000300a00 */
[----:B------:R0:W-:Y:S02]  /*604f0*/  @P6 STG.E.U8 desc[UR56][R50.64], R0 ;  /* 0x0000000032006986 */ /* 0x0001e4000c101138 */
[----:B0-----:R-:W-:Y:S02]  /*60500*/  PRMT R0, R125, 0x7772, RZ ;  /* 0x000077727d007816 */ /* 0x001fe400000000ff */
[----:B------:R-:W4:Y:S04]  /*60510*/  LDL.LU.64 R50, [R1+0x448] ;  /* 0x0004480001327983 */ /* 0x000f280000300a00 */
[----:B------:R0:W-:Y:S01]  /*60520*/  @P1 STG.E.U8 desc[UR56][R48.64], R0 ;  /* 0x0000000030001986 */ /* 0x0001e2000c101138 */
[----:B------:R-:W-:-:S02]  /*60530*/  LOP3.LUT P1, RZ, R10, 0x1000, RZ, 0xc0, !PT ;  /* 0x000010000aff7812 */ /* 0x000fc4000782c0ff */
[----:B------:R-:W-:Y:S01]  /*60540*/  PRMT R125, R125, 0x7773, RZ ;  /* 0x000077737d7d7816 */ /* 0x000fe200000000ff */
[----:B0-----:R-:W4:Y:S10]  /*60550*/  LDL.LU.64 R48, [R1+0x440] ;  /* 0x0004400001307983 */ /* 0x001f340000300a00 */
        /* <DEDUP_REMOVED lines=22> */
[C---:B------:R-:W-:Y:S02]  /*606c0*/  LOP3.LUT P2, RZ, R6.reuse, 0x400, RZ, 0xc0, !PT ;  /* 0x0000040006ff7812 */ /* 0x040fe4000784c0ff */
[C---:B------:R-:W-:Y:S02]  /*606d0*/  LOP3.LUT P0, RZ, R6.reuse, 0x100, RZ, 0xc0, !PT ;  /* 0x0000010006ff7812 */ /* 0x040fe4000780c0ff */
[----:B------:R-:W-:Y:S02]  /*606e0*/  LOP3.LUT P3, RZ, R6, 0x40, RZ, 0xc0, !PT ;  /* 0x0000004006ff7812 */ /* 0x000fe4000786c0ff */
[C---:B0-----:R-:W-:Y:S02]  /*606f0*/  PRMT R0, R127.reuse, 0x7772, RZ ;  /* 0x000077727f007816 */ /* 0x041fe400000000ff */
[----:B------:R-:W-:-:S03]  /*60700*/  PRMT R127, R127, 0x7773, RZ ;  /* 0x000077737f7f7816 */ /* 0x000fc600000000ff */
[----:B------:R0:W-:Y:S01]  /*60710*/  @P1 STG.E.U8 desc[UR56][R56.64], R0 ;  /* 0x0000000038001986 */ /* 0x0001e2000c101138 */
[----:B------:R-:W-:-:S03]  /*60720*/  LOP3.LUT P4, RZ, R6, 0x10, RZ, 0xc0, !PT ;  /* 0x0000001006ff7812 */ /* 0x000fc6000788c0ff */
[----:B---3--:R-:W-:Y:S01]  /*60730*/  @P2 STG.E.U8 desc[UR56][R54.64], R127 ;  /* 0x0000007f36002986 */ /* 0x008fe2000c101138 */
[----:B0-----:R-:W-:-:S05]  /*60740*/  PRMT R0, R128, 0x7770, RZ ;  /* 0x0000777080007816 */ /* 0x001fca00000000ff */
[----:B----4-:R0:W-:Y:S01]  /*60750*/  @P0 STG.E.U8 desc[UR56][R52.64], R0 ;  /* 0x0000000034000986 */ /* 0x0101e2000c101138 */
[C---:B------:R-:W-:Y:S02]  /*60760*/  LOP3.LUT P5, RZ, R6.reuse, 0x4, RZ, 0xc0, !PT ;  /* 0x0000000406ff7812 */ /* 0x040fe400078ac0ff */
[----:B------:R-:W-:Y:S02]  /*60770*/  LOP3.LUT P6, RZ, R6, 0x1, RZ, 0xc0, !PT ;  /* 0x0000000106ff7812 */ /* 0x000fe400078cc0ff */
[----:B0-----:R-:W-:-:S05]  /*60780*/  PRMT R0, R128, 0x7771, RZ ;  /* 0x0000777180007816 */ /* 0x001fca00000000ff */
[----:B------:R0:W-:Y:S02]  /*60790*/  @P3 STG.E.U8 desc[UR56][R50.64], R0 ;  /* 0x0000000032003986 */ /* 0x0001e4000c101138 */
[C---:B0-----:R-:W-:Y:S02]  /*607a0*/  PRMT R0, R128.reuse, 0x7772, RZ ;  /* 0x0000777280007816 */ /* 0x041fe400000000ff */
[----:B------:R-:W-:-:S03]  /*607b0*/  PRMT R128, R128, 0x7773, RZ ;  /* 0x0000777380807816 */ /* 0x000fc600000000ff */
[----:B------:R0:W-:Y:S04]  /*607c0*/  @P4 STG.E.U8 desc[UR56][R48.64], R0 ;  /* 0x0000000030004986 */ /* 0x0001e8000c101138 */
[----:B------:R-:W-:Y:S01]  /*607d0*/  @P5 STG.E.U8 desc[UR56][R168.64], R128 ;  /* 0x00000080a8005986 */ /* 0x000fe2000c101138 */
        /* <DEDUP_REMOVED lines=26> */
[----:B------:R-:W2:Y:S04]  /*60980*/  LDL.LU.64 R66, [R1+0x3f0] ;  /* 0x0003f00001427983 */ /* 0x000ea80000300a00 */
[----:B------:R-:W2:Y:S04]  /*60990*/  LDL.LU.64 R64, [R1+0x3e8] ;  /* 0x0003e80001407983 */ /* 0x000ea80000300a00 */
[----:B------:R-:W2:Y:S01]  /*609a0*/  LDL.LU.64 R62, [R1+0x3e0] ;  /* 0x0003e000013e7983 */ /* 0x000ea20000300a00 */
[----:B------:R-:W-:-:S02]  /*609b0*/  @P1 LOP3.LUT R10, R10, 0x2, RZ, 0xfc, !PT ;  /* 0x000000020a0a1812 */ /* 0x000fc400078efcff */
[----:B------:R-:W-:Y:S01]  /*609c0*/  LOP3.LUT P1, RZ, R7, 0x40000, RZ, 0xc0, !PT ;  /* 0x0004000007ff7812 */ /* 0x000fe2000782c0ff */
[----:B------:R-:W2:Y:S01]  /*609d0*/  LDL.LU.64 R60, [R1+0x488] ;  /* 0x00048800013c7983 */ /* 0x000ea20000300a00 */
[----:B------:R-:W-:-:S03]  /*609e0*/  LOP3.LUT R10, R10, 0xfffffffb, RZ, 0xc0, !PT ;  /* 0xfffffffb0a0a7812 */ /* 0x000fc600078ec0ff */
[----:B------:R-:W2:Y:S01]  /*609f0*/  LDL.LU.64 R58, [R1+0x6e0] ;  /* 0x0006e000013a7983 */ /* 0x000ea20000300a00 */
[C---:B------:R-:W-:Y:S02]  /*60a00*/  LOP3.LUT P4, RZ, R7.reuse, 0x20000000, RZ, 0xc0, !PT ;  /* 0x2000000007ff7812 */ /* 0x040fe4000788c0ff */
[C---:B------:R-:W-:Y:S01]  /*60a10*/  LOP3.LUT P5, RZ, R7.reuse, 0x4000000, RZ, 0xc0, !PT ;  /* 0x0400000007ff7812 */ /* 0x040fe200078ac0ff */
[----:B------:R-:W2:Y:S04]  /*60a20*/  LDL.LU.64 R56, [R1+0x5d8] ;  /* 0x0005d80001387983 */ /* 0x000ea80000300a00 */
[----:B------:R-:W-:Y:S02]  /*60a30*/  @P1 LOP3.LUT R10, R10, 0x4, RZ, 0xfc, !PT ;  /* 0x000000040a0a1812 */ /* 0x000fe400078efcff */
[----:B------:R-:W-:-:S02]  /*60a40*/  LOP3.LUT P1, RZ, R7, 0x100000, RZ, 0xc0, !PT ;  /* 0x0010000007ff7812 */ /* 0x000fc4000782c0ff */
[----:B------:R-:W-:Y:S02]  /*60a50*/  LOP3.LUT R10, R10, 0xfffffff7, RZ, 0xc0, !PT ;  /* 0xfffffff70a0a7812 */ /* 0x000fe400078ec0ff */
[----:B------:R-:W-:Y:S02]  /*60a60*/  LOP3.LUT P6, RZ, R7, 0x2000000, RZ, 0xc0, !PT ;  /* 0x0200000007ff7812 */ /* 0x000fe400078cc0ff */
[----:B------:R-:W-:-:S07]  /*60a70*/  PRMT R0, R129, 0x7772, RZ ;  /* 0x0000777281007816 */ /* 0x000fce00000000ff */
[----:B------:R-:W-:Y:S02]  /*60a80*/  @P1 LOP3.LUT R10, R10, 0x8, RZ, 0xfc, !PT ;  /* 0x000000080a0a1812 */ /* 0x000fe400078efcff */
[----:B------:R-:W-:Y:S01]  /*60a90*/  LOP3.LUT P1, RZ, R7, 0x400000, RZ, 0xc0, !PT ;  /* 0x0040000007ff7812 */ /* 0x000fe2000782c0ff */
[----:B---3--:R0:W-:Y:S01]  /*60aa0*/  @P4 STG.E.U8 desc[UR56][R54.64], R0 ;  /* 0x0000000036004986 */ /* 0x0081e2000c101138 */
[----:B------:R-:W-:Y:S02]  /*60ab0*/  PRMT R129, R129, 0x7773, RZ ;  /* 0x0000777381817816 */ /* 0x000fe400000000ff */
[----:B------:R-:W-:-:S03]  /*60ac0*/  LOP3.LUT R10, R10, 0xffffffef, RZ, 0xc0, !PT ;  /* 0xffffffef0a0a7812 */ /* 0x000fc600078ec0ff */
[----:B----4-:R1:W-:Y:S01]  /*60ad0*/  @P5 STG.E.U8 desc[UR56][R52.64], R129 ;  /* 0x0000008134005986 */ /* 0x0103e2000c101138 */
[----:B0-----:R-:W-:-:S03]  /*60ae0*/  PRMT R0, R130, 0x7770, RZ ;  /* 0x0000777082007816 */ /* 0x001fc600000000ff */
[----:B------:R-:W3:Y:S02]  /*60af0*/  LDL.LU.64 R54, [R1+0x6d8] ;  /* 0x0006d80001367983 */ /* 0x000ee40000300a00 */
[----:B------:R-:W-:Y:S02]  /*60b00*/  @P1 LOP3.LUT R10, R10, 0x10, RZ, 0xfc, !PT ;  /* 0x000000100a0a1812 */ /* 0x000fe400078efcff */
[----:B------:R-:W-:Y:S01]  /*60b10*/  LOP3.LUT P1, RZ, R7, 0x800000, RZ, 0xc0, !PT ;  /* 0x0080000007ff7812 */ /* 0x000fe2000782c0ff */
[----:B------:R0:W-:Y:S04]  /*60b20*/  @P6 STG.E.U8 desc[UR56][R50.64], R0 ;  /* 0x0000000032006986 */ /* 0x0001e8000c101138 */
[----:B-1----:R-:W4:Y:S04]  /*60b30*/  LDL.LU.64 R52, [R1+0x498] ;  /* 0x0004980001347983 */ /* 0x002f280000300a00 */
[----:B0-----:R-:W4:Y:S01]  /*60b40*/  LDL.LU.64 R50, [R1+0x6d0] ;  /* 0x0006d00001327983 */ /* 0x001f220000300a00 */
[----:B------:R-:W-:-:S05]  /*60b50*/  PRMT R0, R130, 0x7771, RZ ;  /* 0x0000777182007816 */ /* 0x000fca00000000ff */
[----:B------:R0:W-:Y:S01]  /*60b60*/  @P1 STG.E.U8 desc[UR56][R48.64], R0 ;  /* 0x0000000030001986 */ /* 0x0001e2000c101138 */
[----:B------:R-:W-:-:S03]  /*60b70*/  LOP3.LUT P1, RZ, R10, 0x10, RZ, 0xc0, !PT ;  /* 0x000000100aff7812 */ /* 0x000fc6000782c0ff */
[----:B0-----:R-:W4:Y:S01]  /*60b80*/  LDL.LU.64 R48, [R1+0x5d0] ;  /* 0x0005d00001307983 */ /* 0x001f220000300a00 */
[----:B------:R-:W-:-:S09]  /*60b90*/  PRMT R0, R130, 0x7772, RZ ;  /* 0x0000777282007816 */ /* 0x000fd200000000ff */
[----:B------:R0:W-:Y:S01]  /*60ba0*/  @P1 STG.E.U8 desc[UR56][R168.64], R0 ;  /* 0x00000000a8001986 */ /* 0x0001e2000c101138 */
[----:B------:R-:W-:Y:S02]  /*60bb0*/  LOP3.LUT P1, RZ, R10, 0x8, RZ, 0xc0, !PT ;  /* 0x000000080aff7812 */ /* 0x000fe4000782c0ff */
[----:B------:R-:W-:Y:S01]  /*60bc0*/  PRMT R130, R130, 0x7773, RZ ;  /* 0x0000777382827816 */ /* 0x000fe200000000ff */
[----:B0-----:R-:W4:Y:S01]  /*60bd0*/  LDL.LU.64 R168, [R1+0x6c8] ;  /* 0x0006c80001a87983 */ /* 0x001f220000300a00 */
[----:B------:R-:W-:-:S09]  /*60be0*/  PRMT R0, R131, 0x7770, RZ ;  /* 0x0000777083007816 */ /* 0x000fd200000000ff */
[----:B--2---:R0:W-:Y:S04]  /*60bf0*/  @P1 STG.E.U8 desc[UR56][R170.64], R130 ;  /* 0x00000082aa001986 */ /* 0x0041e8000c101138 */
[----:B0-----:R-:W2:Y:S01]  /*60c00*/  LDL.LU.64 R170, [R1+0x4a0] ;  /* 0x0004a00001aa7983 */ /* 0x001ea20000300a00 */
        /* <DEDUP_REMOVED lines=12> */
[----:B0-----:R-:W-:Y:S02]  /*60cd0*/  PRMT R0, R132, 0x7770, RZ ;  /* 0x0000777084007816 */ /* 0x001fe400000000ff */
[----:B------:R-:W-:-:S09]  /*60ce0*/  LOP3.LUT P2, RZ, R7, 0x80, RZ, 0xc0, !PT ;  /* 0x0000008007ff7812 */ /* 0x000fd2000784c0ff */
[----:B------:R0:W-:Y:S01]  /*60cf0*/  @P1 STG.E.U8 desc[UR56][R58.64], R0 ;  /* 0x000000003a001986 */ /* 0x0001e2000c101138 */
[----:B------:R-:W-:Y:S02]  /*60d00*/  LOP3.LUT P1, RZ, R9, 0x20000000, RZ, 0xc0, !PT ;  /* 0x2000000009ff7812 */ /* 0x000fe4000782c0ff */
[C---:B------:R-:W-:Y:S02]  /*60d10*/  LOP3.LUT P0, RZ, R7.reuse, 0x10, RZ, 0xc0, !PT ;  /* 0x0000001007ff7812 */ /* 0x040fe4000780c0ff */
[----:B------:R-:W-:Y:S02]  /*60d20*/  LOP3.LUT P3, RZ, R7, 0x8, RZ, 0xc0, !PT ;  /* 0x0000000807ff7812 */ /* 0x000fe4000786c0ff */
[----:B0-----:R-:W-:-:S07]  /*60d30*/  PRMT R0, R132, 0x7771, RZ ;  /* 0x0000777184007816 */ /* 0x001fce00000000ff */
[----:B------:R0:W-:Y:S02]  /*60d40*/  @P1 STG.E.U8 desc[UR56][R56.64], R0 ;  /* 0x0000000038001986 */ /* 0x0001e4000c101138 */
[C---:B0-----:R-:W-:Y:S02]  /*60d50*/  PRMT R0, R132.reuse, 0x7772, RZ ;  /* 0x0000777284007816 */ /* 0x041fe400000000ff */
[----:B------:R-:W-:-:S03]  /*60d60*/  PRMT R132, R132, 0x7773, RZ ;  /* 0x0000777384847816 */ /* 0x000fc600000000ff */
[----:B---3--:R0:W-:Y:S01]  /*60d70*/  @P2 STG.E.U8 desc[UR56][R54.64], R0 ;  /* 0x0000000036002986 */ /* 0x0081e2000c101138 */
[----:B------:R-:W-:-:S03]  /*60d80*/  LOP3.LUT P4, RZ, R7, 0x2, RZ, 0xc0, !PT ;  /* 0x0000000207ff7812 */ /* 0x000fc6000788c0ff */
[----:B----4-:R-:W-:Y:S01]  /*60d90*/  @P0 STG.E.U8 desc[UR56][R52.64], R132 ;  /* 0x0000008434000986 */ /* 0x010fe2000c101138 */
[----:B0-----:R-:W-:-:S05]  /*60da0*/  PRMT R0, R133, 0x7770, RZ ;  /* 0x0000777085007816 */ /* 0x001fca00000000ff */
[----:B------:R0:W-:Y:S04]  /*60db0*/  @P3 STG.E.U8 desc[UR56][R50.64], R0 ;  /* 0x0000000032003986 */ /* 0x0001e8000c101138 */
[----:B0-----:R-:W3:Y:S01]  /*60dc0*/  LDL.LU.64 R50, [R1+0x6c0] ;  /* 0x0006c00001327983 */ /* 0x001ee20000300a00 */
[----:B------:R-:W-:-:S05]  /*60dd0*/  PRMT R0, R133, 0x7771, RZ ;  /* 0x0000777185007816 */ /* 0x000fca00000000ff */
[----:B------:R0:W-:Y:S01]  /*60de0*/  @P4 STG.E.U8 desc[UR56][R48.64], R0 ;  /* 0x0000000030004986 */ /* 0x0001e2000c101138 */
[----:B------:R-:W-:-:S03]  /*60df0*/  LOP3.LUT P5, RZ, R7, 0x1, RZ, 0xc0, !PT ;  /* 0x0000000107ff7812 */ /* 0x000fc600078ac0ff */
[----:B0-----:R-:W4:Y:S01]  /*60e00*/  LDL.LU.64 R48, [R1+0x5c8] ;  /* 0x0005c80001307983 */ /* 0x001f220000300a00 */
[----:B------:R-:W-:Y:S02]  /*60e10*/  PRMT R0, R133, 0x7772, RZ ;  /* 0x0000777285007816 */ /* 0x000fe400000000ff */
[----:B------:R-:W-:-:S07]  /*60e20*/  LOP3.LUT P6, RZ, R8, 0x40000000, RZ, 0xc0, !PT ;  /* 0x4000000008ff7812 */ /* 0x000fce00078cc0ff */
[----:B------:R0:W-:Y:S01]  /*60e30*/  @P5 STG.E.U8 desc[UR56][R168.64], R0 ;  /* 0x00000000a8005986 */ /* 0x0001e2000c101138 */
[----:B------:R-:W-:-:S03]  /*60e40*/  PRMT R133, R133, 0x7773, RZ ;  /* 0x0000777385857816 */ /* 0x000fc600000000ff */
[----:B0-----:R-:W4:Y:S04]  /*60e50*/  LDL.LU.64 R168, [R1+0x6b8] ;  /* 0x0006b80001a87983 */ /* 0x001f280000300a00 */
[----:B--2---:R0:W-:Y:S04]  /*60e60*/  @P6 STG.E.U8 desc[UR56][R170.64], R133 ;  /* 0x00000085aa006986 */ /* 0x0041e8000c101138 */
[----:B0-----:R-:W2:Y:S01]  /*60e70*/  LDL.LU.64 R170, [R1+0x4b0] ;  /* 0x0004b00001aa7983 */ /* 0x001ea20000300a00 */
[C---:B------:R-:W-:Y:S02]  /*60e80*/  LOP3.LUT P3, RZ, R8.reuse, 0x800, RZ, 0xc0, !PT ;  /* 0x0000080008ff7812 */ /* 0x040fe4000786c0ff */
[----:B------:R-:W-:Y:S01]  /*60e90*/  LOP3.LUT R9, R9, 0xff7fffff, RZ, 0xc0, !PT ;  /* 0xff7fffff09097812 */ /* 0x000fe200078ec0ff */
[----:B------:R-:W2:Y:S04]  /*60ea0*/  LDL.LU.64 R54, [R1+0x6b0] ;  /* 0x0006b00001367983 */ /* 0x000ea80000300a00 */
[----:B------:R-:W2:Y:S01]  /*60eb0*/  LDL.LU.64 R52, [R1+0x5c0] ;  /* 0x0005c00001347983 */ /* 0x000ea20000300a00 */
[----:B------:R-:W-:-:S03]  /*60ec0*/  LOP3.LUT P0, RZ, R8, 0x10000000, RZ, 0xc0, !PT ;  /* 0x1000000008ff7812 */ /* 0x000fc6000780c0ff */
[----:B------:R-:W2:Y:S02]  /*60ed0*/  LDL.LU.64 R56, [R1+0x6a8] ;  /* 0x0006a80001387983 */ /* 0x000ea40000300a00 */
[----:B------:R-:W-:Y:S02]  /*60ee0*/  @P3 LOP3.LUT R9, R9, 0x800000, RZ, 0xfc, !PT ;  /* 0x0080000009093812 */ /* 0x000fe400078efcff */
[----:B------:R-:W-:Y:S02]  /*60ef0*/  LOP3.LUT P3, RZ, R8, 0x2000, RZ, 0xc0, !PT ;  /* 0x0000200008ff7812 */ /* 0x000fe4000786c0ff */
[----:B------:R-:W-:-:S11]  /*60f00*/  LOP3.LUT R9, R9, 0xfeffffff, RZ, 0xc0, !PT ;  /* 0xfeffffff09097812 */ /* 0x000fd600078ec0ff */
[----:B------:R-:W-:Y:S02]  /*60f10*/  @P3 LOP3.LUT R9, R9, 0x1000000, RZ, 0xfc, !PT ;  /* 0x0100000009093812 */ /* 0x000fe400078efcff */
[----:B------:R-:W-:Y:S02]  /*60f20*/  LOP3.LUT P3, RZ, R8, 0x4000, RZ, 0xc0, !PT ;  /* 0x0000400008ff7812 */ /* 0x000fe4000786c0ff */
[----:B------:R-:W-:Y:S02]  /*60f30*/  LOP3.LUT R9, R9, 0xfdffffff, RZ, 0xc0, !PT ;  /* 0xfdffffff09097812 */ /* 0x000fe400078ec0ff */
[----:B------:R-:W-:-:S09]  /*60f40*/  PRMT R0, R134, 0x7770, RZ ;  /* 0x0000777086007816 */ /* 0x000fd200000000ff */
[----:B------:R-:W-:Y:S02]  /*60f50*/  @P3 LOP3.LUT R9, R9, 0x2000000, RZ, 0xfc, !PT ;  /* 0x0200000009093812 */ /* 0x000fe400078efcff */
[C---:B------:R-:W-:Y:S02]  /*60f60*/  LOP3.LUT P3, RZ, R8.reuse, 0x20000, RZ, 0xc0, !PT ;  /* 0x0002000008ff7812 */ /* 0x040fe4000786c0ff */
[----:B------:R-:W-:Y:S02]  /*60f70*/  LOP3.LUT P5, RZ, R8, 0x4000000, RZ, 0xc0, !PT ;  /* 0x0400000008ff7812 */ /* 0x000fe400078ac0ff */
[----:B------:R-:W-:-:S09]  /*60f80*/  LOP3.LUT R9, R9, 0xfbffffff, RZ, 0xc0, !PT ;  /* 0xfbffffff09097812 */ /* 0x000fd200078ec0ff */
        /* <DEDUP_REMOVED lines=10> */
[----:B0-----:R-:W3:Y:S01]  /*61030*/  LDL.LU.64 R50, [R1+0x4b8] ;  /* 0x0004b80001327983 */ /* 0x001ee20000300a00 */
[----:B------:R-:W-:-:S05]  /*61040*/  PRMT R0, R134, 0x7771, RZ ;  /* 0x0000777186007816 */ /* 0x000fca00000000ff */
[----:B----4-:R0:W-:Y:S04]  /*61050*/  @P5 STG.E.U8 desc[UR56][R48.64], R0 ;  /* 0x0000000030005986 */ /* 0x0101e8000c101138 */
[----:B0-----:R-:W4:Y:S01]  /*61060*/  LDL.LU.64 R48, [R1+0x6a0] ;  /* 0x0006a00001307983 */ /* 0x001f220000300a00 */
[----:B------:R-:W-:-:S03]  /*61070*/  PRMT R0, R134, 0x7772, RZ ;  /* 0x0000777286007816 */ /* 0x000fc600000000ff */
[----:B------:R-:W4:Y:S04]  /*61080*/  LDL.LU.64 R60, [R1+0x5b8] ;  /* 0x0005b800013c7983 */ /* 0x000f280000300a00 */
[----:B------:R0:W-:Y:S01]  /*61090*/  @P4 STG.E.U8 desc[UR56][R168.64], R0 ;  /* 0x00000000a8004986 */ /* 0x0001e2000c101138 */
[----:B------:R-:W-:-:S03]  /*610a0*/  PRMT R134, R134, 0x7773, RZ ;  /* 0x0000777386867816 */ /* 0x000fc600000000ff */
[----:B0-----:R-:W4:Y:S04]  /*610b0*/  LDL.LU.64 R168, [R1+0x698] ;  /* 0x0006980001a87983 */ /* 0x001f280000300a00 */
[----:B--2---:R0:W-:Y:S04]  /*610c0*/  @P3 STG.E.U8 desc[UR56][R170.64], R134 ;  /* 0x00000086aa003986 */ /* 0x0041e8000c101138 */
[----:B0-----:R-:W2:Y:S01]  /*610d0*/  LDL.LU.64 R170, [R1+0x4c8] ;  /* 0x0004c80001aa7983 */ /* 0x001ea20000300a00 */
[----:B------:R-:W-:Y:S02]  /*610e0*/  LOP3.LUT P6, RZ, R8, 0x80, RZ, 0xc0, !PT ;  /* 0x0000008008ff7812 */ /* 0x000fe400078cc0ff */
[----:B------:R-:W-:Y:S01]  /*610f0*/  LOP3.LUT R9, R9, 0xffdfffff, RZ, 0xc0, !PT ;  /* 0xffdfffff09097812 */ /* 0x000fe200078ec0ff */
[----:B------:R-:W2:Y:S10]  /*61100*/  LDL.LU.64 R58, [R1+0x690] ;  /* 0x00069000013a7983 */ /* 0x000eb40000300a00 */
[----:B------:R-:W-:-:S02]  /*61110*/  @P6 LOP3.LUT R9, R9, 0x200000, RZ, 0xfc, !PT ;  /* 0x0020000009096812 */ /* 0x000fc400078efcff */
[----:B------:R-:W-:Y:S02]  /*61120*/  LOP3.LUT P6, RZ, R8, 0x100, RZ, 0xc0, !PT ;  /* 0x0000010008ff7812 */ /* 0x000fe400078cc0ff */
[----:B------:R-:W-:-:S11]  /*61130*/  LOP3.LUT R9, R9, 0xffbfffff, RZ, 0xc0, !PT ;  /* 0xffbfffff09097812 */ /* 0x000fd600078ec0ff */
[----:B------:R-:W-:-:S04]  /*61140*/  @P6 LOP3.LUT R9, R9, 0x400000, RZ, 0xfc, !PT ;  /* 0x0040000009096812 */ /* 0x000fc800078efcff */
[----:B------:R-:W-:Y:S02]  /*61150*/  LOP3.LUT P3, RZ, R9, 0x10000000, RZ, 0xc0, !PT ;  /* 0x1000000009ff7812 */ /* 0x000fe4000786c0ff */
[----:B------:R-:W-:-:S11]  /*61160*/  PRMT R0, R135, 0x7770, RZ ;  /* 0x0000777087007816 */ /* 0x000fd600000000ff */
[----:B------:R0:W-:Y:S01]  /*61170*/  @P3 STG.E.U8 desc[UR56][R54.64], R0 ;  /* 0x0000000036003986 */ /* 0x0001e2000c101138 */
[----:B------:R-:W-:Y:S02]  /*61180*/  LOP3.LUT P3, RZ, R9, 0x8000000, RZ, 0xc0, !PT ;  /* 0x0800000009ff7812 */ /* 0x000fe4000786c0ff */
[----:B0-----:R-:W-:Y:S01]  /*61190*/  PRMT R0, R135, 0x7771, RZ ;  /* 0x0000777187007816 */ /* 0x001fe200000000ff */
[----:B------:R-:W2:Y:S10]  /*611a0*/  LDL.LU.64 R54, [R1+0x5b0] ;  /* 0x0005b00001367983 */ /* 0x000eb40000300a00 */
[----:B------:R0:W-:Y:S01]  /*611b0*/  @P3 STG.E.U8 desc[UR56][R52.64], R0 ;  /* 0x0000000034003986 */ /* 0x0001e2000c101138 */
[----:B------:R-:W-:-:S02]  /*611c0*/  LOP3.LUT P3, RZ, R9, 0x4000000, RZ, 0xc0, !PT ;  /* 0x0400000009ff7812 */ /* 0x000fc4000786c0ff */
[----:B0-----:R-:W-:Y:S01]  /*611d0*/  PRMT R0, R135, 0x7772, RZ ;  /* 0x0000777287007816 */ /* 0x001fe200000000ff */
[----:B------:R-:W2:Y:S10]  /*611e0*/  LDL.LU.64 R52, [R1+0x688] ;  /* 0x0006880001347983 */ /* 0x000eb40000300a00 */
[----:B------:R0:W-:Y:S01]  /*611f0*/  @P3 STG.E.U8 desc[UR56][R56.64], R0 ;  /* 0x0000000038003986 */ /* 0x0001e2000c101138 */
[----:B------:R-:W-:-:S02]  /*61200*/  LOP3.LUT P3, RZ, R9, 0x2000000, RZ, 0xc0, !PT ;  /* 0x0200000009ff7812 */ /* 0x000fc4000786c0ff */
[----:B------:R-:W-:Y:S01]  /*61210*/  PRMT R135, R135, 0x7773, RZ ;  /* 0x0000777387877816 */ /* 0x000fe200000000ff */
[----:B0-----:R-:W2:Y:S01]  /*61220*/  LDL.LU.64 R56, [R1+0x4d0] ;  /* 0x0004d00001387983 */ /* 0x001ea20000300a00 */
[----:B------:R-:W-:Y:S02]  /*61230*/  PRMT R0, R136, 0x7770, RZ ;  /* 0x0000777088007816 */ /* 0x000fe400000000ff */
[----:B------:R-:W-:-:S07]  /*61240*/  LOP3.LUT P6, RZ, R8, 0x400, RZ, 0xc0, !PT ;  /* 0x0000040008ff7812 */ /* 0x000fce00078cc0ff */
[----:B---3--:R0:W-:Y:S01]  /*61250*/  @P3 STG.E.U8 desc[UR56][R50.64], R135 ;  /* 0x0000008732003986 */ /* 0x0081e2000c101138 */
[----:B------:R-:W-:-:S03]  /*61260*/  LOP3.LUT P3, RZ, R9, 0x1000000, RZ, 0xc0, !PT ;  /* 0x0100000009ff7812 */ /* 0x000fc6000786c0ff */
[----:B0-----:R-:W3:Y:S10]  /*61270*/  LDL.LU.64 R50, [R1+0x680] ;  /* 0x0006800001327983 */ /* 0x001ef40000300a00 */
[----:B----4-:R0:W-:Y:S01]  /*61280*/  @P3 STG.E.U8 desc[UR56][R48.64], R0 ;  /* 0x0000000030003986 */ /* 0x0101e2000c101138 */
[----:B------:R-:W-:-:S03]  /*61290*/  LOP3.LUT P3, RZ, R9, 0x800000, RZ, 0xc0, !PT ;  /* 0x0080000009ff7812 */ /* 0x000fc6000786c0ff */
[----:B0-----:R-:W4:Y:S01]  /*612a0*/  LDL.LU.64 R48, [R1+0x5a8] ;  /* 0x0005a80001307983 */ /* 0x001f220000300a00 */
[----:B------:R-:W-:-:S09]  /*612b0*/  PRMT R0, R136, 0x7771, RZ ;  /* 0x0000777188007816 */ /* 0x000fd200000000ff */
[----:B------:R0:W-:Y:S02]  /*612c0*/  @P3 STG.E.U8 desc[UR56][R60.64], R0 ;  /* 0x000000003c003986 */ /* 0x0001e4000c101138 */
[----:B0-----:R-:W-:-:S05]  /*612d0*/  PRMT R0, R136, 0x7772, RZ ;  /* 0x0000777288007816 */ /* 0x001fca00000000ff */
[----:B------:R0:W-:Y:S01]  /*612e0*/  @P6 STG.E.U8 desc[UR56][R168.64], R0 ;  /* 0x00000000a8006986 */ /* 0x0001e2000c101138 */
[C---:B------:R-:W-:Y:S02]  /*612f0*/  LOP3.LUT P6, RZ, R9.reuse, 0x400000, RZ, 0xc0, !PT ;  /* 0x0040000009ff7812 */ /* 0x040fe400078cc0ff */
[----:B------:R-:W-:Y:S01]  /*61300*/  PRMT R136, R136, 0x7773, RZ ;  /* 0x0000777388887816 */ /* 0x000fe200000000ff */
[----:B0-----:R-:W4:Y:S10]  /*61310*/  LDL.LU.64 R168, [R1+0x678] ;  /* 0x0006780001a87983 */ /* 0x001f340000300a00 */
[----:B--2---:R0:W-:Y:S04]  /*61320*/  @P6 STG.E.U8 desc[UR56][R170.64], R136 ;  /* 0x00000088aa006986 */ /* 0x0041e8000c101138 */
[----:B0-----:R-:W2:Y:S01]  /*61330*/  LDL.LU.64 R170, [R1+0x4e0] ;  /* 0x0004e00001aa7983 */ /* 0x001ea20000300a00 */
[----:B------:R-:W-:-:S02]  /*61340*/  LOP3.LUT P6, RZ, R9, 0x200000, RZ, 0xc0, !PT ;  /* 0x0020000009ff7812 */ /* 0x000fc400078cc0ff */
[C---:B------:R-:W-:Y:S02]  /*61350*/  LOP3.LUT P0, RZ, R8.reuse, 0x40, RZ, 0xc0, !PT ;  /* 0x0000004008ff7812 */ /* 0x040fe4000780c0ff */
[----:B------:R-:W-:Y:S02]  /*61360*/  PRMT R0, R137, 0x7770, RZ ;  /* 0x0000777089007816 */ /* 0x000fe400000000ff */
[----:B------:R-:W-:-:S07]  /*61370*/  LOP3.LUT P5, RZ, R8, 0x10, RZ, 0xc0, !PT ;  /* 0x0000001008ff7812 */ /* 0x000fce00078ac0ff */
[----:B------:R0:W-:Y:S02]  /*61380*/  @P6 STG.E.U8 desc[UR56][R58.64], R0 ;  /* 0x000000003a006986 */ /* 0x0001e4000c101138 */
[C---:B0-----:R-:W-:Y:S02]  /*61390*/  PRMT R0, R137.reuse, 0x7771, RZ ;  /* 0x0000777189007816 */ /* 0x041fe400000000ff */
[C---:B------:R-:W-:Y:S02]  /*613a0*/  LOP3.LUT P1, RZ, R8.reuse, 0x8, RZ, 0xc0, !PT ;  /* 0x0000000808ff7812 */ /* 0x040fe4000782c0ff */
[----:B------:R-:W-:Y:S01]  /*613b0*/  LOP3.LUT P2, RZ, R8, 0x4, RZ, 0xc0, !PT ;  /* 0x0000000408ff7812 */ /* 0x000fe2000784c0ff */
[----:B------:R0:W-:Y:S04]  /*613c0*/  @P0 STG.E.U8 desc[UR56][R54.64], R0 ;  /* 0x0000000036000986 */ /* 0x0001e8000c101138 */
[----:B0-----:R-:W2:Y:S01]  /*613d0*/  LDL.LU.64 R54, [R1+0x670] ;  /* 0x0006700001367983 */ /* 0x001ea20000300a00 */
[----:B------:R-:W-:-:S05]  /*613e0*/  PRMT R0, R137, 0x7772, RZ ;  /* 0x0000777289007816 */ /* 0x000fca00000000ff */
[----:B------:R0:W-:Y:S01]  /*613f0*/  @P5 STG.E.U8 desc[UR56][R52.64], R0 ;  /* 0x0000000034005986 */ /* 0x0001e2000c101138 */
[----:B------:R-:W-:-:S03]  /*61400*/  PRMT R137, R137, 0x7773, RZ ;  /* 0x0000777389897816 */ /* 0x000fc600000000ff */
[----:B0-----:R-:W2:Y:S01]  /*61410*/  LDL.LU.64 R52, [R1+0x5a0] ;  /* 0x0005a00001347983 */ /* 0x001ea20000300a00 */
[----:B------:R-:W-:Y:S02]  /*61420*/  PRMT R0, R138, 0x7770, RZ ;  /* 0x000077708a007816 */ /* 0x000fe400000000ff */
[----:B------:R-:W-:Y:S01]  /*61430*/  LOP3.LUT P4, RZ, R8, 0x1, RZ, 0xc0, !PT ;  /* 0x0000000108ff7812 */ /* 0x000fe2000788c0ff */
[----:B------:R-:W-:Y:S03]  /*61440*/  @P1 STG.E.U8 desc[UR56][R56.64], R137 ;  /* 0x0000008938001986 */ /* 0x000fe6000c101138 */
[----:B------:R-:W-:Y:S01]  /*61450*/  ISETP.LT.AND P1, PT, R4, UR4, !P4 ;  /* 0x0000000404007c0c */ /* 0x000fe2000e721270 */
[----:B------:R-:W-:Y:S01]  /*61460*/  ULDC UR4, c[0x0][0x228] ;  /* 0x00008a0000047ab9 */ /* 0x000fe20000000800 */
[----:B------:R-:W-:Y:S01]  /*61470*/  LOP3.LUT P6, RZ, R9, 0x100000, RZ, 0xc0, !PT ;  /* 0x0010000009ff7812 */ /* 0x000fe200078cc0ff */
[----:B---3--:R0:W-:Y:S04]  /*61480*/  @P2 STG.E.U8 desc[UR56][R50.64], R0 ;  /* 0x0000000032002986 */ /* 0x0081e8000c101138 */
[----:B0-----:R-:W3:Y:S01]  /*61490*/  LDL.LU.64 R50, [R1+0x668] ;  /* 0x0006680001327983 */ /* 0x001ee20000300a00 */
[----:B------:R-:W-:-:S05]  /*614a0*/  PRMT R0, R138, 0x7771, RZ ;  /* 0x000077718a007816 */ /* 0x000fca00000000ff */
[----:B----4-:R0:W-:Y:S01]  /*614b0*/  @P1 STG.E.U8 desc[UR56][R48.64], R0 ;  /* 0x0000000030001986 */ /* 0x0101e2000c101138 */
[----:B------:R-:W-:Y:S01]  /*614c0*/  ISETP.LT.AND P1, PT, R3, UR4, !P6 ;  /* 0x0000000403007c0c */ /* 0x000fe2000f721270 */
[----:B------:R-:W-:Y:S02]  /*614d0*/  ULDC UR4, c[0x0][0x228] ;  /* 0x00008a0000047ab9 */ /* 0x000fe40000000800 */
[----:B0-----:R-:W4:Y:S01]  /*614e0*/  LDL.LU.64 R48, [R1+0x4e8] ;  /* 0x0004e80001307983 */ /* 0x001f220000300a00 */
[----:B------:R-:W-:Y:S02]  /*614f0*/  PRMT R0, R138, 0x7772, RZ ;  /* 0x000077728a007816 */ /* 0x000fe400000000ff */
[----:B------:R-:W-:Y:S01]  /*61500*/  ISETP.LT.AND P6, PT, R4, UR4, !P6 ;  /* 0x0000000404007c0c */ /* 0x000fe2000f7c1270 */
[----:B------:R-:W-:Y:S01]  /*61510*/  ULDC UR4, c[0x0][0x228] ;  /* 0x00008a0000047ab9 */ /* 0x000fe20000000800 */
[----:B------:R-:W-:-:S05]  /*61520*/  PRMT R138, R138, 0x7773, RZ ;  /* 0x000077738a8a7816 */ /* 0x000fca00000000ff */
[----:B------:R0:W-:Y:S04]  /*61530*/  @P1 STG.E.U8 desc[UR56][R168.64], R0 ;  /* 0x00000000a8001986 */ /* 0x0001e8000c101138 */
[----:B0-----:R-:W4:Y:S04]  /*61540*/  LDL.LU.64 R168, [R1+0x660] ;  /* 0x0006600001a87983 */ /* 0x001f280000300a00 */
[----:B--2---:R0:W-:Y:S04]  /*61550*/  @P6 STG.E.U8 desc[UR56][R170.64], R138 ;  /* 0x0000008aaa006986 */ /* 0x0041e8000c101138 */
[----:B0-----:R-:W2:Y:S01]  /*61560*/  LDL.LU.64 R170, [R1+0x598] ;  /* 0x0005980001aa7983 */ /* 0x001ea20000300a00 */
[----:B------:R-:W-:-:S04]  /*61570*/  LOP3.LUT P3, RZ, R8, 0x2, RZ, 0xc0, !PT ;  /* 0x0000000208ff7812 */ /* 0x000fc8000786c0ff */
[----:B------:R-:W-:Y:S01]  /*61580*/  ISETP.LT.AND P6, PT, R3, UR4, !P3 ;  /* 0x0000000403007c0c */ /* 0x000fe2000dfc1270 */
[----:B------:R-:W-:Y:S01]  /*61590*/  ULDC UR4, c[0x0][0x228] ;  /* 0x00008a0000047ab9 */ /* 0x000fe20000000800 */
[----:B------:R-:W-:Y:S02]  /*615a0*/  PRMT R0, R139, 0x7770, RZ ;  /* 0x000077708b007816 */ /* 0x000fe400000000ff */
[----:B------:R-:W-:-:S09]  /*615b0*/  LOP3.LUT P0, RZ, R8, 0x20, RZ, 0xc0, !PT ;  /* 0x0000002008ff7812 */ /* 0x000fd2000780c0ff */
[----:B------:R0:W-:Y:S01]  /*615c0*/  @P6 STG.E.U8 desc[UR56][R54.64], R0 ;  /* 0x0000000036006986 */ /* 0x0001e2000c101138 */
[----:B------:R-:W-:Y:S01]  /*615d0*/  ISETP.LT.AND P6, PT, R4, UR4, !P3 ;  /* 0x0000000404007c0c */ /* 0x000fe2000dfc1270 */
[----:B------:R-:W-:Y:S02]  /*615e0*/  ULDC UR4, c[0x0][0x228] ;  /* 0x00008a0000047ab9 */ /* 0x000fe40000000800 */
[----:B0-----:R-:W2:Y:S01]  /*615f0*/  LDL.LU.64 R54, [R1+0x658] ;  /* 0x0006580001367983 */ /* 0x001ea20000300a00 */
[----:B------:R-:W-:-:S09]  /*61600*/  PRMT R0, R139, 0x7771, RZ ;  /* 0x000077718b007816 */ /* 0x000fd200000000ff */
[----:B------:R0:W-:Y:S01]  /*61610*/  @P6 STG.E.U8 desc[UR56][R52.64], R0 ;  /* 0x0000000034006986 */ /* 0x0001e2000c101138 */
[----:B------:R-:W-:Y:S01]  /*61620*/  ISETP.LT.AND P6, PT, R3, UR4, !P0 ;  /* 0x0000000403007c0c */ /* 0x000fe2000c7c1270 */
[----:B------:R-:W-:Y:S02]  /*61630*/  ULDC UR4, c[0x0][0x228] ;  /* 0x00008a0000047ab9 */ /* 0x000fe40000000800 */
[----:B0-----:R-:W2:Y:S01]  /*61640*/  LDL.LU.64 R52, [R1+0x4f8] ;  /* 0x0004f80001347983 */ /* 0x001ea20000300a00 */
[C---:B------:R-:W-:Y:S02]  /*61650*/  PRMT R0, R139.reuse, 0x7772, RZ ;  /* 0x000077728b007816 */ /* 0x040fe400000000ff */
[----:B------:R-:W-:Y:S02]  /*61660*/  PRMT R139, R139, 0x7773, RZ ;  /* 0x000077738b8b7816 */ /* 0x000fe400000000ff */
[----:B------:R-:W-:-:S05]  /*61670*/  LOP3.LUT P2, RZ, R8, 0x200, RZ, 0xc0, !PT ;  /* 0x0000020008ff7812 */ /* 0x000fca000784c0ff */
[----:B---3--:R0:W-:Y:S01]  /*61680*/  @P6 STG.E.U8 desc[UR56][R50.64], R0 ;  /* 0x0000000032006986 */ /* 0x0081e2000c101138 */
[----:B------:R-:W-:Y:S01]  /*61690*/  ISETP.LT.AND P6, PT, R4, UR4, !P0 ;  /* 0x0000000404007c0c */ /* 0x000fe2000c7c1270 */
[----:B------:R-:W-:Y:S02]  /*616a0*/  ULDC UR4, c[0x0][0x228] ;  /* 0x00008a0000047ab9 */ /* 0x000fe40000000800 */
[----:B0-----:R-:W3:Y:S10]  /*616b0*/  LDL.LU.64 R50, [R1+0x650] ;  /* 0x0006500001327983 */ /* 0x001ef40000300a00 */
[----:B----4-:R0:W-:Y:S01]  /*616c0*/  @P6 STG.E.U8 desc[UR56][R48.64], R139 ;  /* 0x0000008b30006986 */ /* 0x0101e2000c101138 */
[----:B------:R-:W-:Y:S01]  /*616d0*/  ISETP.LT.AND P6, PT, R3, UR4, !P2 ;  /* 0x0000000403007c0c */ /* 0x000fe2000d7c1270 */
[----:B------:R-:W-:Y:S01]  /*616e0*/  ULDC UR4, c[0x0][0x228] ;  /* 0x00008a0000047ab9 */ /* 0x000fe20000000800 */
[----:B------:R-:W-:Y:S01]  /*616f0*/  PRMT R0, R140, 0x7770, RZ ;  /* 0x000077708c007816 */ /* 0x000fe200000000ff */
[----:B0-----:R-:W4:Y:S10]  /*61700*/  LDL.LU.64 R48, [R1+0x590] ;  /* 0x0005900001307983 */ /* 0x001f340000300a00 */
[----:B------:R0:W-:Y:S01]  /*61710*/  @P6 STG.E.U8 desc[UR56][R168.64], R0 ;  /* 0x00000000a8006986 */ /* 0x0001e2000c101138 */
[----:B------:R-:W-:Y:S01]  /*61720*/  ISETP.LT.AND P6, PT, R4, UR4, !P2 ;  /* 0x0000000404007c0c */ /* 0x000fe2000d7c1270 */
[----:B------:R-:W-:-:S02]  /*61730*/  ULDC UR4, c[0x0][0x228] ;  /* 0x00008a0000047ab9 */ /* 0x000fc40000000800 */
[----:B0-----:R-:W4:Y:S01]  /*61740*/  LDL.LU.64 R168, [R1+0x648] ;  /* 0x0006480001a87983 */ /* 0x001f220000300a00 */
[----:B------:R-:W-:-:S09]  /*61750*/  PRMT R0, R140, 0x7771, RZ ;  /* 0x000077718c007816 */ /* 0x000fd200000000ff */
[----:B--2---:R0:W-:Y:S04]  /*61760*/  @P6 STG.E.U8 desc[UR56][R170.64], R0 ;  /* 0x00000000aa006986 */ /* 0x0041e8000c101138 */
[----:B0-----:R-:W2:Y:S01]  /*61770*/  LDL.LU.64 R170, [R1+0x500] ;  /* 0x0005000001aa7983 */ /* 0x001ea20000300a00 */
[----:B------:R-:W-:-:S04]  /*61780*/  LOP3.LUT P4, RZ, R8, 0x1000, RZ, 0xc0, !PT ;  /* 0x0000100008ff7812 */ /* 0x000fc8000788c0ff */
[----:B------:R-:W-:Y:S01]  /*61790*/  ISETP.LT.AND P6, PT, R3, UR4, !P4 ;  /* 0x0000000403007c0c */ /* 0x000fe2000e7c1270 */
[----:B------:R-:W-:Y:S01]  /*617a0*/  ULDC UR4, c[0x0][0x228] ;  /* 0x00008a0000047ab9 */ /* 0x000fe20000000800 */
[C---:B------:R-:W-:Y:S02]  /*617b0*/  PRMT R0, R140.reuse, 0x7772, RZ ;  /* 0x000077728c007816 */ /* 0x040fe400000000ff */
[----:B------:R-:W-:Y:S02]  /*617c0*/  PRMT R140, R140, 0x7773, RZ ;  /* 0x000077738c8c7816 */ /* 0x000fe400000000ff */
[----:B------:R-:W-:-:S07]  /*617d0*/  LOP3.LUT P3, RZ, R8, 0x8000, RZ, 0xc0, !PT ;  /* 0x0000800008ff7812 */ /* 0x000fce000786c0ff */
[----:B------:R0:W-:Y:S01]  /*617e0*/  @P6 STG.E.U8 desc[UR56][R54.64], R0 ;  /* 0x0000000036006986 */ /* 0x0001e2000c101138 */
[----:B------:R-:W-:Y:S01]  /*617f0*/  ISETP.LT.AND P6, PT, R4, UR4, !P4 ;  /* 0x0000000404007c0c */ /* 0x000fe2000e7c1270 */
[----:B------:R-:W-:Y:S02]  /*61800*/  ULDC UR4, c[0x0][0x228] ;  /* 0x00008a0000047ab9 */ /* 0x000fe40000000800 */
[----:B0-----:R-:W2:Y:S10]  /*61810*/  LDL.LU.64 R54, [R1+0x640] ;  /* 0x0006400001367983 */ /* 0x001eb40000300a00 */
[----:B------:R0:W-:Y:S01]  /*61820*/  @P6 STG.E.U8 desc[UR56][R52.64], R140 ;  /* 0x0000008c34006986 */ /* 0x0001e2000c101138 */
[----:B------:R-:W-:Y:S01]  /*61830*/  ISETP.LT.AND P6, PT, R3, UR4, !P3 ;  /* 0x0000000403007c0c */ /* 0x000fe2000dfc1270 */
[----:B------:R-:W-:Y:S01]  /*61840*/  ULDC UR4, c[0x0][0x228] ;  /* 0x00008a0000047ab9 */ /* 0x000fe20000000800 */
[----:B------:R-:W-:Y:S01]  /*61850*/  PRMT R0, R141, 0x7770, RZ ;  /* 0x000077708d007816 */ /* 0x000fe200000000ff */
[----:B0-----:R-:W2:Y:S01]  /*61860*/  LDL.LU.64 R52, [R1+0x588] ;  /* 0x0005880001347983 */ /* 0x001ea20000300a00 */
[----:B------:R-:W-:-:S09]  /*61870*/  LOP3.LUT P0, RZ, R8, 0x10000, RZ, 0xc0, !PT ;  /* 0x0001000008ff7812 */ /* 0x000fd2000780c0ff */
[----:B---3--:R0:W-:Y:S01]  /*61880*/  @P6 STG.E.U8 desc[UR56][R50.64], R0 ;  /* 0x0000000032006986 */ /* 0x0081e2000c101138 */
[----:B------:R-:W-:Y:S01]  /*61890*/  ISETP.LT.AND P6, PT, R4, UR4, !P3 ;  /* 0x0000000404007c0c */ /* 0x000fe2000dfc1270 */
[----:B------:R-:W-:Y:S02]  /*618a0*/  ULDC UR4, c[0x0][0x228] ;  /* 0x00008a0000047ab9 */ /* 0x000fe40000000800 */
[----:B0-----:R-:W3:Y:S01]  /*618b0*/  LDL.LU.64 R50, [R1+0x638] ;  /* 0x0006380001327983 */ /* 0x001ee20000300a00 */
[----:B------:R-:W-:-:S09]  /*618c0*/  PRMT R0, R141, 0x7771, RZ ;  /* 0x000077718d007816 */ /* 0x000fd200000000ff */
[----:B----4-:R0:W-:Y:S01]  /*618d0*/  @P6 STG.E.U8 desc[UR56][R48.64], R0 ;  /* 0x0000000030006986 */ /* 0x0101e2000c101138 */
[----:B------:R-:W-:Y:S01]  /*618e0*/  ISETP.LT.AND P6, PT, R3, UR4, !P0 ;  /* 0x0000000403007c0c */ /* 0x000fe2000c7c1270 */
[----:B------:R-:W-:Y:S02]  /*618f0*/  ULDC UR4, c[0x0][0x228] ;  /* 0x00008a0000047ab9 */ /* 0x000fe40000000800 */
[----:B0-----:R-:W4:Y:S01]  /*61900*/  LDL.LU.64 R48, [R1+0x510] ;  /* 0x0005100001307983 */ /* 0x001f220000300a00 */
[C---:B------:R-:W-:Y:S02]  /*61910*/  PRMT R0, R141.reuse, 0x7772, RZ ;  /* 0x000077728d007816 */ /* 0x040fe400000000ff */
[----:B------:R-:W-:-:S07]  /*61920*/  PRMT R141, R141, 0x7773, RZ ;  /* 0x000077738d8d7816 */ /* 0x000fce00000000ff */
[----:B------:R0:W-:Y:S01]  /*61930*/  @P6 STG.E.U8 desc[UR56][R168.64], R0 ;  /* 0x00000000a8006986 */ /* 0x0001e2000c101138 */
[----:B------:R-:W-:Y:S01]  /*61940*/  ISETP.LT.AND P6, PT, R4, UR4, !P0 ;  /* 0x0000000404007c0c */ /* 0x000fe2000c7c1270 */
[----:B------:R-:W-:Y:S02]  /*61950*/  ULDC UR4, c[0x0][0x228] ;  /* 0x00008a0000047ab9 */ /* 0x000fe40000000800 */
[----:B0-----:R-:W4:Y:S10]  /*61960*/  LDL.LU.64 R168, [R1+0x630] ;  /* 0x0006300001a87983 */ /* 0x001f340000300a00 */
        /* <DEDUP_REMOVED lines=20> */
[C---:B------:R-:W-:Y:S01]  /*61ab0*/  ISETP.LT.AND P6, PT, R4.reuse, UR4, !P4 ;  /* 0x0000000404007c0c */ /* 0x040fe2000e7c1270 */
        /* <DEDUP_REMOVED lines=129> */
[----:B------:R-:W-:Y:S02]  /*622d0*/  LOP3.LUT P3, RZ, R7, 0x20000, RZ, 0xc0, !PT ;  /* 0x0002000007ff7812 */ /* 0x000fe4000786c0ff */
[----:B------:R-:W-:-:S03]  /*622e0*/  PRMT R8, R149, 0x7770, RZ ;  /* 0x0000777095087816 */ /* 0x000fc600000000ff */
[----:B---3--:R0:W-:Y:S01]  /*622f0*/  @P6 STG.E.U8 desc[UR56][R50.64], R0 ;  /* 0x0000000032006986 */ /* 0x0081e2000c101138 */
[----:B------:R-:W-:Y:S01]  /*62300*/  ISETP.LT.AND P6, PT, R4, UR4, !P4 ;  /* 0x0000000404007c0c */ /* 0x000fe2000e7c1270 */
[----:B------:R-:W-:Y:S02]  /*62310*/  ULDC UR4, c[0x0][0x228] ;  /* 0x00008a0000047ab9 */ /* 0x000fe40000000800 */
[----:B0-----:R-:W3:Y:S10]  /*62320*/  LDL.LU.64 R50, [R1+0x4c0] ;  /* 0x0004c00001327983 */ /* 0x001ef40000300a00 */
[----:B----4-:R0:W-:Y:S01]  /*62330*/  @P6 STG.E.U8 desc[UR56][R48.64], R148 ;  /* 0x0000009430006986 */ /* 0x0101e2000c101138 */
[----:B------:R-:W-:Y:S01]  /*62340*/  ISETP.LT.AND P6, PT, R3, UR4, !P3 ;  /* 0x0000000403007c0c */ /* 0x000fe2000dfc1270 */
[----:B------:R-:W-:-:S02]  /*62350*/  ULDC UR4, c[0x0][0x228] ;  /* 0x00008a0000047ab9 */ /* 0x000fc40000000800 */
[----:B0-----:R-:W4:Y:S01]  /*62360*/  LDL.LU.64 R48, [R1+0x4a8] ;  /* 0x0004a80001307983 */ /* 0x001f220000300a00 */
[----:B------:R-:W-:-:S09]  /*62370*/  PRMT R0, R149, 0x7771, RZ ;  /* 0x0000777195007816 */ /* 0x000fd200000000ff */
        /* <DEDUP_REMOVED lines=9> */
[C---:B------:R-:W-:Y:S02]  /*62410*/  PRMT R10, R149.reuse, 0x7772, RZ ;  /* 0x00007772950a7816 */ /* 0x040fe400000000ff */
[----:B------:R-:W-:Y:S02]  /*62420*/  PRMT R149, R149, 0x7773, RZ ;  /* 0x0000777395957816 */ /* 0x000fe400000000ff */
[----:B------:R-:W-:Y:S02]  /*62430*/  LOP3.LUT P2, RZ, R7, 0x200000, RZ, 0xc0, !PT ;  /* 0x0020000007ff7812 */ /* 0x000fe4000784c0ff */
[----:B------:R-:W-:-:S05]  /*62440*/  PRMT R8, R150, 0x7770, RZ ;  /* 0x0000777096087816 */ /* 0x000fca00000000ff */
[----:B------:R0:W-:Y:S01]  /*62450*/  @P6 STG.E.U8 desc[UR56][R54.64], R10 ;  /* 0x0000000a36006986 */ /* 0x0001e2000c101138 */
[----:B------:R-:W-:Y:S01]  /*62460*/  ISETP.LT.AND P6, PT, R4, UR4, !P0 ;  /* 0x0000000404007c0c */ /* 0x000fe2000c7c1270 */
[----:B------:R-:W-:Y:S02]  /*62470*/  ULDC UR4, c[0x0][0x228] ;  /* 0x00008a0000047ab9 */ /* 0x000fe40000000800 */
[----:B0-----:R-:W2:Y:S10]  /*62480*/  LDL.LU.64 R54, [R1+0x3d0] ;  /* 0x0003d00001367983 */ /* 0x001eb40000300a00 */
[----:B------:R0:W-:Y:S01]  /*62490*/  @P6 STG.E.U8 desc[UR56][R52.64], R149 ;  /* 0x0000009534006986 */ /* 0x0001e2000c101138 */
[----:B------:R-:W-:Y:S01]  /*624a0*/  ISETP.LT.AND P6, PT, R3, UR4, !P2 ;  /* 0x0000000403007c0c */ /* 0x000fe2000d7c1270 */
[----:B------:R-:W-:-:S02]  /*624b0*/  ULDC UR4, c[0x0][0x228] ;  /* 0x00008a0000047ab9 */ /* 0x000fc40000000800 */
[----:B0-----:R-:W2:Y:S01]  /*624c0*/  LDL.LU.64 R52, [R1+0x3c8] ;  /* 0x0003c80001347983 */ /* 0x001ea20000300a00 */
[----:B------:R-:W-:Y:S02]  /*624d0*/  PRMT R0, R150, 0x7771, RZ ;  /* 0x0000777196007816 */ /* 0x000fe400000000ff */
[C---:B------:R-:W-:Y:S02]  /*624e0*/  LOP3.LUT P4, RZ, R7.reuse, 0x1000000, RZ, 0xc0, !PT ;  /* 0x0100000007ff7812 */ /* 0x040fe4000788c0ff */
[C---:B------:R-:W-:Y:S02]  /*624f0*/  LOP3.LUT P3, RZ, R7.reuse, 0x8000000, RZ, 0xc0, !PT ;  /* 0x0800000007ff7812 */ /* 0x040fe4000786c0ff */
[----:B------:R-:W-:-:S03]  /*62500*/  LOP3.LUT P0, RZ, R7, 0x10000000, RZ, 0xc0, !PT ;  /* 0x1000000007ff7812 */ /* 0x000fc6000780c0ff */
[----:B---3--:R0:W-:Y:S01]  /*62510*/  @P6 STG.E.U8 desc[UR56][R50.64], R8 ;  /* 0x0000000832006986 */ /* 0x0081e2000c101138 */
[----:B------:R-:W-:Y:S01]  /*62520*/  ISETP.LT.AND P6, PT, R4, UR4, !P2 ;  /* 0x0000000404007c0c */ /* 0x000fe2000d7c1270 */
[----:B------:R-:W-:Y:S02]  /*62530*/  ULDC UR4, c[0x0][0x228] ;  /* 0x00008a0000047ab9 */ /* 0x000fe40000000800 */
[----:B0-----:R-:W3:Y:S10]  /*62540*/  LDL.LU.64 R50, [R1+0x3c0] ;  /* 0x0003c00001327983 */ /* 0x001ef40000300a00 */
[----:B----4-:R0:W-:Y:S01]  /*62550*/  @P6 STG.E.U8 desc[UR56][R48.64], R0 ;  /* 0x0000000030006986 */ /* 0x0101e2000c101138 */
[----:B------:R-:W-:Y:S01]  /*62560*/  ISETP.LT.AND P6, PT, R3, UR4, !P4 ;  /* 0x0000000403007c0c */ /* 0x000fe2000e7c1270 */
[----:B------:R-:W-:Y:S01]  /*62570*/  ULDC UR4, c[0x0][0x228] ;  /* 0x00008a0000047ab9 */ /* 0x000fe20000000800 */
[----:B------:R-:W-:Y:S01]  /*62580*/  LOP3.LUT P2, RZ, R7, 0x80000000, RZ, 0xc0, !PT ;  /* 0x8000000007ff7812 */ /* 0x000fe2000784c0ff */
[----:B0-----:R-:W4:Y:S01]  /*62590*/  LDL.LU.64 R48, [R1+0x3b8] ;  /* 0x0003b80001307983 */ /* 0x001f220000300a00 */
[----:B------:R-:W-:-:S02]  /*625a0*/  PRMT R7, R150, 0x7772, RZ ;  /* 0x0000777296077816 */ /* 0x000fc400000000ff */
[----:B------:R-:W-:-:S07]  /*625b0*/  PRMT R150, R150, 0x7773, RZ ;  /* 0x0000777396967816 */ /* 0x000fce00000000ff */
[----:B------:R0:W-:Y:S01]  /*625c0*/  @P6 STG.E.U8 desc[UR56][R168.64], R7 ;  /* 0x00000007a8006986 */ /* 0x0001e2000c101138 */
[----:B------:R-:W-:Y:S01]  /*625d0*/  ISETP.LT.AND P6, PT, R4, UR4, !P4 ;  /* 0x0000000404007c0c */ /* 0x000fe2000e7c1270 */
[----:B------:R-:W-:Y:S02]  /*625e0*/  ULDC UR4, c[0x0][0x228] ;  /* 0x00008a0000047ab9 */ /* 0x000fe40000000800 */
[----:B0-----:R-:W4:Y:S10]  /*625f0*/  LDL.LU.64 R168, [R1+0x3b0] ;  /* 0x0003b00001a87983 */ /* 0x001f340000300a00 */
[----:B--2---:R0:W-:Y:S04]  /*62600*/  @P6 STG.E.U8 desc[UR56][R170.64], R150 ;  /* 0x00000096aa006986 */ /* 0x0041e8000c101138 */
[----:B0-----:R-:W2:Y:S01]  /*62610*/  LDL.LU.64 R170, [R1+0x3a8] ;  /* 0x0003a80001aa7983 */ /* 0x001ea20000300a00 */
[----:B------:R-:W-:Y:S01]  /*62620*/  ISETP.LT.AND P6, PT, R3, UR4, !P3 ;  /* 0x0000000403007c0c */ /* 0x000fe2000dfc1270 */
[----:B------:R-:W-:Y:S01]  /*62630*/  ULDC UR4, c[0x0][0x228] ;  /* 0x00008a0000047ab9 */ /* 0x000fe20000000800 */
[----:B------:R-:W-:-:S02]  /*62640*/  PRMT R8, R151, 0x7770, RZ ;  /* 0x0000777097087816 */ /* 0x000fc400000000ff */
[C---:B------:R-:W-:Y:S02]  /*62650*/  PRMT R0, R151.reuse, 0x7771, RZ ;  /* 0x0000777197007816 */ /* 0x040fe400000000ff */
[C---:B------:R-:W-:Y:S02]  /*62660*/  PRMT R7, R151.reuse, 0x7772, RZ ;  /* 0x0000777297077816 */ /* 0x040fe400000000ff */
        /* <DEDUP_REMOVED lines=9> */
[C---:B------:R-:W-:Y:S02]  /*62700*/  PRMT R8, R152.reuse, 0x7770, RZ ;  /* 0x0000777098087816 */ /* 0x040fe400000000ff */
[----:B------:R-:W-:-:S07]  /*62710*/  PRMT R0, R152, 0x7771, RZ ;  /* 0x0000777198007816 */ /* 0x000fce00000000ff */
[----:B---3--:R0:W-:Y:S01]  /*62720*/  @P6 STG.E.U8 desc[UR56][R50.64], R7 ;  /* 0x0000000732006986 */ /* 0x0081e2000c101138 */
[----:B------:R-:W-:Y:S01]  /*62730*/  ISETP.LT.AND P6, PT, R4, UR4, !P0 ;  /* 0x0000000404007c0c */ /* 0x000fe2000c7c1270 */
[----:B------:R-:W-:Y:S02]  /*62740*/  ULDC UR4, c[0x0][0x228] ;  /* 0x00008a0000047ab9 */ /* 0x000fe40000000800 */
[----:B0-----:R-:W3:Y:S10]  /*62750*/  LDL.LU.64 R50, [R1+0x390] ;  /* 0x0003900001327983 */ /* 0x001ef40000300a00 */
[----:B----4-:R0:W-:Y:S01]  /*62760*/  @P6 STG.E.U8 desc[UR56][R48.64], R151 ;  /* 0x0000009730006986 */ /* 0x0101e2000c101138 */
[----:B------:R-:W-:Y:S01]  /*62770*/  ISETP.LT.AND P6, PT, R3, UR4, !P2 ;  /* 0x0000000403007c0c */ /* 0x000fe2000d7c1270 */
[----:B------:R-:W-:-:S02]  /*62780*/  ULDC UR4, c[0x0][0x228] ;  /* 0x00008a0000047ab9 */ /* 0x000fc40000000800 */
[----:B0-----:R-:W4:Y:S10]  /*62790*/  LDL.LU.64 R48, [R1+0x388] ;  /* 0x0003880001307983 */ /* 0x001f340000300a00 */
[----:B------:R0:W-:Y:S01]  /*627a0*/  @P6 STG.E.U8 desc[UR56][R168.64], R8 ;  /* 0x00000008a8006986 */ /* 0x0001e2000c101138 */
[----:B------:R-:W-:Y:S01]  /*627b0*/  ISETP.LT.AND P6, PT, R4, UR4, !P2 ;  /* 0x0000000404007c0c */ /* 0x000fe2000d7c1270 */
[----:B------:R-:W-:-:S02]  /*627c0*/  ULDC UR4, c[0x0][0x228] ;  /* 0x00008a0000047ab9 */ /* 0x000fc40000000800 */
        /* <DEDUP_REMOVED lines=19> */
[----:B------:R-:W-:Y:S02]  /*62900*/  LOP3.LUT P0, RZ, R6, 0x20, RZ, 0xc0, !PT ;  /* 0x0000002006ff7812 */ /* 0x000fe4000780c0ff */
[C---:B------:R-:W-:Y:S02]  /*62910*/  PRMT R7, R153.reuse, 0x7772, RZ ;  /* 0x0000777299077816 */ /* 0x040fe400000000ff */
        /* <DEDUP_REMOVED lines=85> */
[C---:B------:R-:W-:Y:S02]  /*62e70*/  PRMT R0, R157.reuse, 0x7771, RZ ;  /* 0x000077719d007816 */ /* 0x040fe400000000ff */
        /* <DEDUP_REMOVED lines=13> */
[----:B------:R-:W-:Y:S02]  /*62f50*/  LOP3.LUT P3, RZ, R6, 0x20000000, RZ, 0xc0, !PT ;  /* 0x2000000006ff7812 */ /* 0x000fe4000786c0ff */
[----:B------:R-:W-:Y:S01]  /*62f60*/  PRMT R0, R158, 0x7771, RZ ;  /* 0x000077719e007816 */ /* 0x000fe200000000ff */
[----:B---3--:R0:W-:Y:S01]  /*62f70*/  @P6 STG.E.U8 desc[UR56][R50.64], R7 ;  /* 0x0000000732006986 */ /* 0x0081e2000c101138 */
[----:B------:R-:W-:Y:S01]  /*62f80*/  ISETP.LT.AND P6, PT, R4, UR4, !P0 ;  /* 0x0000000404007c0c */ /* 0x000fe2000c7c1270 */
[----:B------:R-:W-:-:S02]  /*62f90*/  ULDC UR4, c[0x0][0x228] ;  /* 0x00008a0000047ab9 */ /* 0x000fc40000000800 */
[----:B0-----:R-:W3:Y:S10]  /*62fa0*/  LDL.LU.64 R50, [R1+0x2d0] ;  /* 0x0002d00001327983 */ /* 0x001ef40000300a00 */
[----:B----4-:R0:W-:Y:S01]  /*62fb0*/  @P6 STG.E.U8 desc[UR56][R48.64], R157 ;  /* 0x0000009d30006986 */ /* 0x0101e2000c101138 */
[----:B------:R-:W-:Y:S01]  /*62fc0*/  ISETP.LT.AND P6, PT, R3, UR4, !P2 ;  /* 0x0000000403007c0c */ /* 0x000fe2000d7c1270 */
[----:B------:R-:W-:Y:S01]  /*62fd0*/  ULDC UR4, c[0x0][0x228] ;  /* 0x00008a0000047ab9 */ /* 0x000fe20000000800 */
[----:B------:R-:W-:Y:S01]  /*62fe0*/  LOP3.LUT P0, RZ, R6, 0x80000000, RZ, 0xc0, !PT ;  /* 0x8000000006ff7812 */ /* 0x000fe2000780c0ff */
        /* <DEDUP_REMOVED lines=11> */
[----:B------:R-:W-:Y:S02]  /*630a0*/  PRMT R158, R158, 0x7773, RZ ;  /* 0x000077739e9e7816 */ /* 0x000fe400000000ff */
        /* <DEDUP_REMOVED lines=130> */
[C---:B------:R-:W-:Y:S02]  /*638d0*/  LOP3.LUT P3, RZ, R5.reuse, 0x800000, RZ, 0xc0, !PT ;  /* 0x0080000005ff7812 */ /* 0x040fe4000786c0ff */
[C---:B------:R-:W-:Y:S02]  /*638e0*/  LOP3.LUT P0, RZ, R5.reuse, 0x4000000, RZ, 0xc0, !PT ;  /* 0x0400000005ff7812 */ /* 0x040fe4000780c0ff */
[----:B------:R-:W-:-:S03]  /*638f0*/  LOP3.LUT P2, RZ, R5, 0x20000000, RZ, 0xc0, !PT ;  /* 0x2000000005ff7812 */ /* 0x000fc6000784c0ff */
[----:B------:R0:W-:Y:S01]  /*63900*/  @P6 STG.E.U8 desc[UR56][R54.64], R7 ;  /* 0x0000000736006986 */ /* 0x0001e2000c101138 */
[----:B------:R-:W-:Y:S01]  /*63910*/  ISETP.LT.AND P6, PT, R4, UR4, !P4 ;  /* 0x0000000404007c0c */ /* 0x000fe2000e7c1270 */
[----:B------:R-:W-:Y:S02]  /*63920*/  ULDC UR4, c[0x0][0x228] ;  /* 0x00008a0000047ab9 */ /* 0x000fe40000000800 */
[----:B0-----:R-:W2:Y:S10]  /*63930*/  LDL.LU.64 R54, [R1+0x1f0] ;  /* 0x0001f00001367983 */ /* 0x001eb40000300a00 */
[----:B------:R0:W-:Y:S01]  /*63940*/  @P6 STG.E.U8 desc[UR56][R52.64], R164 ;  /* 0x000000a434006986 */ /* 0x0001e2000c101138 */
[----:B------:R-:W-:Y:S01]  /*63950*/  ISETP.LT.AND P6, PT, R3, UR4, !P3 ;  /* 0x0000000403007c0c */ /* 0x000fe2000dfc1270 */
[----:B------:R-:W-:Y:S01]  /*63960*/  ULDC UR4, c[0x0][0x228] ;  /* 0x00008a0000047ab9 */ /* 0x000fe20000000800 */
[----:B------:R-:W-:Y:S01]  /*63970*/  LOP3.LUT P4, RZ, R5, 0x40000000, RZ, 0xc0, !PT ;  /* 0x4000000005ff7812 */ /* 0x000fe2000788c0ff */
[----:B0-----:R-:W2:Y:S01]  /*63980*/  LDL.LU.64 R52, [R1+0x1e8] ;  /* 0x0001e80001347983 */ /* 0x001ea20000300a00 */
[----:B------:R-:W-:-:S02]  /*63990*/  PRMT R5, R165, 0x7770, RZ ;  /* 0x00007770a5057816 */ /* 0x000fc400000000ff */
[C---:B------:R-:W-:Y:S02]  /*639a0*/  PRMT R0, R165.reuse, 0x7771, RZ ;  /* 0x00007771a5007816 */ /* 0x040fe400000000ff */
        /* <DEDUP_REMOVED lines=30> */
[----:B------:R-:W-:Y:S02]  /*63b90*/  LOP3.LUT P3, RZ, R2, 0x2, RZ, 0xc0, !PT ;  /* 0x0000000202ff7812 */ /* 0x000fe4000786c0ff */
[C---:B------:R-:W-:Y:S02]  /*63ba0*/  PRMT R5, R167.reuse, 0x7770, RZ ;  /* 0x00007770a7057816 */ /* 0x040fe400000000ff */
[----:B------:R-:W-:-:S05]  /*63bb0*/  PRMT R0, R167, 0x7771, RZ ;  /* 0x00007771a7007816 */ /* 0x000fca00000000ff */
        /* <DEDUP_REMOVED lines=83> */
[C---:B------:R-:W-:Y:S02]  /*640f0*/  LOP3.LUT P3, RZ, R2.reuse, 0x80000, RZ, 0xc0, !PT ;  /* 0x0008000002ff7812 */ /* 0x040fe4000786c0ff */
[C---:B------:R-:W-:Y:S02]  /*64100*/  LOP3.LUT P0, RZ, R2.reuse, 0x100000, RZ, 0xc0, !PT ;  /* 0x0010000002ff7812 */ /* 0x040fe4000780c0ff */
[C---:B------:R-:W-:Y:S02]  /*64110*/  LOP3.LUT P2, RZ, R2.reuse, 0x800000, RZ, 0xc0, !PT ;  /* 0x0080000002ff7812 */ /* 0x040fe4000784c0ff */
[----:B------:R-:W-:Y:S02]  /*64120*/  LOP3.LUT P1, RZ, R2, 0x2000000, RZ, 0xc0, !PT ;  /* 0x0200000002ff7812 */ /* 0x000fe4000782c0ff */
[----:B------:R-:W-:-:S02]  /*64130*/  PRMT R2, R174, 0x7772, RZ ;  /* 0x00007772ae027816 */ /* 0x000fc400000000ff */
[----:B------:R-:W-:Y:S02]  /*64140*/  PRMT R174, R174, 0x7773, RZ ;  /* 0x00007773aeae7816 */ /* 0x000fe400000000ff */
[----:B------:R-:W-:Y:S01]  /*64150*/  PRMT R5, R175, 0x7770, RZ ;  /* 0x00007770af057816 */ /* 0x000fe200000000ff */
        /* <DEDUP_REMOVED lines=27> */
[C---:B------:R-:W-:Y:S01]  /*64310*/  PRMT R0, R12.reuse, 0x7770, RZ ;  /* 0x000077700c007816 */ /* 0x040fe200000000ff */
[----:B------:R-:W2:Y:S01]  /*64320*/  LDL.LU.64 R60, [R1+0x100] ;  /* 0x00010000013c7983 */ /* 0x000ea20000300a00 */
[----:B------:R-:W-:-:S02]  /*64330*/  PRMT R2, R12, 0x7771, RZ ;  /* 0x000077710c027816 */ /* 0x000fc400000000ff */
[C---:B------:R-:W-:Y:S01]  /*64340*/  PRMT R5, R12.reuse, 0x7772, RZ ;  /* 0x000077720c057816 */ /* 0x040fe200000000ff */
[----:B------:R-:W2:Y:S01]  /*64350*/  LDL.LU.64 R58, [R1+0xf8] ;  /* 0x0000f800013a7983 */ /* 0x000ea20000300a00 */
[----:B------:R-:W-:Y:S02]  /*64360*/  PRMT R12, R12, 0x7773, RZ ;  /* 0x000077730c0c7816 */ /* 0x000fe400000000ff */
[----:B------:R-:W-:Y:S01]  /*64370*/  LOP3.LUT P5, RZ, R9, 0x80000, RZ, 0xc0, !PT ;  /* 0x0008000009ff7812 */ /* 0x000fe200078ac0ff */
[----:B------:R-:W2:Y:S04]  /*64380*/  LDL.LU.64 R56, [R1+0xf0] ;  /* 0x0000f00001387983 */ /* 0x000ea80000300a00 */
[----:B------:R0:W-:Y:S01]  /*64390*/  @P6 STG.E.U8 desc[UR56][R54.64], R0 ;  /* 0x0000000036006986 */ /* 0x0001e2000c101138 */
[C---:B------:R-:W-:Y:S01]  /*643a0*/  ISETP.LT.AND P6, PT, R4.reuse, UR4, !P2 ;  /* 0x0000000404007c0c */ /* 0x040fe2000d7c1270 */
[----:B------:R-:W-:Y:S01]  /*643b0*/  ULDC UR4, c[0x0][0x228] ;  /* 0x00008a0000047ab9 */ /* 0x000fe20000000800 */
[----:B0-----:R-:W-:Y:S01]  /*643c0*/  PRMT R0, R13, 0x7770, RZ ;  /* 0x000077700d007816 */ /* 0x001fe200000000ff */
[----:B------:R-:W2:Y:S10]  /*643d0*/  LDL.LU.64 R54, [R1+0xe8] ;  /* 0x0000e80001367983 */ /* 0x000eb40000300a00 */
[----:B------:R0:W-:Y:S01]  /*643e0*/  @P6 STG.E.U8 desc[UR56][R52.64], R2 ;  /* 0x0000000234006986 */ /* 0x0001e2000c101138 */
[----:B------:R-:W-:Y:S01]  /*643f0*/  ISETP.LT.AND P6, PT, R3, UR4, !P1 ;  /* 0x0000000403007c0c */ /* 0x000fe2000cfc1270 */
[----:B------:R-:W-:Y:S01]  /*64400*/  ULDC UR4, c[0x0][0x228] ;  /* 0x00008a0000047ab9 */ /* 0x000fe20000000800 */
[----:B0-----:R-:W-:Y:S01]  /*64410*/  PRMT R2, R13, 0x7771, RZ ;  /* 0x000077710d027816 */ /* 0x001fe200000000ff */
[----:B------:R-:W2:Y:S10]  /*64420*/  LDL.LU.64 R52, [R1+0xe0] ;  /* 0x0000e00001347983 */ /* 0x000eb40000300a00 */
[----:B---3--:R0:W-:Y:S01]  /*64430*/  @P6 STG.E.U8 desc[UR56][R50.64], R5 ;  /* 0x0000000532006986 */ /* 0x0081e2000c101138 */
[----:B------:R-:W-:Y:S01]  /*64440*/  ISETP.LT.AND P6, PT, R4, UR4, !P1 ;  /* 0x0000000404007c0c */ /* 0x000fe2000cfc1270 */
[----:B------:R-:W-:-:S02]  /*64450*/  ULDC UR4, c[0x0][0x228] ;  /* 0x00008a0000047ab9 */ /* 0x000fc40000000800 */
[----:B0-----:R-:W3:Y:S10]  /*64460*/  LDL.LU.64 R50, [R1+0xd8] ;  /* 0x0000d80001327983 */ /* 0x001ef40000300a00 */
[----:B----4-:R0:W-:Y:S01]  /*64470*/  @P6 STG.E.U8 desc[UR56][R48.64], R12 ;  /* 0x0000000c30006986 */ /* 0x0101e2000c101138 */
[----:B------:R-:W-:Y:S01]  /*64480*/  ISETP.LT.AND P6, PT, R3, UR4, !P5 ;  /* 0x0000000403007c0c */ /* 0x000fe2000efc1270 */
[----:B------:R-:W-:-:S02]  /*64490*/  ULDC UR4, c[0x0][0x228] ;  /* 0x00008a0000047ab9 */ /* 0x000fc40000000800 */
[----:B------:R-:W-:Y:S01]  /*644a0*/  ISETP.LT.AND P5, PT, R4, UR4, !P5 ;  /* 0x0000000404007c0c */ /* 0x000fe2000efa1270 */
[----:B------:R-:W-:Y:S01]  /*644b0*/  ULDC UR4, c[0x0][0x228] ;  /* 0x00008a0000047ab9 */ /* 0x000fe20000000800 */
[----:B0-----:R-:W4:Y:S08]  /*644c0*/  LDL.LU.64 R48, [R1+0xd0] ;  /* 0x0000d00001307983 */ /* 0x001f300000300a00 */
[----:B------:R0:W-:Y:S04]  /*644d0*/  @P6 STG.E.U8 desc[UR56][R168.64], R0 ;  /* 0x00000000a8006986 */ /* 0x0001e8000c101138 */
[----:B0-----:R-:W4:Y:S04]  /*644e0*/  LDL.LU.64 R168, [R1+0xc8] ;  /* 0x0000c80001a87983 */ /* 0x001f280000300a00 */
[----:B--2---:R0:W-:Y:S04]  /*644f0*/  @P5 STG.E.U8 desc[UR56][R170.64], R2 ;  /* 0x00000002aa005986 */ /* 0x0041e8000c101138 */
[----:B0-----:R-:W2:Y:S01]  /*64500*/  LDL.LU.64 R170, [R1+0xc0] ;  /* 0x0000c00001aa7983 */ /* 0x001ea20000300a00 */
[----:B------:R-:W-:-:S02]  /*64510*/  LOP3.LUT P4, RZ, R9, 0x40000, RZ, 0xc0, !PT ;  /* 0x0004000009ff7812 */ /* 0x000fc4000788c0ff */
[----:B------:R-:W-:Y:S02]  /*64520*/  LOP3.LUT P3, RZ, R9, 0x20000, RZ, 0xc0, !PT ;  /* 0x0002000009ff7812 */ /* 0x000fe4000786c0ff */
[C---:B------:R-:W-:Y:S01]  /*64530*/  ISETP.LT.AND P6, PT, R3.reuse, UR4, !P4 ;  /* 0x0000000403007c0c */ /* 0x040fe2000e7c1270 */
[----:B------:R-:W-:Y:S01]  /*64540*/  ULDC UR4, c[0x0][0x228] ;  /* 0x00008a0000047ab9 */ /* 0x000fe20000000800 */
[----:B------:R-:W-:Y:S01]  /*64550*/  ISETP.LT.AND P4, PT, R4, UR5, !P4 ;  /* 0x0000000504007c0c */ /* 0x000fe2000e781270 */
[----:B------:R-:W-:Y:S01]  /*64560*/  ULDC UR5, c[0x0][0x228] ;  /* 0x00008a0000057ab9 */ /* 0x000fe20000000800 */
[----:B------:R-:W-:Y:S01]  /*64570*/  ISETP.LT.AND P5, PT, R3, UR4, !P3 ;  /* 0x0000000403007c0c */ /* 0x000fe2000dfa1270 */
[----:B------:R-:W-:Y:S01]  /*64580*/  ULDC UR4, c[0x0][0x228] ;  /* 0x00008a0000047ab9 */ /* 0x000fe20000000800 */
[----:B------:R-:W-:Y:S02]  /*64590*/  PRMT R5, R13, 0x7772, RZ ;  /* 0x000077720d057816 */ /* 0x000fe400000000ff */
[----:B------:R-:W-:-:S02]  /*645a0*/  LOP3.LUT P2, RZ, R9, 0x8000, RZ, 0xc0, !PT ;  /* 0x0000800009ff7812 */ /* 0x000fc4000784c0ff */
[----:B------:R-:W-:Y:S02]  /*645b0*/  PRMT R13, R13, 0x7773, RZ ;  /* 0x000077730d0d7816 */ /* 0x000fe400000000ff */
[----:B------:R-:W-:Y:S01]  /*645c0*/  PRMT R0, R14, 0x7770, RZ ;  /* 0x000077700e007816 */ /* 0x000fe200000000ff */
[----:B------:R-:W-:Y:S01]  /*645d0*/  @P6 STG.E.U8 desc[UR56][R60.64], R5 ;  /* 0x000000053c006986 */ /* 0x000fe2000c101138 */
[----:B------:R-:W-:Y:S01]  /*645e0*/  ISETP.LT.AND P6, PT, R3, UR4, !P2 ;  /* 0x0000000403007c0c */ /* 0x000fe2000d7c1270 */
[----:B------:R-:W-:Y:S01]  /*645f0*/  ULDC UR4, c[0x0][0x228] ;  /* 0x00008a0000047ab9 */ /* 0x000fe20000000800 */
[C---:B------:R-:W-:Y:S01]  /*64600*/  LOP3.LUT P1, RZ, R9.reuse, 0x4000, RZ, 0xc0, !PT ;  /* 0x0000400009ff7812 */ /* 0x040fe2000782c0ff */
[----:B------:R-:W-:Y:S01]  /*64610*/  @P4 STG.E.U8 desc[UR56][R58.64], R13 ;  /* 0x0000000d3a004986 */ /* 0x000fe2000c101138 */
[----:B------:R-:W-:Y:S02]  /*64620*/  LOP3.LUT P0, RZ, R9, 0x10000, RZ, 0xc0, !PT ;  /* 0x0001000009ff7812 */ /* 0x000fe4000780c0ff */
[C---:B------:R-:W-:Y:S01]  /*64630*/  ISETP.LT.AND P3, PT, R4.reuse, UR4, !P3 ;  /* 0x0000000404007c0c */ /* 0x040fe2000df61270 */
[----:B------:R0:W-:Y:S01]  /*64640*/  @P5 STG.E.U8 desc[UR56][R56.64], R0 ;  /* 0x0000000038005986 */ /* 0x0001e2000c101138 */
[----:B------:R-:W-:Y:S01]  /*64650*/  ULDC UR4, c[0x0][0x228] ;  /* 0x00008a0000047ab9 */ /* 0x000fe20000000800 */
[----:B------:R-:W-:Y:S01]  /*64660*/  ISETP.LT.AND P5, PT, R3, UR5, !P1 ;  /* 0x0000000503007c0c */ /* 0x000fe2000cfa1270 */
[----:B------:R-:W-:Y:S01]  /*64670*/  ULDC UR5, c[0x0][0x228] ;  /* 0x00008a0000057ab9 */ /* 0x000fe20000000800 */
[----:B------:R-:W-:-:S02]  /*64680*/  ISETP.LT.AND P2, PT, R4, UR4, !P2 ;  /* 0x0000000404007c0c */ /* 0x000fc4000d741270 */
[----:B------:R-:W-:Y:S01]  /*64690*/  ISETP.LT.AND P4, PT, R3, UR6, !P0 ;  /* 0x0000000603007c0c */ /* 0x000fe2000c781270 */
[----:B------:R-:W-:Y:S01]  /*646a0*/  ULDC UR6, c[0x0][0x228] ;  /* 0x00008a0000067ab9 */ /* 0x000fe20000000800 */
[C---:B------:R-:W-:Y:S02]  /*646b0*/  ISETP.LT.AND P1, PT, R4.reuse, UR5, !P1 ;  /* 0x0000000504007c0c */ /* 0x040fe4000cf21270 */
[----:B------:R-:W-:Y:S02]  /*646c0*/  ISETP.LT.AND P0, PT, R4, UR6, !P0 ;  /* 0x0000000604007c0c */ /* 0x000fe4000c701270 */
[C---:B0-----:R-:W-:Y:S02]  /*646d0*/  PRMT R0, R14.reuse, 0x7771, RZ ;  /* 0x000077710e007816 */ /* 0x041fe400000000ff */
[C---:B------:R-:W-:Y:S02]  /*646e0*/  PRMT R2, R14.reuse, 0x7772, RZ ;  /* 0x000077720e027816 */ /* 0x040fe400000000ff */
[----:B------:R-:W-:-:S02]  /*646f0*/  PRMT R14, R14, 0x7773, RZ ;  /* 0x000077730e0e7816 */ /* 0x000fc400000000ff */
[C---:B------:R-:W-:Y:S02]  /*64700*/  PRMT R3, R15.reuse, 0x7770, RZ ;  /* 0x000077700f037816 */ /* 0x040fe400000000ff */
[C---:B------:R-:W-:Y:S02]  /*64710*/  PRMT R4, R15.reuse, 0x7771, RZ ;  /* 0x000077710f047816 */ /* 0x040fe400000000ff */
[C---:B------:R-:W-:Y:S01]  /*64720*/  PRMT R5, R15.reuse, 0x7772, RZ ;  /* 0x000077720f057816 */ /* 0x040fe200000000ff */
[----:B------:R0:W-:Y:S01]  /*64730*/  @P3 STG.E.U8 desc[UR56][R54.64], R0 ;  /* 0x0000000036003986 */ /* 0x0001e2000c101138 */
[----:B------:R-:W-:-:S03]  /*64740*/  PRMT R15, R15, 0x7773, RZ ;  /* 0x000077730f0f7816 */ /* 0x000fc600000000ff */
[----:B------:R0:W-:Y:S04]  /*64750*/  @P6 STG.E.U8 desc[UR56][R52.64], R2 ;  /* 0x0000000234006986 */ /* 0x0001e8000c101138 */
[----:B---3--:R0:W-:Y:S04]  /*64760*/  @P2 STG.E.U8 desc[UR56][R50.64], R14 ;  /* 0x0000000e32002986 */ /* 0x0081e8000c101138 */
[----:B----4-:R0:W-:Y:S04]  /*64770*/  @P5 STG.E.U8 desc[UR56][R48.64], R3 ;  /* 0x0000000330005986 */ /* 0x0101e8000c101138 */
[----:B------:R0:W-:Y:S04]  /*64780*/  @P1 STG.E.U8 desc[UR56][R168.64], R4 ;  /* 0x00000004a8001986 */ /* 0x0001e8000c101138 */
[----:B--2---:R0:W-:Y:S01]  /*64790*/  @P4 STG.E.U8 desc[UR56][R170.64], R5 ;  /* 0x00000005aa004986 */ /* 0x0041e2000c101138 */
[----:B------:R-:W-:Y:S05]  /*647a0*/  @!P0 EXIT ;  /* 0x000000000000894d */ /* 0x000fea0003800000 */
[----:B0-----:R-:W2:Y:S04]  /*647b0*/  LDL.LU.64 R170, [R1+0xb8] ;  /* 0x0000b80001aa7983 */ /* 0x001ea80000300a00 */
[----:B--2---:R-:W-:Y:S01]  /*647c0*/  STG.E.U8 desc[UR56][R170.64], R15 ;  /* 0x0000000faa007986 */ /* 0x004fe2000c101138 */
[----:B------:R-:W-:Y:S05]  /*647d0*/  EXIT ;  /* 0x000000000000794d */ /* 0x000fea0003800000 */
.L_x_3:
[----:B------:R-:W-:-:S00]  /*647e0*/  BRA `(.L_x_3) ;  /* 0xfffffffc00fc7947 */ /* 0x000fc0000383ffff */
[----:B------:R-:W-:-:S00]  /*647f0*/  NOP ;  /* 0x0000000000007918 */ /* 0x000fc00000000000 */
        /* <DEDUP_REMOVED lines=8> */
.L_x_4:


//--------------------- .nv.shared.matmul_kernel  --------------------------
	.section	.nv.shared.matmul_kernel,"aw",@nobits
	.sectionflags	@""
	.align	16
	.zero		1024


//--------------------- .nv.shared.reserved.0     --------------------------
	.section	.nv.shared.reserved.0,"aw",@nobits
	.weak		__nv_reservedSMEM_offset_0_alias
	.size		__nv_reservedSMEM_offset_0_alias, 0, 0
	.other		__nv_reservedSMEM_offset_0_alias,@"STO_CUDA_RESERVED_SHARED STV_DEFAULT"
__nv_reservedSMEM_offset_0_alias:
	.zero		0


//--------------------- .nv.constant0.matmul_kernel --------------------------
	.section	.nv.constant0.matmul_kernel,"a",@progbits
	.sectionflags	@""
	.align	4
.nv.constant0.matmul_kernel:
	.zero		608


//--------------------- SYMBOLS --------------------------

	.type		.nv.reservedSmem.offset0,@object
	.size		.nv.reservedSmem.offset0,0x4
